//
// Generated by NVIDIA NVVM Compiler
//
// Compiler Build ID: CL-36424714
// Cuda compilation tools, release 13.0, V13.0.88
// Based on NVVM 20.0.0
//

.version 9.0
.target sm_100
.address_size 64

	// .globl	_Z4SetVPfi
// _ZZN3cub18CUB_300001_SM_10006detail10radix_sort31DeviceRadixSortSingleTileKernelINS1_5radix10policy_hubIfNS0_8NullTypeEyE10Policy1000ELNS0_9SortOrderE0EfS6_yNS1_21identity_decomposer_tEEEvPKT1_PSB_PKT2_PSF_T3_iiT4_E12temp_storage has been demoted
// _ZZN3cub18CUB_300001_SM_10006detail10radix_sort30DeviceRadixSortHistogramKernelINS1_5radix10policy_hubIfNS0_8NullTypeEyE10Policy1000ELNS0_9SortOrderE0EfyNS1_21identity_decomposer_tEEEvPT2_PKT1_SB_iiT3_E12temp_storage has been demoted
// _ZZN3cub18CUB_300001_SM_10006detail10radix_sort33DeviceRadixSortExclusiveSumKernelINS1_5radix10policy_hubIfNS0_8NullTypeEyE10Policy1000EyEEvPT0_E12temp_storage has been demoted
// _ZZN3cub18CUB_300001_SM_10006detail10radix_sort29DeviceRadixSortOnesweepKernelINS1_5radix10policy_hubIfNS0_8NullTypeEyE10Policy1000ELNS0_9SortOrderE0EfS6_yiiNS1_21identity_decomposer_tEEEvPT5_SC_PT3_PKSD_PT1_PKSH_PT2_PKSL_T4_iiT6_E1s has been demoted
.global .align 1 .b8 _ZN34_INTERNAL_5c9cafa7_4_k_cu_8e2b63034cuda3std3__45__cpo5beginE[1];
.global .align 1 .b8 _ZN34_INTERNAL_5c9cafa7_4_k_cu_8e2b63034cuda3std3__45__cpo3endE[1];
.global .align 1 .b8 _ZN34_INTERNAL_5c9cafa7_4_k_cu_8e2b63034cuda3std3__45__cpo6cbeginE[1];
.global .align 1 .b8 _ZN34_INTERNAL_5c9cafa7_4_k_cu_8e2b63034cuda3std3__45__cpo4cendE[1];
.global .align 1 .b8 _ZN34_INTERNAL_5c9cafa7_4_k_cu_8e2b63034cuda3std3__45__cpo6rbeginE[1];
.global .align 1 .b8 _ZN34_INTERNAL_5c9cafa7_4_k_cu_8e2b63034cuda3std3__45__cpo4rendE[1];
.global .align 1 .b8 _ZN34_INTERNAL_5c9cafa7_4_k_cu_8e2b63034cuda3std3__45__cpo7crbeginE[1];
.global .align 1 .b8 _ZN34_INTERNAL_5c9cafa7_4_k_cu_8e2b63034cuda3std3__45__cpo5crendE[1];
.global .align 1 .b8 _ZN34_INTERNAL_5c9cafa7_4_k_cu_8e2b63034cuda3std3__436_GLOBAL__N__5c9cafa7_4_k_cu_8e2b63036ignoreE[1];
.global .align 1 .b8 _ZN34_INTERNAL_5c9cafa7_4_k_cu_8e2b63034cuda3std3__419piecewise_constructE[1];
.global .align 1 .b8 _ZN34_INTERNAL_5c9cafa7_4_k_cu_8e2b63034cuda3std3__48in_placeE[1];
.global .align 1 .b8 _ZN34_INTERNAL_5c9cafa7_4_k_cu_8e2b63034cuda3std3__420unreachable_sentinelE[1];
.global .align 1 .b8 _ZN34_INTERNAL_5c9cafa7_4_k_cu_8e2b63034cuda3std3__47nulloptE[1];
.global .align 1 .b8 _ZN34_INTERNAL_5c9cafa7_4_k_cu_8e2b63034cuda3std3__48unexpectE[1];
.global .align 1 .b8 _ZN34_INTERNAL_5c9cafa7_4_k_cu_8e2b63034cuda3std6ranges3__45__cpo4swapE[1];
.global .align 1 .b8 _ZN34_INTERNAL_5c9cafa7_4_k_cu_8e2b63034cuda3std6ranges3__45__cpo9iter_moveE[1];
.global .align 1 .b8 _ZN34_INTERNAL_5c9cafa7_4_k_cu_8e2b63034cuda3std6ranges3__45__cpo5beginE[1];
.global .align 1 .b8 _ZN34_INTERNAL_5c9cafa7_4_k_cu_8e2b63034cuda3std6ranges3__45__cpo3endE[1];
.global .align 1 .b8 _ZN34_INTERNAL_5c9cafa7_4_k_cu_8e2b63034cuda3std6ranges3__45__cpo6cbeginE[1];
.global .align 1 .b8 _ZN34_INTERNAL_5c9cafa7_4_k_cu_8e2b63034cuda3std6ranges3__45__cpo4cendE[1];
.global .align 1 .b8 _ZN34_INTERNAL_5c9cafa7_4_k_cu_8e2b63034cuda3std6ranges3__45__cpo7advanceE[1];
.global .align 1 .b8 _ZN34_INTERNAL_5c9cafa7_4_k_cu_8e2b63034cuda3std6ranges3__45__cpo9iter_swapE[1];
.global .align 1 .b8 _ZN34_INTERNAL_5c9cafa7_4_k_cu_8e2b63034cuda3std6ranges3__45__cpo4nextE[1];
.global .align 1 .b8 _ZN34_INTERNAL_5c9cafa7_4_k_cu_8e2b63034cuda3std6ranges3__45__cpo4prevE[1];
.global .align 1 .b8 _ZN34_INTERNAL_5c9cafa7_4_k_cu_8e2b63034cuda3std6ranges3__45__cpo4dataE[1];
.global .align 1 .b8 _ZN34_INTERNAL_5c9cafa7_4_k_cu_8e2b63034cuda3std6ranges3__45__cpo5cdataE[1];
.global .align 1 .b8 _ZN34_INTERNAL_5c9cafa7_4_k_cu_8e2b63034cuda3std6ranges3__45__cpo4sizeE[1];
.global .align 1 .b8 _ZN34_INTERNAL_5c9cafa7_4_k_cu_8e2b63034cuda3std6ranges3__45__cpo5ssizeE[1];
.global .align 1 .b8 _ZN34_INTERNAL_5c9cafa7_4_k_cu_8e2b63034cuda3std6ranges3__45__cpo8distanceE[1];
.global .align 1 .b8 _ZN34_INTERNAL_5c9cafa7_4_k_cu_8e2b63036thrust24THRUST_300001_SM_1000_NS8cuda_cub3parE[1];
.global .align 1 .b8 _ZN34_INTERNAL_5c9cafa7_4_k_cu_8e2b63036thrust24THRUST_300001_SM_1000_NS8cuda_cub10par_nosyncE[1];
.global .align 1 .b8 _ZN34_INTERNAL_5c9cafa7_4_k_cu_8e2b63036thrust24THRUST_300001_SM_1000_NS6system6detail10sequential3seqE[1];
.global .align 1 .b8 _ZN34_INTERNAL_5c9cafa7_4_k_cu_8e2b63036thrust24THRUST_300001_SM_1000_NS6system3cpp3parE[1];
.global .align 1 .b8 _ZN34_INTERNAL_5c9cafa7_4_k_cu_8e2b63036thrust24THRUST_300001_SM_1000_NS12placeholders2_1E[1];
.global .align 1 .b8 _ZN34_INTERNAL_5c9cafa7_4_k_cu_8e2b63036thrust24THRUST_300001_SM_1000_NS12placeholders2_2E[1];
.global .align 1 .b8 _ZN34_INTERNAL_5c9cafa7_4_k_cu_8e2b63036thrust24THRUST_300001_SM_1000_NS12placeholders2_3E[1];
.global .align 1 .b8 _ZN34_INTERNAL_5c9cafa7_4_k_cu_8e2b63036thrust24THRUST_300001_SM_1000_NS12placeholders2_4E[1];
.global .align 1 .b8 _ZN34_INTERNAL_5c9cafa7_4_k_cu_8e2b63036thrust24THRUST_300001_SM_1000_NS12placeholders2_5E[1];
.global .align 1 .b8 _ZN34_INTERNAL_5c9cafa7_4_k_cu_8e2b63036thrust24THRUST_300001_SM_1000_NS12placeholders2_6E[1];
.global .align 1 .b8 _ZN34_INTERNAL_5c9cafa7_4_k_cu_8e2b63036thrust24THRUST_300001_SM_1000_NS12placeholders2_7E[1];
.global .align 1 .b8 _ZN34_INTERNAL_5c9cafa7_4_k_cu_8e2b63036thrust24THRUST_300001_SM_1000_NS12placeholders2_8E[1];
.global .align 1 .b8 _ZN34_INTERNAL_5c9cafa7_4_k_cu_8e2b63036thrust24THRUST_300001_SM_1000_NS12placeholders2_9E[1];
.global .align 1 .b8 _ZN34_INTERNAL_5c9cafa7_4_k_cu_8e2b63036thrust24THRUST_300001_SM_1000_NS12placeholders3_10E[1];
.global .align 1 .b8 _ZN34_INTERNAL_5c9cafa7_4_k_cu_8e2b63036thrust24THRUST_300001_SM_1000_NS3seqE[1];
.global .align 1 .b8 _ZN34_INTERNAL_5c9cafa7_4_k_cu_8e2b63036thrust24THRUST_300001_SM_1000_NS6deviceE[1];

.visible .entry _Z4SetVPfi(
	.param .u64 .ptr .align 1 _Z4SetVPfi_param_0,
	.param .u32 _Z4SetVPfi_param_1
)
{
	.reg .pred 	%p<2>;
	.reg .b32 	%r<12>;
	.reg .b32 	%f<2>;
	.reg .b64 	%rd<5>;

	ld.param.u64 	%rd1, [_Z4SetVPfi_param_0];
	ld.param.u32 	%r2, [_Z4SetVPfi_param_1];
	mov.u32 	%r3, %ntid.x;
	mov.u32 	%r4, %tid.y;
	mov.u32 	%r5, %tid.x;
	mad.lo.s32 	%r1, %r3, %r4, %r5;
	setp.ge.s32 	%p1, %r1, %r2;
	@%p1 bra 	$L__BB0_2;
	cvta.to.global.u64 	%rd2, %rd1;
	mul.lo.s32 	%r6, %r1, 197;
	mul.hi.u32 	%r7, %r6, -252645135;
	shr.u32 	%r8, %r7, 4;
	mul.lo.s32 	%r9, %r8, 17;
	sub.s32 	%r10, %r6, %r9;
	add.s32 	%r11, %r10, 1;
	cvt.rn.f32.u32 	%f1, %r11;
	mul.wide.u32 	%rd3, %r1, 4;
	add.s64 	%rd4, %rd2, %rd3;
	st.global.f32 	[%rd4], %f1;
$L__BB0_2:
	ret;

}
	// .globl	_ZN3cub18CUB_300001_SM_10006detail11EmptyKernelIvEEvv
.visible .entry _ZN3cub18CUB_300001_SM_10006detail11EmptyKernelIvEEvv()
{


	ret;

}
	// .globl	_ZN3cub18CUB_300001_SM_10006detail10radix_sort31DeviceRadixSortSingleTileKernelINS1_5radix10policy_hubIfNS0_8NullTypeEyE10Policy1000ELNS0_9SortOrderE0EfS6_yNS1_21identity_decomposer_tEEEvPKT1_PSB_PKT2_PSF_T3_iiT4_
.visible .entry _ZN3cub18CUB_300001_SM_10006detail10radix_sort31DeviceRadixSortSingleTileKernelINS1_5radix10policy_hubIfNS0_8NullTypeEyE10Policy1000ELNS0_9SortOrderE0EfS6_yNS1_21identity_decomposer_tEEEvPKT1_PSB_PKT2_PSF_T3_iiT4_(
	.param .u64 .ptr .align 1 _ZN3cub18CUB_300001_SM_10006detail10radix_sort31DeviceRadixSortSingleTileKernelINS1_5radix10policy_hubIfNS0_8NullTypeEyE10Policy1000ELNS0_9SortOrderE0EfS6_yNS1_21identity_decomposer_tEEEvPKT1_PSB_PKT2_PSF_T3_iiT4__param_0,
	.param .u64 .ptr .align 1 _ZN3cub18CUB_300001_SM_10006detail10radix_sort31DeviceRadixSortSingleTileKernelINS1_5radix10policy_hubIfNS0_8NullTypeEyE10Policy1000ELNS0_9SortOrderE0EfS6_yNS1_21identity_decomposer_tEEEvPKT1_PSB_PKT2_PSF_T3_iiT4__param_1,
	.param .u64 .ptr .align 1 _ZN3cub18CUB_300001_SM_10006detail10radix_sort31DeviceRadixSortSingleTileKernelINS1_5radix10policy_hubIfNS0_8NullTypeEyE10Policy1000ELNS0_9SortOrderE0EfS6_yNS1_21identity_decomposer_tEEEvPKT1_PSB_PKT2_PSF_T3_iiT4__param_2,
	.param .u64 .ptr .align 1 _ZN3cub18CUB_300001_SM_10006detail10radix_sort31DeviceRadixSortSingleTileKernelINS1_5radix10policy_hubIfNS0_8NullTypeEyE10Policy1000ELNS0_9SortOrderE0EfS6_yNS1_21identity_decomposer_tEEEvPKT1_PSB_PKT2_PSF_T3_iiT4__param_3,
	.param .u64 _ZN3cub18CUB_300001_SM_10006detail10radix_sort31DeviceRadixSortSingleTileKernelINS1_5radix10policy_hubIfNS0_8NullTypeEyE10Policy1000ELNS0_9SortOrderE0EfS6_yNS1_21identity_decomposer_tEEEvPKT1_PSB_PKT2_PSF_T3_iiT4__param_4,
	.param .u32 _ZN3cub18CUB_300001_SM_10006detail10radix_sort31DeviceRadixSortSingleTileKernelINS1_5radix10policy_hubIfNS0_8NullTypeEyE10Policy1000ELNS0_9SortOrderE0EfS6_yNS1_21identity_decomposer_tEEEvPKT1_PSB_PKT2_PSF_T3_iiT4__param_5,
	.param .u32 _ZN3cub18CUB_300001_SM_10006detail10radix_sort31DeviceRadixSortSingleTileKernelINS1_5radix10policy_hubIfNS0_8NullTypeEyE10Policy1000ELNS0_9SortOrderE0EfS6_yNS1_21identity_decomposer_tEEEvPKT1_PSB_PKT2_PSF_T3_iiT4__param_6,
	.param .align 1 .b8 _ZN3cub18CUB_300001_SM_10006detail10radix_sort31DeviceRadixSortSingleTileKernelINS1_5radix10policy_hubIfNS0_8NullTypeEyE10Policy1000ELNS0_9SortOrderE0EfS6_yNS1_21identity_decomposer_tEEEvPKT1_PSB_PKT2_PSF_T3_iiT4__param_7[1]
)
.maxntid 256
.minnctapersm 1
{
	.reg .pred 	%p<109>;
	.reg .b16 	%rs<39>;
	.reg .b32 	%r<782>;
	.reg .b64 	%rd<29>;
	// demoted variable
	.shared .align 16 .b8 _ZZN3cub18CUB_300001_SM_10006detail10radix_sort31DeviceRadixSortSingleTileKernelINS1_5radix10policy_hubIfNS0_8NullTypeEyE10Policy1000ELNS0_9SortOrderE0EfS6_yNS1_21identity_decomposer_tEEEvPKT1_PSB_PKT2_PSF_T3_iiT4_E12temp_storage[33856];
	ld.param.u64 	%rd5, [_ZN3cub18CUB_300001_SM_10006detail10radix_sort31DeviceRadixSortSingleTileKernelINS1_5radix10policy_hubIfNS0_8NullTypeEyE10Policy1000ELNS0_9SortOrderE0EfS6_yNS1_21identity_decomposer_tEEEvPKT1_PSB_PKT2_PSF_T3_iiT4__param_0];
	ld.param.u64 	%rd3, [_ZN3cub18CUB_300001_SM_10006detail10radix_sort31DeviceRadixSortSingleTileKernelINS1_5radix10policy_hubIfNS0_8NullTypeEyE10Policy1000ELNS0_9SortOrderE0EfS6_yNS1_21identity_decomposer_tEEEvPKT1_PSB_PKT2_PSF_T3_iiT4__param_1];
	ld.param.u64 	%rd4, [_ZN3cub18CUB_300001_SM_10006detail10radix_sort31DeviceRadixSortSingleTileKernelINS1_5radix10policy_hubIfNS0_8NullTypeEyE10Policy1000ELNS0_9SortOrderE0EfS6_yNS1_21identity_decomposer_tEEEvPKT1_PSB_PKT2_PSF_T3_iiT4__param_4];
	ld.param.u32 	%r208, [_ZN3cub18CUB_300001_SM_10006detail10radix_sort31DeviceRadixSortSingleTileKernelINS1_5radix10policy_hubIfNS0_8NullTypeEyE10Policy1000ELNS0_9SortOrderE0EfS6_yNS1_21identity_decomposer_tEEEvPKT1_PSB_PKT2_PSF_T3_iiT4__param_5];
	ld.param.u32 	%r209, [_ZN3cub18CUB_300001_SM_10006detail10radix_sort31DeviceRadixSortSingleTileKernelINS1_5radix10policy_hubIfNS0_8NullTypeEyE10Policy1000ELNS0_9SortOrderE0EfS6_yNS1_21identity_decomposer_tEEEvPKT1_PSB_PKT2_PSF_T3_iiT4__param_6];
	cvta.to.global.u64 	%rd6, %rd5;
	cvt.u32.u64 	%r1, %rd4;
	mov.u32 	%r2, %tid.x;
	mul.lo.s32 	%r3, %r2, 19;
	setp.ge.s32 	%p1, %r3, %r1;
	mul.wide.u32 	%rd7, %r3, 4;
	add.s64 	%rd1, %rd6, %rd7;
	mov.b32 	%r740, 2147483647;
	@%p1 bra 	$L__BB2_2;
	ld.global.u32 	%r740, [%rd1];
$L__BB2_2:
	add.s32 	%r212, %r3, 1;
	setp.ge.s32 	%p2, %r212, %r1;
	mov.b32 	%r741, 2147483647;
	@%p2 bra 	$L__BB2_4;
	ld.global.u32 	%r741, [%rd1+4];
$L__BB2_4:
	add.s32 	%r214, %r3, 2;
	setp.ge.s32 	%p3, %r214, %r1;
	mov.b32 	%r742, 2147483647;
	@%p3 bra 	$L__BB2_6;
	ld.global.u32 	%r742, [%rd1+8];
$L__BB2_6:
	add.s32 	%r216, %r3, 3;
	setp.ge.s32 	%p4, %r216, %r1;
	mov.b32 	%r743, 2147483647;
	@%p4 bra 	$L__BB2_8;
	ld.global.u32 	%r743, [%rd1+12];
$L__BB2_8:
	add.s32 	%r218, %r3, 4;
	setp.ge.s32 	%p5, %r218, %r1;
	mov.b32 	%r744, 2147483647;
	@%p5 bra 	$L__BB2_10;
	ld.global.u32 	%r744, [%rd1+16];
$L__BB2_10:
	add.s32 	%r220, %r3, 5;
	setp.ge.s32 	%p6, %r220, %r1;
	mov.b32 	%r745, 2147483647;
	@%p6 bra 	$L__BB2_12;
	ld.global.u32 	%r745, [%rd1+20];
$L__BB2_12:
	add.s32 	%r222, %r3, 6;
	setp.ge.s32 	%p7, %r222, %r1;
	mov.b32 	%r746, 2147483647;
	@%p7 bra 	$L__BB2_14;
	ld.global.u32 	%r746, [%rd1+24];
$L__BB2_14:
	add.s32 	%r224, %r3, 7;
	setp.ge.s32 	%p8, %r224, %r1;
	mov.b32 	%r747, 2147483647;
	@%p8 bra 	$L__BB2_16;
	ld.global.u32 	%r747, [%rd1+28];
$L__BB2_16:
	add.s32 	%r226, %r3, 8;
	setp.ge.s32 	%p9, %r226, %r1;
	mov.b32 	%r748, 2147483647;
	@%p9 bra 	$L__BB2_18;
	ld.global.u32 	%r748, [%rd1+32];
$L__BB2_18:
	add.s32 	%r228, %r3, 9;
	setp.ge.s32 	%p10, %r228, %r1;
	mov.b32 	%r749, 2147483647;
	@%p10 bra 	$L__BB2_20;
	ld.global.u32 	%r749, [%rd1+36];
$L__BB2_20:
	add.s32 	%r230, %r3, 10;
	setp.ge.s32 	%p11, %r230, %r1;
	mov.b32 	%r750, 2147483647;
	@%p11 bra 	$L__BB2_22;
	ld.global.u32 	%r750, [%rd1+40];
$L__BB2_22:
	add.s32 	%r232, %r3, 11;
	setp.ge.s32 	%p12, %r232, %r1;
	mov.b32 	%r751, 2147483647;
	@%p12 bra 	$L__BB2_24;
	ld.global.u32 	%r751, [%rd1+44];
$L__BB2_24:
	add.s32 	%r234, %r3, 12;
	setp.ge.s32 	%p13, %r234, %r1;
	mov.b32 	%r752, 2147483647;
	@%p13 bra 	$L__BB2_26;
	ld.global.u32 	%r752, [%rd1+48];
$L__BB2_26:
	add.s32 	%r236, %r3, 13;
	setp.ge.s32 	%p14, %r236, %r1;
	mov.b32 	%r753, 2147483647;
	@%p14 bra 	$L__BB2_28;
	ld.global.u32 	%r753, [%rd1+52];
$L__BB2_28:
	add.s32 	%r238, %r3, 14;
	setp.ge.s32 	%p15, %r238, %r1;
	mov.b32 	%r754, 2147483647;
	@%p15 bra 	$L__BB2_30;
	ld.global.u32 	%r754, [%rd1+56];
$L__BB2_30:
	add.s32 	%r240, %r3, 15;
	setp.ge.s32 	%p16, %r240, %r1;
	mov.b32 	%r755, 2147483647;
	@%p16 bra 	$L__BB2_32;
	ld.global.u32 	%r755, [%rd1+60];
$L__BB2_32:
	add.s32 	%r242, %r3, 16;
	setp.ge.s32 	%p17, %r242, %r1;
	mov.b32 	%r756, 2147483647;
	@%p17 bra 	$L__BB2_34;
	ld.global.u32 	%r756, [%rd1+64];
$L__BB2_34:
	add.s32 	%r244, %r3, 17;
	setp.ge.s32 	%p18, %r244, %r1;
	mov.b32 	%r757, 2147483647;
	@%p18 bra 	$L__BB2_36;
	ld.global.u32 	%r757, [%rd1+68];
$L__BB2_36:
	add.s32 	%r246, %r3, 18;
	setp.ge.s32 	%p19, %r246, %r1;
	mov.b32 	%r758, 2147483647;
	@%p19 bra 	$L__BB2_38;
	ld.global.u32 	%r758, [%rd1+72];
$L__BB2_38:
	bar.sync 	0;
	setp.gt.s32 	%p20, %r740, -1;
	selp.b32 	%r248, -2147483648, -1, %p20;
	xor.b32  	%r779, %r248, %r740;
	setp.gt.s32 	%p21, %r741, -1;
	selp.b32 	%r249, -2147483648, -1, %p21;
	xor.b32  	%r778, %r249, %r741;
	setp.gt.s32 	%p22, %r742, -1;
	selp.b32 	%r250, -2147483648, -1, %p22;
	xor.b32  	%r777, %r250, %r742;
	setp.gt.s32 	%p23, %r743, -1;
	selp.b32 	%r251, -2147483648, -1, %p23;
	xor.b32  	%r776, %r251, %r743;
	setp.gt.s32 	%p24, %r744, -1;
	selp.b32 	%r252, -2147483648, -1, %p24;
	xor.b32  	%r775, %r252, %r744;
	setp.gt.s32 	%p25, %r745, -1;
	selp.b32 	%r253, -2147483648, -1, %p25;
	xor.b32  	%r774, %r253, %r745;
	setp.gt.s32 	%p26, %r746, -1;
	selp.b32 	%r254, -2147483648, -1, %p26;
	xor.b32  	%r773, %r254, %r746;
	setp.gt.s32 	%p27, %r747, -1;
	selp.b32 	%r255, -2147483648, -1, %p27;
	xor.b32  	%r772, %r255, %r747;
	setp.gt.s32 	%p28, %r748, -1;
	selp.b32 	%r256, -2147483648, -1, %p28;
	xor.b32  	%r771, %r256, %r748;
	setp.gt.s32 	%p29, %r749, -1;
	selp.b32 	%r257, -2147483648, -1, %p29;
	xor.b32  	%r770, %r257, %r749;
	setp.gt.s32 	%p30, %r750, -1;
	selp.b32 	%r258, -2147483648, -1, %p30;
	xor.b32  	%r769, %r258, %r750;
	setp.gt.s32 	%p31, %r751, -1;
	selp.b32 	%r259, -2147483648, -1, %p31;
	xor.b32  	%r768, %r259, %r751;
	setp.gt.s32 	%p32, %r752, -1;
	selp.b32 	%r260, -2147483648, -1, %p32;
	xor.b32  	%r767, %r260, %r752;
	setp.gt.s32 	%p33, %r753, -1;
	selp.b32 	%r261, -2147483648, -1, %p33;
	xor.b32  	%r766, %r261, %r753;
	setp.gt.s32 	%p34, %r754, -1;
	selp.b32 	%r262, -2147483648, -1, %p34;
	xor.b32  	%r765, %r262, %r754;
	setp.gt.s32 	%p35, %r755, -1;
	selp.b32 	%r263, -2147483648, -1, %p35;
	xor.b32  	%r764, %r263, %r755;
	setp.gt.s32 	%p36, %r756, -1;
	selp.b32 	%r264, -2147483648, -1, %p36;
	xor.b32  	%r763, %r264, %r756;
	setp.gt.s32 	%p37, %r757, -1;
	selp.b32 	%r265, -2147483648, -1, %p37;
	xor.b32  	%r762, %r265, %r757;
	setp.gt.s32 	%p38, %r758, -1;
	selp.b32 	%r266, -2147483648, -1, %p38;
	xor.b32  	%r761, %r266, %r758;
	shr.u32 	%r61, %r2, 5;
	shl.b32 	%r267, %r2, 2;
	mov.u32 	%r268, _ZZN3cub18CUB_300001_SM_10006detail10radix_sort31DeviceRadixSortSingleTileKernelINS1_5radix10policy_hubIfNS0_8NullTypeEyE10Policy1000ELNS0_9SortOrderE0EfS6_yNS1_21identity_decomposer_tEEEvPKT1_PSB_PKT2_PSF_T3_iiT4_E12temp_storage;
	add.s32 	%r62, %r268, %r267;
	shl.b32 	%r269, %r2, 7;
	add.s32 	%r63, %r62, %r269;
	shl.b32 	%r270, %r61, 2;
	add.s32 	%r271, %r268, %r270;
	add.s32 	%r64, %r271, 33792;
	mad.lo.s32 	%r65, %r2, -56, %r63;
	add.s32 	%r760, %r208, 6;
	sub.s32 	%r759, %r209, %r208;
$L__BB2_39:
	add.s32 	%r331, %r760, -6;
	min.s32 	%r274, %r759, 6;
	mov.b32 	%r360, 0;
	st.shared.u32 	[%r62], %r360;
	st.shared.u32 	[%r62+1024], %r360;
	st.shared.u32 	[%r62+2048], %r360;
	st.shared.u32 	[%r62+3072], %r360;
	st.shared.u32 	[%r62+4096], %r360;
	st.shared.u32 	[%r62+5120], %r360;
	st.shared.u32 	[%r62+6144], %r360;
	st.shared.u32 	[%r62+7168], %r360;
	st.shared.u32 	[%r62+8192], %r360;
	st.shared.u32 	[%r62+9216], %r360;
	st.shared.u32 	[%r62+10240], %r360;
	st.shared.u32 	[%r62+11264], %r360;
	st.shared.u32 	[%r62+12288], %r360;
	st.shared.u32 	[%r62+13312], %r360;
	st.shared.u32 	[%r62+14336], %r360;
	st.shared.u32 	[%r62+15360], %r360;
	st.shared.u32 	[%r62+16384], %r360;
	st.shared.u32 	[%r62+17408], %r360;
	st.shared.u32 	[%r62+18432], %r360;
	st.shared.u32 	[%r62+19456], %r360;
	st.shared.u32 	[%r62+20480], %r360;
	st.shared.u32 	[%r62+21504], %r360;
	st.shared.u32 	[%r62+22528], %r360;
	st.shared.u32 	[%r62+23552], %r360;
	st.shared.u32 	[%r62+24576], %r360;
	st.shared.u32 	[%r62+25600], %r360;
	st.shared.u32 	[%r62+26624], %r360;
	st.shared.u32 	[%r62+27648], %r360;
	st.shared.u32 	[%r62+28672], %r360;
	st.shared.u32 	[%r62+29696], %r360;
	st.shared.u32 	[%r62+30720], %r360;
	st.shared.u32 	[%r62+31744], %r360;
	st.shared.u32 	[%r62+32768], %r360;
	// begin inline asm
	bmsk.clamp.b32 %r272, %r360, %r274;
	// end inline asm
	setp.eq.s32 	%p39, %r779, 2147483647;
	selp.b32 	%r276, -2147483648, %r779, %p39;
	// begin inline asm
	shr.b32 %r275, %r276, %r331;
	// end inline asm
	and.b32  	%r363, %r272, %r275;
	shl.b32 	%r364, %r363, 10;
	and.b32  	%r365, %r364, 31744;
	add.s32 	%r366, %r62, %r365;
	shr.u32 	%r367, %r363, 4;
	and.b32  	%r368, %r367, 268435454;
	add.s32 	%r90, %r366, %r368;
	ld.shared.u16 	%rs1, [%r90];
	add.s16 	%rs20, %rs1, 1;
	st.shared.u16 	[%r90], %rs20;
	setp.eq.s32 	%p40, %r778, 2147483647;
	selp.b32 	%r279, -2147483648, %r778, %p40;
	// begin inline asm
	shr.b32 %r278, %r279, %r331;
	// end inline asm
	and.b32  	%r369, %r272, %r278;
	shl.b32 	%r370, %r369, 10;
	and.b32  	%r371, %r370, 31744;
	add.s32 	%r372, %r62, %r371;
	shr.u32 	%r373, %r369, 4;
	and.b32  	%r374, %r373, 268435454;
	add.s32 	%r91, %r372, %r374;
	ld.shared.u16 	%rs2, [%r91];
	add.s16 	%rs21, %rs2, 1;
	st.shared.u16 	[%r91], %rs21;
	setp.eq.s32 	%p41, %r777, 2147483647;
	selp.b32 	%r282, -2147483648, %r777, %p41;
	// begin inline asm
	shr.b32 %r281, %r282, %r331;
	// end inline asm
	and.b32  	%r375, %r272, %r281;
	shl.b32 	%r376, %r375, 10;
	and.b32  	%r377, %r376, 31744;
	add.s32 	%r378, %r62, %r377;
	shr.u32 	%r379, %r375, 4;
	and.b32  	%r380, %r379, 268435454;
	add.s32 	%r92, %r378, %r380;
	ld.shared.u16 	%rs3, [%r92];
	add.s16 	%rs22, %rs3, 1;
	st.shared.u16 	[%r92], %rs22;
	setp.eq.s32 	%p42, %r776, 2147483647;
	selp.b32 	%r285, -2147483648, %r776, %p42;
	// begin inline asm
	shr.b32 %r284, %r285, %r331;
	// end inline asm
	and.b32  	%r381, %r272, %r284;
	shl.b32 	%r382, %r381, 10;
	and.b32  	%r383, %r382, 31744;
	add.s32 	%r384, %r62, %r383;
	shr.u32 	%r385, %r381, 4;
	and.b32  	%r386, %r385, 268435454;
	add.s32 	%r93, %r384, %r386;
	ld.shared.u16 	%rs4, [%r93];
	add.s16 	%rs23, %rs4, 1;
	st.shared.u16 	[%r93], %rs23;
	setp.eq.s32 	%p43, %r775, 2147483647;
	selp.b32 	%r288, -2147483648, %r775, %p43;
	// begin inline asm
	shr.b32 %r287, %r288, %r331;
	// end inline asm
	and.b32  	%r387, %r272, %r287;
	shl.b32 	%r388, %r387, 10;
	and.b32  	%r389, %r388, 31744;
	add.s32 	%r390, %r62, %r389;
	shr.u32 	%r391, %r387, 4;
	and.b32  	%r392, %r391, 268435454;
	add.s32 	%r94, %r390, %r392;
	ld.shared.u16 	%rs5, [%r94];
	add.s16 	%rs24, %rs5, 1;
	st.shared.u16 	[%r94], %rs24;
	setp.eq.s32 	%p44, %r774, 2147483647;
	selp.b32 	%r291, -2147483648, %r774, %p44;
	// begin inline asm
	shr.b32 %r290, %r291, %r331;
	// end inline asm
	and.b32  	%r393, %r272, %r290;
	shl.b32 	%r394, %r393, 10;
	and.b32  	%r395, %r394, 31744;
	add.s32 	%r396, %r62, %r395;
	shr.u32 	%r397, %r393, 4;
	and.b32  	%r398, %r397, 268435454;
	add.s32 	%r95, %r396, %r398;
	ld.shared.u16 	%rs6, [%r95];
	add.s16 	%rs25, %rs6, 1;
	st.shared.u16 	[%r95], %rs25;
	setp.eq.s32 	%p45, %r773, 2147483647;
	selp.b32 	%r294, -2147483648, %r773, %p45;
	// begin inline asm
	shr.b32 %r293, %r294, %r331;
	// end inline asm
	and.b32  	%r399, %r272, %r293;
	shl.b32 	%r400, %r399, 10;
	and.b32  	%r401, %r400, 31744;
	add.s32 	%r402, %r62, %r401;
	shr.u32 	%r403, %r399, 4;
	and.b32  	%r404, %r403, 268435454;
	add.s32 	%r96, %r402, %r404;
	ld.shared.u16 	%rs7, [%r96];
	add.s16 	%rs26, %rs7, 1;
	st.shared.u16 	[%r96], %rs26;
	setp.eq.s32 	%p46, %r772, 2147483647;
	selp.b32 	%r297, -2147483648, %r772, %p46;
	// begin inline asm
	shr.b32 %r296, %r297, %r331;
	// end inline asm
	and.b32  	%r405, %r272, %r296;
	shl.b32 	%r406, %r405, 10;
	and.b32  	%r407, %r406, 31744;
	add.s32 	%r408, %r62, %r407;
	shr.u32 	%r409, %r405, 4;
	and.b32  	%r410, %r409, 268435454;
	add.s32 	%r97, %r408, %r410;
	ld.shared.u16 	%rs8, [%r97];
	add.s16 	%rs27, %rs8, 1;
	st.shared.u16 	[%r97], %rs27;
	setp.eq.s32 	%p47, %r771, 2147483647;
	selp.b32 	%r300, -2147483648, %r771, %p47;
	// begin inline asm
	shr.b32 %r299, %r300, %r331;
	// end inline asm
	and.b32  	%r411, %r272, %r299;
	shl.b32 	%r412, %r411, 10;
	and.b32  	%r413, %r412, 31744;
	add.s32 	%r414, %r62, %r413;
	shr.u32 	%r415, %r411, 4;
	and.b32  	%r416, %r415, 268435454;
	add.s32 	%r98, %r414, %r416;
	ld.shared.u16 	%rs9, [%r98];
	add.s16 	%rs28, %rs9, 1;
	st.shared.u16 	[%r98], %rs28;
	setp.eq.s32 	%p48, %r770, 2147483647;
	selp.b32 	%r303, -2147483648, %r770, %p48;
	// begin inline asm
	shr.b32 %r302, %r303, %r331;
	// end inline asm
	and.b32  	%r417, %r272, %r302;
	shl.b32 	%r418, %r417, 10;
	and.b32  	%r419, %r418, 31744;
	add.s32 	%r420, %r62, %r419;
	shr.u32 	%r421, %r417, 4;
	and.b32  	%r422, %r421, 268435454;
	add.s32 	%r99, %r420, %r422;
	ld.shared.u16 	%rs10, [%r99];
	add.s16 	%rs29, %rs10, 1;
	st.shared.u16 	[%r99], %rs29;
	setp.eq.s32 	%p49, %r769, 2147483647;
	selp.b32 	%r306, -2147483648, %r769, %p49;
	// begin inline asm
	shr.b32 %r305, %r306, %r331;
	// end inline asm
	and.b32  	%r423, %r272, %r305;
	shl.b32 	%r424, %r423, 10;
	and.b32  	%r425, %r424, 31744;
	add.s32 	%r426, %r62, %r425;
	shr.u32 	%r427, %r423, 4;
	and.b32  	%r428, %r427, 268435454;
	add.s32 	%r100, %r426, %r428;
	ld.shared.u16 	%rs11, [%r100];
	add.s16 	%rs30, %rs11, 1;
	st.shared.u16 	[%r100], %rs30;
	setp.eq.s32 	%p50, %r768, 2147483647;
	selp.b32 	%r309, -2147483648, %r768, %p50;
	// begin inline asm
	shr.b32 %r308, %r309, %r331;
	// end inline asm
	and.b32  	%r429, %r272, %r308;
	shl.b32 	%r430, %r429, 10;
	and.b32  	%r431, %r430, 31744;
	add.s32 	%r432, %r62, %r431;
	shr.u32 	%r433, %r429, 4;
	and.b32  	%r434, %r433, 268435454;
	add.s32 	%r101, %r432, %r434;
	ld.shared.u16 	%rs12, [%r101];
	add.s16 	%rs31, %rs12, 1;
	st.shared.u16 	[%r101], %rs31;
	setp.eq.s32 	%p51, %r767, 2147483647;
	selp.b32 	%r312, -2147483648, %r767, %p51;
	// begin inline asm
	shr.b32 %r311, %r312, %r331;
	// end inline asm
	and.b32  	%r435, %r272, %r311;
	shl.b32 	%r436, %r435, 10;
	and.b32  	%r437, %r436, 31744;
	add.s32 	%r438, %r62, %r437;
	shr.u32 	%r439, %r435, 4;
	and.b32  	%r440, %r439, 268435454;
	add.s32 	%r102, %r438, %r440;
	ld.shared.u16 	%rs13, [%r102];
	add.s16 	%rs32, %rs13, 1;
	st.shared.u16 	[%r102], %rs32;
	setp.eq.s32 	%p52, %r766, 2147483647;
	selp.b32 	%r315, -2147483648, %r766, %p52;
	// begin inline asm
	shr.b32 %r314, %r315, %r331;
	// end inline asm
	and.b32  	%r441, %r272, %r314;
	shl.b32 	%r442, %r441, 10;
	and.b32  	%r443, %r442, 31744;
	add.s32 	%r444, %r62, %r443;
	shr.u32 	%r445, %r441, 4;
	and.b32  	%r446, %r445, 268435454;
	add.s32 	%r103, %r444, %r446;
	ld.shared.u16 	%rs14, [%r103];
	add.s16 	%rs33, %rs14, 1;
	st.shared.u16 	[%r103], %rs33;
	setp.eq.s32 	%p53, %r765, 2147483647;
	selp.b32 	%r318, -2147483648, %r765, %p53;
	// begin inline asm
	shr.b32 %r317, %r318, %r331;
	// end inline asm
	and.b32  	%r447, %r272, %r317;
	shl.b32 	%r448, %r447, 10;
	and.b32  	%r449, %r448, 31744;
	add.s32 	%r450, %r62, %r449;
	shr.u32 	%r451, %r447, 4;
	and.b32  	%r452, %r451, 268435454;
	add.s32 	%r104, %r450, %r452;
	ld.shared.u16 	%rs15, [%r104];
	add.s16 	%rs34, %rs15, 1;
	st.shared.u16 	[%r104], %rs34;
	setp.eq.s32 	%p54, %r764, 2147483647;
	selp.b32 	%r321, -2147483648, %r764, %p54;
	// begin inline asm
	shr.b32 %r320, %r321, %r331;
	// end inline asm
	and.b32  	%r453, %r272, %r320;
	shl.b32 	%r454, %r453, 10;
	and.b32  	%r455, %r454, 31744;
	add.s32 	%r456, %r62, %r455;
	shr.u32 	%r457, %r453, 4;
	and.b32  	%r458, %r457, 268435454;
	add.s32 	%r105, %r456, %r458;
	ld.shared.u16 	%rs16, [%r105];
	add.s16 	%rs35, %rs16, 1;
	st.shared.u16 	[%r105], %rs35;
	setp.eq.s32 	%p55, %r763, 2147483647;
	selp.b32 	%r324, -2147483648, %r763, %p55;
	// begin inline asm
	shr.b32 %r323, %r324, %r331;
	// end inline asm
	and.b32  	%r459, %r272, %r323;
	shl.b32 	%r460, %r459, 10;
	and.b32  	%r461, %r460, 31744;
	add.s32 	%r462, %r62, %r461;
	shr.u32 	%r463, %r459, 4;
	and.b32  	%r464, %r463, 268435454;
	add.s32 	%r106, %r462, %r464;
	ld.shared.u16 	%rs17, [%r106];
	add.s16 	%rs36, %rs17, 1;
	st.shared.u16 	[%r106], %rs36;
	setp.eq.s32 	%p56, %r762, 2147483647;
	selp.b32 	%r327, -2147483648, %r762, %p56;
	// begin inline asm
	shr.b32 %r326, %r327, %r331;
	// end inline asm
	and.b32  	%r465, %r272, %r326;
	shl.b32 	%r466, %r465, 10;
	and.b32  	%r467, %r466, 31744;
	add.s32 	%r468, %r62, %r467;
	shr.u32 	%r469, %r465, 4;
	and.b32  	%r470, %r469, 268435454;
	add.s32 	%r107, %r468, %r470;
	ld.shared.u16 	%rs18, [%r107];
	add.s16 	%rs37, %rs18, 1;
	st.shared.u16 	[%r107], %rs37;
	setp.eq.s32 	%p57, %r761, 2147483647;
	selp.b32 	%r330, -2147483648, %r761, %p57;
	// begin inline asm
	shr.b32 %r329, %r330, %r331;
	// end inline asm
	and.b32  	%r471, %r272, %r329;
	shl.b32 	%r472, %r471, 10;
	and.b32  	%r473, %r472, 31744;
	add.s32 	%r474, %r62, %r473;
	shr.u32 	%r475, %r471, 4;
	and.b32  	%r476, %r475, 268435454;
	add.s32 	%r108, %r474, %r476;
	ld.shared.u16 	%rs19, [%r108];
	add.s16 	%rs38, %rs19, 1;
	st.shared.u16 	[%r108], %rs38;
	bar.sync 	0;
	ld.shared.u32 	%r109, [%r63];
	ld.shared.u32 	%r477, [%r63+4];
	ld.shared.u32 	%r478, [%r63+8];
	ld.shared.u32 	%r479, [%r63+12];
	ld.shared.u32 	%r480, [%r63+16];
	ld.shared.u32 	%r481, [%r63+20];
	ld.shared.u32 	%r482, [%r63+24];
	ld.shared.u32 	%r483, [%r63+28];
	ld.shared.u32 	%r484, [%r63+32];
	ld.shared.u32 	%r485, [%r63+36];
	ld.shared.u32 	%r486, [%r63+40];
	ld.shared.u32 	%r487, [%r63+44];
	ld.shared.u32 	%r488, [%r63+48];
	ld.shared.u32 	%r489, [%r63+52];
	ld.shared.u32 	%r490, [%r63+56];
	ld.shared.u32 	%r491, [%r63+60];
	ld.shared.u32 	%r492, [%r63+64];
	ld.shared.u32 	%r493, [%r63+68];
	ld.shared.u32 	%r494, [%r63+72];
	ld.shared.u32 	%r495, [%r63+76];
	ld.shared.u32 	%r496, [%r63+80];
	ld.shared.u32 	%r497, [%r63+84];
	ld.shared.u32 	%r498, [%r63+88];
	ld.shared.u32 	%r499, [%r63+92];
	ld.shared.u32 	%r500, [%r63+96];
	ld.shared.u32 	%r501, [%r63+100];
	ld.shared.u32 	%r502, [%r63+104];
	ld.shared.u32 	%r503, [%r63+108];
	ld.shared.u32 	%r504, [%r63+112];
	ld.shared.u32 	%r505, [%r63+116];
	ld.shared.u32 	%r506, [%r63+120];
	ld.shared.u32 	%r507, [%r63+124];
	ld.shared.u32 	%r508, [%r63+128];
	add.s32 	%r110, %r477, %r109;
	add.s32 	%r111, %r478, %r110;
	add.s32 	%r112, %r479, %r111;
	add.s32 	%r113, %r480, %r112;
	add.s32 	%r114, %r481, %r113;
	add.s32 	%r115, %r482, %r114;
	add.s32 	%r116, %r483, %r115;
	add.s32 	%r117, %r484, %r116;
	add.s32 	%r118, %r485, %r117;
	add.s32 	%r119, %r486, %r118;
	add.s32 	%r120, %r487, %r119;
	add.s32 	%r121, %r488, %r120;
	add.s32 	%r122, %r489, %r121;
	add.s32 	%r123, %r490, %r122;
	add.s32 	%r124, %r491, %r123;
	add.s32 	%r125, %r492, %r124;
	add.s32 	%r126, %r493, %r125;
	add.s32 	%r127, %r494, %r126;
	add.s32 	%r128, %r495, %r127;
	add.s32 	%r129, %r496, %r128;
	add.s32 	%r130, %r497, %r129;
	add.s32 	%r131, %r498, %r130;
	add.s32 	%r132, %r499, %r131;
	add.s32 	%r133, %r500, %r132;
	add.s32 	%r134, %r501, %r133;
	add.s32 	%r135, %r502, %r134;
	add.s32 	%r136, %r503, %r135;
	add.s32 	%r137, %r504, %r136;
	add.s32 	%r138, %r505, %r137;
	add.s32 	%r139, %r506, %r138;
	add.s32 	%r140, %r507, %r139;
	add.s32 	%r337, %r508, %r140;
	// begin inline asm
	mov.u32 %r332, %laneid;
	// end inline asm
	mov.b32 	%r335, 1;
	mov.b32 	%r362, -1;
	// begin inline asm
	{  .reg .u32 r0;  .reg .pred p;  shfl.sync.up.b32 r0|p, %r337, %r335, %r360, %r362;  @p add.u32 r0, r0, %r337;  mov.u32 %r333, r0;}
	// end inline asm
	mov.b32 	%r341, 2;
	// begin inline asm
	{  .reg .u32 r0;  .reg .pred p;  shfl.sync.up.b32 r0|p, %r333, %r341, %r360, %r362;  @p add.u32 r0, r0, %r333;  mov.u32 %r339, r0;}
	// end inline asm
	mov.b32 	%r347, 4;
	// begin inline asm
	{  .reg .u32 r0;  .reg .pred p;  shfl.sync.up.b32 r0|p, %r339, %r347, %r360, %r362;  @p add.u32 r0, r0, %r339;  mov.u32 %r345, r0;}
	// end inline asm
	mov.b32 	%r353, 8;
	// begin inline asm
	{  .reg .u32 r0;  .reg .pred p;  shfl.sync.up.b32 r0|p, %r345, %r353, %r360, %r362;  @p add.u32 r0, r0, %r345;  mov.u32 %r351, r0;}
	// end inline asm
	mov.b32 	%r359, 16;
	// begin inline asm
	{  .reg .u32 r0;  .reg .pred p;  shfl.sync.up.b32 r0|p, %r351, %r359, %r360, %r362;  @p add.u32 r0, r0, %r351;  mov.u32 %r357, r0;}
	// end inline asm
	setp.ne.s32 	%p58, %r332, 31;
	@%p58 bra 	$L__BB2_41;
	st.shared.u32 	[%r64], %r357;
$L__BB2_41:
	sub.s32 	%r509, %r357, %r337;
	setp.gt.u32 	%p59, %r2, 31;
	setp.eq.s32 	%p60, %r61, 7;
	setp.eq.s32 	%p61, %r61, 6;
	setp.eq.s32 	%p62, %r61, 5;
	setp.eq.s32 	%p63, %r61, 4;
	setp.eq.s32 	%p64, %r61, 3;
	setp.eq.s32 	%p65, %r61, 2;
	setp.eq.s32 	%p66, %r61, 1;
	bar.sync 	0;
	ld.shared.v4.u32 	{%r510, %r511, %r512, %r513}, [_ZZN3cub18CUB_300001_SM_10006detail10radix_sort31DeviceRadixSortSingleTileKernelINS1_5radix10policy_hubIfNS0_8NullTypeEyE10Policy1000ELNS0_9SortOrderE0EfS6_yNS1_21identity_decomposer_tEEEvPKT1_PSB_PKT2_PSF_T3_iiT4_E12temp_storage+33792];
	selp.b32 	%r514, %r510, %r780, %p66;
	add.s32 	%r515, %r511, %r510;
	selp.b32 	%r516, %r515, %r514, %p65;
	add.s32 	%r517, %r515, %r512;
	selp.b32 	%r518, %r517, %r516, %p64;
	add.s32 	%r519, %r517, %r513;
	selp.b32 	%r520, %r519, %r518, %p63;
	ld.shared.v4.u32 	{%r521, %r522, %r523, %r524}, [_ZZN3cub18CUB_300001_SM_10006detail10radix_sort31DeviceRadixSortSingleTileKernelINS1_5radix10policy_hubIfNS0_8NullTypeEyE10Policy1000ELNS0_9SortOrderE0EfS6_yNS1_21identity_decomposer_tEEEvPKT1_PSB_PKT2_PSF_T3_iiT4_E12temp_storage+33808];
	add.s32 	%r525, %r519, %r521;
	selp.b32 	%r526, %r525, %r520, %p62;
	add.s32 	%r527, %r525, %r522;
	selp.b32 	%r528, %r527, %r526, %p61;
	add.s32 	%r529, %r527, %r523;
	selp.b32 	%r780, %r529, %r528, %p60;
	add.s32 	%r145, %r529, %r524;
	setp.ne.s32 	%p67, %r332, 0;
	selp.b32 	%r530, %r509, 0, %p67;
	add.s32 	%r531, %r780, %r530;
	or.pred  	%p68, %p59, %p67;
	selp.b32 	%r781, %r531, %r509, %p59;
	@%p68 bra 	$L__BB2_43;
	shl.b32 	%r781, %r145, 16;
	st.shared.u32 	[_ZZN3cub18CUB_300001_SM_10006detail10radix_sort31DeviceRadixSortSingleTileKernelINS1_5radix10policy_hubIfNS0_8NullTypeEyE10Policy1000ELNS0_9SortOrderE0EfS6_yNS1_21identity_decomposer_tEEEvPKT1_PSB_PKT2_PSF_T3_iiT4_E12temp_storage+33832], %r781;
$L__BB2_43:
	setp.eq.s32 	%p69, %r2, 0;
	bar.sync 	0;
	ld.shared.u32 	%r532, [_ZZN3cub18CUB_300001_SM_10006detail10radix_sort31DeviceRadixSortSingleTileKernelINS1_5radix10policy_hubIfNS0_8NullTypeEyE10Policy1000ELNS0_9SortOrderE0EfS6_yNS1_21identity_decomposer_tEEEvPKT1_PSB_PKT2_PSF_T3_iiT4_E12temp_storage+33832];
	selp.b32 	%r533, 0, %r532, %p69;
	add.s32 	%r534, %r781, %r533;
	add.s32 	%r535, %r109, %r534;
	add.s32 	%r536, %r110, %r534;
	add.s32 	%r537, %r111, %r534;
	add.s32 	%r538, %r112, %r534;
	add.s32 	%r539, %r113, %r534;
	add.s32 	%r540, %r114, %r534;
	add.s32 	%r541, %r115, %r534;
	add.s32 	%r542, %r116, %r534;
	add.s32 	%r543, %r117, %r534;
	add.s32 	%r544, %r118, %r534;
	add.s32 	%r545, %r119, %r534;
	add.s32 	%r546, %r120, %r534;
	add.s32 	%r547, %r121, %r534;
	add.s32 	%r548, %r122, %r534;
	add.s32 	%r549, %r123, %r534;
	add.s32 	%r550, %r124, %r534;
	add.s32 	%r551, %r125, %r534;
	add.s32 	%r552, %r126, %r534;
	add.s32 	%r553, %r127, %r534;
	add.s32 	%r554, %r128, %r534;
	add.s32 	%r555, %r129, %r534;
	add.s32 	%r556, %r130, %r534;
	add.s32 	%r557, %r131, %r534;
	add.s32 	%r558, %r132, %r534;
	add.s32 	%r559, %r133, %r534;
	add.s32 	%r560, %r134, %r534;
	add.s32 	%r561, %r135, %r534;
	add.s32 	%r562, %r136, %r534;
	add.s32 	%r563, %r137, %r534;
	add.s32 	%r564, %r138, %r534;
	add.s32 	%r565, %r139, %r534;
	add.s32 	%r566, %r140, %r534;
	st.shared.u32 	[%r63], %r534;
	st.shared.u32 	[%r63+4], %r535;
	st.shared.u32 	[%r63+8], %r536;
	st.shared.u32 	[%r63+12], %r537;
	st.shared.u32 	[%r63+16], %r538;
	st.shared.u32 	[%r63+20], %r539;
	st.shared.u32 	[%r63+24], %r540;
	st.shared.u32 	[%r63+28], %r541;
	st.shared.u32 	[%r63+32], %r542;
	st.shared.u32 	[%r63+36], %r543;
	st.shared.u32 	[%r63+40], %r544;
	st.shared.u32 	[%r63+44], %r545;
	st.shared.u32 	[%r63+48], %r546;
	st.shared.u32 	[%r63+52], %r547;
	st.shared.u32 	[%r63+56], %r548;
	st.shared.u32 	[%r63+60], %r549;
	st.shared.u32 	[%r63+64], %r550;
	st.shared.u32 	[%r63+68], %r551;
	st.shared.u32 	[%r63+72], %r552;
	st.shared.u32 	[%r63+76], %r553;
	st.shared.u32 	[%r63+80], %r554;
	st.shared.u32 	[%r63+84], %r555;
	st.shared.u32 	[%r63+88], %r556;
	st.shared.u32 	[%r63+92], %r557;
	st.shared.u32 	[%r63+96], %r558;
	st.shared.u32 	[%r63+100], %r559;
	st.shared.u32 	[%r63+104], %r560;
	st.shared.u32 	[%r63+108], %r561;
	st.shared.u32 	[%r63+112], %r562;
	st.shared.u32 	[%r63+116], %r563;
	st.shared.u32 	[%r63+120], %r564;
	st.shared.u32 	[%r63+124], %r565;
	st.shared.u32 	[%r63+128], %r566;
	bar.sync 	0;
	cvt.u32.u16 	%r567, %rs1;
	ld.shared.u16 	%r568, [%r90];
	add.s32 	%r149, %r568, %r567;
	cvt.u32.u16 	%r569, %rs2;
	ld.shared.u16 	%r570, [%r91];
	add.s32 	%r150, %r570, %r569;
	cvt.u32.u16 	%r571, %rs3;
	ld.shared.u16 	%r572, [%r92];
	add.s32 	%r151, %r572, %r571;
	cvt.u32.u16 	%r573, %rs4;
	ld.shared.u16 	%r574, [%r93];
	add.s32 	%r152, %r574, %r573;
	cvt.u32.u16 	%r575, %rs5;
	ld.shared.u16 	%r576, [%r94];
	add.s32 	%r153, %r576, %r575;
	cvt.u32.u16 	%r577, %rs6;
	ld.shared.u16 	%r578, [%r95];
	add.s32 	%r154, %r578, %r577;
	cvt.u32.u16 	%r579, %rs7;
	ld.shared.u16 	%r580, [%r96];
	add.s32 	%r155, %r580, %r579;
	cvt.u32.u16 	%r581, %rs8;
	ld.shared.u16 	%r582, [%r97];
	add.s32 	%r156, %r582, %r581;
	cvt.u32.u16 	%r583, %rs9;
	ld.shared.u16 	%r584, [%r98];
	add.s32 	%r157, %r584, %r583;
	cvt.u32.u16 	%r585, %rs10;
	ld.shared.u16 	%r586, [%r99];
	add.s32 	%r158, %r586, %r585;
	cvt.u32.u16 	%r587, %rs11;
	ld.shared.u16 	%r588, [%r100];
	add.s32 	%r159, %r588, %r587;
	cvt.u32.u16 	%r589, %rs12;
	ld.shared.u16 	%r590, [%r101];
	add.s32 	%r160, %r590, %r589;
	cvt.u32.u16 	%r591, %rs13;
	ld.shared.u16 	%r592, [%r102];
	add.s32 	%r161, %r592, %r591;
	cvt.u32.u16 	%r593, %rs14;
	ld.shared.u16 	%r594, [%r103];
	add.s32 	%r162, %r594, %r593;
	cvt.u32.u16 	%r595, %rs15;
	ld.shared.u16 	%r596, [%r104];
	add.s32 	%r163, %r596, %r595;
	cvt.u32.u16 	%r597, %rs16;
	ld.shared.u16 	%r598, [%r105];
	add.s32 	%r164, %r598, %r597;
	cvt.u32.u16 	%r599, %rs17;
	ld.shared.u16 	%r600, [%r106];
	add.s32 	%r165, %r600, %r599;
	cvt.u32.u16 	%r601, %rs18;
	ld.shared.u16 	%r602, [%r107];
	add.s32 	%r166, %r602, %r601;
	cvt.u32.u16 	%r603, %rs19;
	ld.shared.u16 	%r604, [%r108];
	add.s32 	%r167, %r604, %r603;
	bar.sync 	0;
	setp.lt.s32 	%p70, %r760, %r209;
	@%p70 bra 	$L__BB2_83;
	cvt.u64.u32 	%rd8, %r2;
	shl.b32 	%r605, %r149, 2;
	mov.u32 	%r606, _ZZN3cub18CUB_300001_SM_10006detail10radix_sort31DeviceRadixSortSingleTileKernelINS1_5radix10policy_hubIfNS0_8NullTypeEyE10Policy1000ELNS0_9SortOrderE0EfS6_yNS1_21identity_decomposer_tEEEvPKT1_PSB_PKT2_PSF_T3_iiT4_E12temp_storage;
	add.s32 	%r607, %r606, %r605;
	st.shared.u32 	[%r607], %r779;
	shl.b32 	%r608, %r150, 2;
	add.s32 	%r609, %r606, %r608;
	st.shared.u32 	[%r609], %r778;
	shl.b32 	%r610, %r151, 2;
	add.s32 	%r611, %r606, %r610;
	st.shared.u32 	[%r611], %r777;
	shl.b32 	%r612, %r152, 2;
	add.s32 	%r613, %r606, %r612;
	st.shared.u32 	[%r613], %r776;
	shl.b32 	%r614, %r153, 2;
	add.s32 	%r615, %r606, %r614;
	st.shared.u32 	[%r615], %r775;
	shl.b32 	%r616, %r154, 2;
	add.s32 	%r617, %r606, %r616;
	st.shared.u32 	[%r617], %r774;
	shl.b32 	%r618, %r155, 2;
	add.s32 	%r619, %r606, %r618;
	st.shared.u32 	[%r619], %r773;
	shl.b32 	%r620, %r156, 2;
	add.s32 	%r621, %r606, %r620;
	st.shared.u32 	[%r621], %r772;
	shl.b32 	%r622, %r157, 2;
	add.s32 	%r623, %r606, %r622;
	st.shared.u32 	[%r623], %r771;
	shl.b32 	%r624, %r158, 2;
	add.s32 	%r625, %r606, %r624;
	st.shared.u32 	[%r625], %r770;
	shl.b32 	%r626, %r159, 2;
	add.s32 	%r627, %r606, %r626;
	st.shared.u32 	[%r627], %r769;
	shl.b32 	%r628, %r160, 2;
	add.s32 	%r629, %r606, %r628;
	st.shared.u32 	[%r629], %r768;
	shl.b32 	%r630, %r161, 2;
	add.s32 	%r631, %r606, %r630;
	st.shared.u32 	[%r631], %r767;
	shl.b32 	%r632, %r162, 2;
	add.s32 	%r633, %r606, %r632;
	st.shared.u32 	[%r633], %r766;
	shl.b32 	%r634, %r163, 2;
	add.s32 	%r635, %r606, %r634;
	st.shared.u32 	[%r635], %r765;
	shl.b32 	%r636, %r164, 2;
	add.s32 	%r637, %r606, %r636;
	st.shared.u32 	[%r637], %r764;
	shl.b32 	%r638, %r165, 2;
	add.s32 	%r639, %r606, %r638;
	st.shared.u32 	[%r639], %r763;
	shl.b32 	%r640, %r166, 2;
	add.s32 	%r641, %r606, %r640;
	st.shared.u32 	[%r641], %r762;
	shl.b32 	%r642, %r167, 2;
	add.s32 	%r643, %r606, %r642;
	st.shared.u32 	[%r643], %r761;
	bar.sync 	0;
	mad.lo.s32 	%r644, %r2, -72, %r65;
	ld.shared.u32 	%r168, [%r644];
	ld.shared.u32 	%r169, [%r644+1024];
	ld.shared.u32 	%r170, [%r644+2048];
	ld.shared.u32 	%r171, [%r644+3072];
	ld.shared.u32 	%r172, [%r644+4096];
	ld.shared.u32 	%r173, [%r644+5120];
	ld.shared.u32 	%r174, [%r644+6144];
	ld.shared.u32 	%r175, [%r644+7168];
	ld.shared.u32 	%r176, [%r644+8192];
	ld.shared.u32 	%r177, [%r644+9216];
	ld.shared.u32 	%r178, [%r644+10240];
	ld.shared.u32 	%r179, [%r644+11264];
	ld.shared.u32 	%r180, [%r644+12288];
	ld.shared.u32 	%r181, [%r644+13312];
	ld.shared.u32 	%r182, [%r644+14336];
	ld.shared.u32 	%r183, [%r644+15360];
	ld.shared.u32 	%r184, [%r644+16384];
	ld.shared.u32 	%r185, [%r644+17408];
	ld.shared.u32 	%r186, [%r644+18432];
	setp.gt.u64 	%p71, %rd4, %rd8;
	cvta.to.global.u64 	%rd9, %rd3;
	mul.wide.u32 	%rd10, %r2, 4;
	add.s64 	%rd2, %rd9, %rd10;
	@%p71 bra 	$L__BB2_45;
	bra.uni 	$L__BB2_46;
$L__BB2_45:
	setp.gt.s32 	%p72, %r168, -1;
	selp.b32 	%r645, -1, -2147483648, %p72;
	xor.b32  	%r646, %r645, %r168;
	st.global.u32 	[%rd2], %r646;
$L__BB2_46:
	add.s32 	%r647, %r2, 256;
	cvt.u64.u32 	%rd11, %r647;
	setp.le.u64 	%p73, %rd4, %rd11;
	@%p73 bra 	$L__BB2_48;
	setp.gt.s32 	%p74, %r169, -1;
	selp.b32 	%r648, -1, -2147483648, %p74;
	xor.b32  	%r649, %r648, %r169;
	st.global.u32 	[%rd2+1024], %r649;
$L__BB2_48:
	add.s32 	%r650, %r2, 512;
	cvt.u64.u32 	%rd12, %r650;
	setp.le.u64 	%p75, %rd4, %rd12;
	@%p75 bra 	$L__BB2_50;
	setp.gt.s32 	%p76, %r170, -1;
	selp.b32 	%r651, -1, -2147483648, %p76;
	xor.b32  	%r652, %r651, %r170;
	st.global.u32 	[%rd2+2048], %r652;
$L__BB2_50:
	add.s32 	%r653, %r2, 768;
	cvt.u64.u32 	%rd13, %r653;
	setp.le.u64 	%p77, %rd4, %rd13;
	@%p77 bra 	$L__BB2_52;
	setp.gt.s32 	%p78, %r171, -1;
	selp.b32 	%r654, -1, -2147483648, %p78;
	xor.b32  	%r655, %r654, %r171;
	st.global.u32 	[%rd2+3072], %r655;
$L__BB2_52:
	or.b32  	%r656, %r2, 1024;
	cvt.u64.u32 	%rd14, %r656;
	setp.le.u64 	%p79, %rd4, %rd14;
	@%p79 bra 	$L__BB2_54;
	setp.gt.s32 	%p80, %r172, -1;
	selp.b32 	%r657, -1, -2147483648, %p80;
	xor.b32  	%r658, %r657, %r172;
	st.global.u32 	[%rd2+4096], %r658;
$L__BB2_54:
	add.s32 	%r659, %r2, 1280;
	cvt.u64.u32 	%rd15, %r659;
	setp.le.u64 	%p81, %rd4, %rd15;
	@%p81 bra 	$L__BB2_56;
	setp.gt.s32 	%p82, %r173, -1;
	selp.b32 	%r660, -1, -2147483648, %p82;
	xor.b32  	%r661, %r660, %r173;
	st.global.u32 	[%rd2+5120], %r661;
$L__BB2_56:
	add.s32 	%r662, %r2, 1536;
	cvt.u64.u32 	%rd16, %r662;
	setp.le.u64 	%p83, %rd4, %rd16;
	@%p83 bra 	$L__BB2_58;
	setp.gt.s32 	%p84, %r174, -1;
	selp.b32 	%r663, -1, -2147483648, %p84;
	xor.b32  	%r664, %r663, %r174;
	st.global.u32 	[%rd2+6144], %r664;
$L__BB2_58:
	add.s32 	%r665, %r2, 1792;
	cvt.u64.u32 	%rd17, %r665;
	setp.le.u64 	%p85, %rd4, %rd17;
	@%p85 bra 	$L__BB2_60;
	setp.gt.s32 	%p86, %r175, -1;
	selp.b32 	%r666, -1, -2147483648, %p86;
	xor.b32  	%r667, %r666, %r175;
	st.global.u32 	[%rd2+7168], %r667;
$L__BB2_60:
	or.b32  	%r668, %r2, 2048;
	cvt.u64.u32 	%rd18, %r668;
	setp.le.u64 	%p87, %rd4, %rd18;
	@%p87 bra 	$L__BB2_62;
	setp.gt.s32 	%p88, %r176, -1;
	selp.b32 	%r669, -1, -2147483648, %p88;
	xor.b32  	%r670, %r669, %r176;
	st.global.u32 	[%rd2+8192], %r670;
$L__BB2_62:
	add.s32 	%r671, %r2, 2304;
	cvt.u64.u32 	%rd19, %r671;
	setp.le.u64 	%p89, %rd4, %rd19;
	@%p89 bra 	$L__BB2_64;
	setp.gt.s32 	%p90, %r177, -1;
	selp.b32 	%r672, -1, -2147483648, %p90;
	xor.b32  	%r673, %r672, %r177;
	st.global.u32 	[%rd2+9216], %r673;
$L__BB2_64:
	add.s32 	%r674, %r2, 2560;
	cvt.u64.u32 	%rd20, %r674;
	setp.le.u64 	%p91, %rd4, %rd20;
	@%p91 bra 	$L__BB2_66;
	setp.gt.s32 	%p92, %r178, -1;
	selp.b32 	%r675, -1, -2147483648, %p92;
	xor.b32  	%r676, %r675, %r178;
	st.global.u32 	[%rd2+10240], %r676;
$L__BB2_66:
	add.s32 	%r677, %r2, 2816;
	cvt.u64.u32 	%rd21, %r677;
	setp.le.u64 	%p93, %rd4, %rd21;
	@%p93 bra 	$L__BB2_68;
	setp.gt.s32 	%p94, %r179, -1;
	selp.b32 	%r678, -1, -2147483648, %p94;
	xor.b32  	%r679, %r678, %r179;
	st.global.u32 	[%rd2+11264], %r679;
$L__BB2_68:
	or.b32  	%r680, %r2, 3072;
	cvt.u64.u32 	%rd22, %r680;
	setp.le.u64 	%p95, %rd4, %rd22;
	@%p95 bra 	$L__BB2_70;
	setp.gt.s32 	%p96, %r180, -1;
	selp.b32 	%r681, -1, -2147483648, %p96;
	xor.b32  	%r682, %r681, %r180;
	st.global.u32 	[%rd2+12288], %r682;
$L__BB2_70:
	add.s32 	%r683, %r2, 3328;
	cvt.u64.u32 	%rd23, %r683;
	setp.le.u64 	%p97, %rd4, %rd23;
	@%p97 bra 	$L__BB2_72;
	setp.gt.s32 	%p98, %r181, -1;
	selp.b32 	%r684, -1, -2147483648, %p98;
	xor.b32  	%r685, %r684, %r181;
	st.global.u32 	[%rd2+13312], %r685;
$L__BB2_72:
	add.s32 	%r686, %r2, 3584;
	cvt.u64.u32 	%rd24, %r686;
	setp.le.u64 	%p99, %rd4, %rd24;
	@%p99 bra 	$L__BB2_74;
	setp.gt.s32 	%p100, %r182, -1;
	selp.b32 	%r687, -1, -2147483648, %p100;
	xor.b32  	%r688, %r687, %r182;
	st.global.u32 	[%rd2+14336], %r688;
$L__BB2_74:
	add.s32 	%r689, %r2, 3840;
	cvt.u64.u32 	%rd25, %r689;
	setp.le.u64 	%p101, %rd4, %rd25;
	@%p101 bra 	$L__BB2_76;
	setp.gt.s32 	%p102, %r183, -1;
	selp.b32 	%r690, -1, -2147483648, %p102;
	xor.b32  	%r691, %r690, %r183;
	st.global.u32 	[%rd2+15360], %r691;
$L__BB2_76:
	or.b32  	%r692, %r2, 4096;
	cvt.u64.u32 	%rd26, %r692;
	setp.le.u64 	%p103, %rd4, %rd26;
	@%p103 bra 	$L__BB2_78;
	setp.gt.s32 	%p104, %r184, -1;
	selp.b32 	%r693, -1, -2147483648, %p104;
	xor.b32  	%r694, %r693, %r184;
	st.global.u32 	[%rd2+16384], %r694;
$L__BB2_78:
	add.s32 	%r695, %r2, 4352;
	cvt.u64.u32 	%rd27, %r695;
	setp.le.u64 	%p105, %rd4, %rd27;
	@%p105 bra 	$L__BB2_80;
	setp.gt.s32 	%p106, %r185, -1;
	selp.b32 	%r696, -1, -2147483648, %p106;
	xor.b32  	%r697, %r696, %r185;
	st.global.u32 	[%rd2+17408], %r697;
$L__BB2_80:
	add.s32 	%r698, %r2, 4608;
	cvt.u64.u32 	%rd28, %r698;
	setp.le.u64 	%p107, %rd4, %rd28;
	@%p107 bra 	$L__BB2_82;
	setp.gt.s32 	%p108, %r186, -1;
	selp.b32 	%r699, -1, -2147483648, %p108;
	xor.b32  	%r700, %r699, %r186;
	st.global.u32 	[%rd2+18432], %r700;
$L__BB2_82:
	ret;
$L__BB2_83:
	shl.b32 	%r701, %r149, 2;
	mov.u32 	%r702, _ZZN3cub18CUB_300001_SM_10006detail10radix_sort31DeviceRadixSortSingleTileKernelINS1_5radix10policy_hubIfNS0_8NullTypeEyE10Policy1000ELNS0_9SortOrderE0EfS6_yNS1_21identity_decomposer_tEEEvPKT1_PSB_PKT2_PSF_T3_iiT4_E12temp_storage;
	add.s32 	%r703, %r702, %r701;
	st.shared.u32 	[%r703], %r779;
	shl.b32 	%r704, %r150, 2;
	add.s32 	%r705, %r702, %r704;
	st.shared.u32 	[%r705], %r778;
	shl.b32 	%r706, %r151, 2;
	add.s32 	%r707, %r702, %r706;
	st.shared.u32 	[%r707], %r777;
	shl.b32 	%r708, %r152, 2;
	add.s32 	%r709, %r702, %r708;
	st.shared.u32 	[%r709], %r776;
	shl.b32 	%r710, %r153, 2;
	add.s32 	%r711, %r702, %r710;
	st.shared.u32 	[%r711], %r775;
	shl.b32 	%r712, %r154, 2;
	add.s32 	%r713, %r702, %r712;
	st.shared.u32 	[%r713], %r774;
	shl.b32 	%r714, %r155, 2;
	add.s32 	%r715, %r702, %r714;
	st.shared.u32 	[%r715], %r773;
	shl.b32 	%r716, %r156, 2;
	add.s32 	%r717, %r702, %r716;
	st.shared.u32 	[%r717], %r772;
	shl.b32 	%r718, %r157, 2;
	add.s32 	%r719, %r702, %r718;
	st.shared.u32 	[%r719], %r771;
	shl.b32 	%r720, %r158, 2;
	add.s32 	%r721, %r702, %r720;
	st.shared.u32 	[%r721], %r770;
	shl.b32 	%r722, %r159, 2;
	add.s32 	%r723, %r702, %r722;
	st.shared.u32 	[%r723], %r769;
	shl.b32 	%r724, %r160, 2;
	add.s32 	%r725, %r702, %r724;
	st.shared.u32 	[%r725], %r768;
	shl.b32 	%r726, %r161, 2;
	add.s32 	%r727, %r702, %r726;
	st.shared.u32 	[%r727], %r767;
	shl.b32 	%r728, %r162, 2;
	add.s32 	%r729, %r702, %r728;
	st.shared.u32 	[%r729], %r766;
	shl.b32 	%r730, %r163, 2;
	add.s32 	%r731, %r702, %r730;
	st.shared.u32 	[%r731], %r765;
	shl.b32 	%r732, %r164, 2;
	add.s32 	%r733, %r702, %r732;
	st.shared.u32 	[%r733], %r764;
	shl.b32 	%r734, %r165, 2;
	add.s32 	%r735, %r702, %r734;
	st.shared.u32 	[%r735], %r763;
	shl.b32 	%r736, %r166, 2;
	add.s32 	%r737, %r702, %r736;
	st.shared.u32 	[%r737], %r762;
	shl.b32 	%r738, %r167, 2;
	add.s32 	%r739, %r702, %r738;
	st.shared.u32 	[%r739], %r761;
	bar.sync 	0;
	ld.shared.u32 	%r779, [%r65];
	ld.shared.u32 	%r778, [%r65+4];
	ld.shared.u32 	%r777, [%r65+8];
	ld.shared.u32 	%r776, [%r65+12];
	ld.shared.u32 	%r775, [%r65+16];
	ld.shared.u32 	%r774, [%r65+20];
	ld.shared.u32 	%r773, [%r65+24];
	ld.shared.u32 	%r772, [%r65+28];
	ld.shared.u32 	%r771, [%r65+32];
	ld.shared.u32 	%r770, [%r65+36];
	ld.shared.u32 	%r769, [%r65+40];
	ld.shared.u32 	%r768, [%r65+44];
	ld.shared.u32 	%r767, [%r65+48];
	ld.shared.u32 	%r766, [%r65+52];
	ld.shared.u32 	%r765, [%r65+56];
	ld.shared.u32 	%r764, [%r65+60];
	ld.shared.u32 	%r763, [%r65+64];
	ld.shared.u32 	%r762, [%r65+68];
	ld.shared.u32 	%r761, [%r65+72];
	bar.sync 	0;
	add.s32 	%r760, %r760, 6;
	add.s32 	%r759, %r759, -6;
	bra.uni 	$L__BB2_39;

}
	// .globl	_ZN3cub18CUB_300001_SM_10006detail10radix_sort30DeviceRadixSortHistogramKernelINS1_5radix10policy_hubIfNS0_8NullTypeEyE10Policy1000ELNS0_9SortOrderE0EfyNS1_21identity_decomposer_tEEEvPT2_PKT1_SB_iiT3_
.visible .entry _ZN3cub18CUB_300001_SM_10006detail10radix_sort30DeviceRadixSortHistogramKernelINS1_5radix10policy_hubIfNS0_8NullTypeEyE10Policy1000ELNS0_9SortOrderE0EfyNS1_21identity_decomposer_tEEEvPT2_PKT1_SB_iiT3_(
	.param .u64 .ptr .align 1 _ZN3cub18CUB_300001_SM_10006detail10radix_sort30DeviceRadixSortHistogramKernelINS1_5radix10policy_hubIfNS0_8NullTypeEyE10Policy1000ELNS0_9SortOrderE0EfyNS1_21identity_decomposer_tEEEvPT2_PKT1_SB_iiT3__param_0,
	.param .u64 .ptr .align 1 _ZN3cub18CUB_300001_SM_10006detail10radix_sort30DeviceRadixSortHistogramKernelINS1_5radix10policy_hubIfNS0_8NullTypeEyE10Policy1000ELNS0_9SortOrderE0EfyNS1_21identity_decomposer_tEEEvPT2_PKT1_SB_iiT3__param_1,
	.param .u64 _ZN3cub18CUB_300001_SM_10006detail10radix_sort30DeviceRadixSortHistogramKernelINS1_5radix10policy_hubIfNS0_8NullTypeEyE10Policy1000ELNS0_9SortOrderE0EfyNS1_21identity_decomposer_tEEEvPT2_PKT1_SB_iiT3__param_2,
	.param .u32 _ZN3cub18CUB_300001_SM_10006detail10radix_sort30DeviceRadixSortHistogramKernelINS1_5radix10policy_hubIfNS0_8NullTypeEyE10Policy1000ELNS0_9SortOrderE0EfyNS1_21identity_decomposer_tEEEvPT2_PKT1_SB_iiT3__param_3,
	.param .u32 _ZN3cub18CUB_300001_SM_10006detail10radix_sort30DeviceRadixSortHistogramKernelINS1_5radix10policy_hubIfNS0_8NullTypeEyE10Policy1000ELNS0_9SortOrderE0EfyNS1_21identity_decomposer_tEEEvPT2_PKT1_SB_iiT3__param_4,
	.param .align 1 .b8 _ZN3cub18CUB_300001_SM_10006detail10radix_sort30DeviceRadixSortHistogramKernelINS1_5radix10policy_hubIfNS0_8NullTypeEyE10Policy1000ELNS0_9SortOrderE0EfyNS1_21identity_decomposer_tEEEvPT2_PKT1_SB_iiT3__param_5[1]
)
.maxntid 128
{
	.reg .pred 	%p<123>;
	.reg .b32 	%r<518>;
	.reg .b64 	%rd<137>;
	// demoted variable
	.shared .align 4 .b8 _ZZN3cub18CUB_300001_SM_10006detail10radix_sort30DeviceRadixSortHistogramKernelINS1_5radix10policy_hubIfNS0_8NullTypeEyE10Policy1000ELNS0_9SortOrderE0EfyNS1_21identity_decomposer_tEEEvPT2_PKT1_SB_iiT3_E12temp_storage[4096];
	ld.param.u64 	%rd18, [_ZN3cub18CUB_300001_SM_10006detail10radix_sort30DeviceRadixSortHistogramKernelINS1_5radix10policy_hubIfNS0_8NullTypeEyE10Policy1000ELNS0_9SortOrderE0EfyNS1_21identity_decomposer_tEEEvPT2_PKT1_SB_iiT3__param_0];
	ld.param.u64 	%rd19, [_ZN3cub18CUB_300001_SM_10006detail10radix_sort30DeviceRadixSortHistogramKernelINS1_5radix10policy_hubIfNS0_8NullTypeEyE10Policy1000ELNS0_9SortOrderE0EfyNS1_21identity_decomposer_tEEEvPT2_PKT1_SB_iiT3__param_1];
	ld.param.u64 	%rd17, [_ZN3cub18CUB_300001_SM_10006detail10radix_sort30DeviceRadixSortHistogramKernelINS1_5radix10policy_hubIfNS0_8NullTypeEyE10Policy1000ELNS0_9SortOrderE0EfyNS1_21identity_decomposer_tEEEvPT2_PKT1_SB_iiT3__param_2];
	ld.param.u32 	%r174, [_ZN3cub18CUB_300001_SM_10006detail10radix_sort30DeviceRadixSortHistogramKernelINS1_5radix10policy_hubIfNS0_8NullTypeEyE10Policy1000ELNS0_9SortOrderE0EfyNS1_21identity_decomposer_tEEEvPT2_PKT1_SB_iiT3__param_3];
	ld.param.u32 	%r175, [_ZN3cub18CUB_300001_SM_10006detail10radix_sort30DeviceRadixSortHistogramKernelINS1_5radix10policy_hubIfNS0_8NullTypeEyE10Policy1000ELNS0_9SortOrderE0EfyNS1_21identity_decomposer_tEEEvPT2_PKT1_SB_iiT3__param_4];
	cvta.to.global.u64 	%rd1, %rd19;
	cvta.to.global.u64 	%rd2, %rd18;
	setp.eq.s64 	%p2, %rd17, 0;
	@%p2 bra 	$L__BB3_153;
	sub.s32 	%r176, %r175, %r174;
	add.s32 	%r177, %r176, 7;
	shr.s32 	%r178, %r177, 31;
	shr.u32 	%r179, %r178, 29;
	add.s32 	%r180, %r177, %r179;
	shr.s32 	%r181, %r180, 3;
	mov.u32 	%r182, %tid.x;
	setp.gt.u32 	%p3, %r182, 255;
	setp.lt.s32 	%p4, %r177, 8;
	mov.u32 	%r183, %ctaid.x;
	shl.b32 	%r184, %r183, 11;
	cvt.u64.u32 	%rd3, %r184;
	mov.u32 	%r185, %nctaid.x;
	shl.b32 	%r186, %r185, 11;
	cvt.u64.u32 	%rd4, %r186;
	add.s32 	%r1, %r181, -1;
	and.b32  	%r2, %r181, 15;
	and.b32  	%r3, %r181, 7;
	add.s32 	%r4, %r3, -1;
	and.b32  	%r5, %r181, 3;
	or.pred  	%p1, %p3, %p4;
	shl.b32 	%r187, %r182, 2;
	mov.u32 	%r188, _ZZN3cub18CUB_300001_SM_10006detail10radix_sort30DeviceRadixSortHistogramKernelINS1_5radix10policy_hubIfNS0_8NullTypeEyE10Policy1000ELNS0_9SortOrderE0EfyNS1_21identity_decomposer_tEEEvPT2_PKT1_SB_iiT3_E12temp_storage;
	add.s32 	%r6, %r188, %r187;
	and.b32  	%r7, %r181, 268435440;
	cvt.u64.u32 	%rd5, %r182;
	add.s32 	%r8, %r182, 128;
	add.s32 	%r9, %r182, 256;
	add.s32 	%r10, %r182, 384;
	add.s32 	%r11, %r182, 512;
	add.s32 	%r12, %r182, 640;
	add.s32 	%r13, %r182, 768;
	or.b32  	%r14, %r182, 1024;
	add.s32 	%r15, %r182, 1920;
	and.b32  	%r16, %r181, 268435448;
	and.b32  	%r17, %r181, 1;
	neg.s32 	%r18, %r7;
	add.s32 	%r19, %r6, 8192;
	add.s64 	%rd21, %rd17, -1;
	shr.u64 	%rd22, %rd21, 30;
	add.s64 	%rd23, %rd22, 1;
	min.u64 	%rd6, %rd23, %rd17;
	mov.b64 	%rd135, 0;
$L__BB3_2:
	@%p1 bra 	$L__BB3_30;
	setp.lt.u32 	%p5, %r1, 15;
	mov.b32 	%r471, 0;
	@%p5 bra 	$L__BB3_6;
	mov.u32 	%r468, %r19;
	mov.u32 	%r469, %r18;
$L__BB3_5:
	.pragma "nounroll";
	mov.b32 	%r190, 0;
	st.shared.u32 	[%r468+-8192], %r190;
	st.shared.u32 	[%r468+-7168], %r190;
	st.shared.u32 	[%r468+-6144], %r190;
	st.shared.u32 	[%r468+-5120], %r190;
	st.shared.u32 	[%r468+-4096], %r190;
	st.shared.u32 	[%r468+-3072], %r190;
	st.shared.u32 	[%r468+-2048], %r190;
	st.shared.u32 	[%r468+-1024], %r190;
	st.shared.u32 	[%r468], %r190;
	st.shared.u32 	[%r468+1024], %r190;
	st.shared.u32 	[%r468+2048], %r190;
	st.shared.u32 	[%r468+3072], %r190;
	st.shared.u32 	[%r468+4096], %r190;
	st.shared.u32 	[%r468+5120], %r190;
	st.shared.u32 	[%r468+6144], %r190;
	st.shared.u32 	[%r468+7168], %r190;
	add.s32 	%r469, %r469, 16;
	add.s32 	%r468, %r468, 16384;
	setp.ne.s32 	%p6, %r469, 0;
	mov.u32 	%r471, %r7;
	@%p6 bra 	$L__BB3_5;
$L__BB3_6:
	add.s32 	%r25, %r2, -1;
	setp.eq.s32 	%p7, %r2, 0;
	@%p7 bra 	$L__BB3_16;
	setp.lt.u32 	%p8, %r25, 7;
	@%p8 bra 	$L__BB3_9;
	shl.b32 	%r191, %r471, 10;
	add.s32 	%r192, %r6, %r191;
	mov.b32 	%r193, 0;
	st.shared.u32 	[%r192], %r193;
	st.shared.u32 	[%r192+1024], %r193;
	st.shared.u32 	[%r192+2048], %r193;
	st.shared.u32 	[%r192+3072], %r193;
	st.shared.u32 	[%r192+4096], %r193;
	st.shared.u32 	[%r192+5120], %r193;
	st.shared.u32 	[%r192+6144], %r193;
	st.shared.u32 	[%r192+7168], %r193;
	add.s32 	%r471, %r471, 8;
$L__BB3_9:
	setp.eq.s32 	%p9, %r3, 0;
	@%p9 bra 	$L__BB3_16;
	setp.lt.u32 	%p10, %r4, 3;
	@%p10 bra 	$L__BB3_12;
	shl.b32 	%r194, %r471, 10;
	add.s32 	%r195, %r6, %r194;
	mov.b32 	%r196, 0;
	st.shared.u32 	[%r195], %r196;
	st.shared.u32 	[%r195+1024], %r196;
	st.shared.u32 	[%r195+2048], %r196;
	st.shared.u32 	[%r195+3072], %r196;
	add.s32 	%r471, %r471, 4;
$L__BB3_12:
	setp.eq.s32 	%p11, %r5, 0;
	@%p11 bra 	$L__BB3_16;
	setp.eq.s32 	%p12, %r5, 1;
	shl.b32 	%r197, %r471, 10;
	add.s32 	%r30, %r6, %r197;
	mov.b32 	%r198, 0;
	st.shared.u32 	[%r30], %r198;
	@%p12 bra 	$L__BB3_16;
	setp.eq.s32 	%p13, %r5, 2;
	mov.b32 	%r199, 0;
	st.shared.u32 	[%r30+1024], %r199;
	@%p13 bra 	$L__BB3_16;
	mov.b32 	%r200, 0;
	st.shared.u32 	[%r30+2048], %r200;
$L__BB3_16:
	cvt.u32.u64 	%r201, %rd5;
	setp.gt.u32 	%p14, %r201, 127;
	@%p14 bra 	$L__BB3_30;
	setp.lt.u32 	%p15, %r1, 15;
	mov.b32 	%r475, 0;
	@%p15 bra 	$L__BB3_20;
	mov.b32 	%r473, 0;
$L__BB3_19:
	.pragma "nounroll";
	shl.b32 	%r204, %r473, 10;
	add.s32 	%r205, %r6, %r204;
	mov.b32 	%r206, 0;
	st.shared.u32 	[%r205+512], %r206;
	st.shared.u32 	[%r205+1536], %r206;
	st.shared.u32 	[%r205+2560], %r206;
	st.shared.u32 	[%r205+3584], %r206;
	st.shared.u32 	[%r205+4608], %r206;
	st.shared.u32 	[%r205+5632], %r206;
	st.shared.u32 	[%r205+6656], %r206;
	st.shared.u32 	[%r205+7680], %r206;
	st.shared.u32 	[%r205+8704], %r206;
	st.shared.u32 	[%r205+9728], %r206;
	st.shared.u32 	[%r205+10752], %r206;
	st.shared.u32 	[%r205+11776], %r206;
	st.shared.u32 	[%r205+12800], %r206;
	st.shared.u32 	[%r205+13824], %r206;
	st.shared.u32 	[%r205+14848], %r206;
	st.shared.u32 	[%r205+15872], %r206;
	add.s32 	%r473, %r473, 16;
	setp.ne.s32 	%p16, %r473, %r7;
	mov.u32 	%r475, %r7;
	@%p16 bra 	$L__BB3_19;
$L__BB3_20:
	setp.eq.s32 	%p17, %r2, 0;
	@%p17 bra 	$L__BB3_30;
	setp.lt.u32 	%p18, %r25, 7;
	@%p18 bra 	$L__BB3_23;
	shl.b32 	%r207, %r475, 10;
	add.s32 	%r208, %r6, %r207;
	mov.b32 	%r209, 0;
	st.shared.u32 	[%r208+512], %r209;
	st.shared.u32 	[%r208+1536], %r209;
	st.shared.u32 	[%r208+2560], %r209;
	st.shared.u32 	[%r208+3584], %r209;
	st.shared.u32 	[%r208+4608], %r209;
	st.shared.u32 	[%r208+5632], %r209;
	st.shared.u32 	[%r208+6656], %r209;
	st.shared.u32 	[%r208+7680], %r209;
	add.s32 	%r475, %r475, 8;
$L__BB3_23:
	setp.eq.s32 	%p19, %r3, 0;
	@%p19 bra 	$L__BB3_30;
	setp.lt.u32 	%p20, %r4, 3;
	@%p20 bra 	$L__BB3_26;
	shl.b32 	%r210, %r475, 10;
	add.s32 	%r211, %r6, %r210;
	mov.b32 	%r212, 0;
	st.shared.u32 	[%r211+512], %r212;
	st.shared.u32 	[%r211+1536], %r212;
	st.shared.u32 	[%r211+2560], %r212;
	st.shared.u32 	[%r211+3584], %r212;
	add.s32 	%r475, %r475, 4;
$L__BB3_26:
	setp.eq.s32 	%p21, %r5, 0;
	@%p21 bra 	$L__BB3_30;
	setp.eq.s32 	%p22, %r5, 1;
	shl.b32 	%r213, %r475, 10;
	add.s32 	%r38, %r6, %r213;
	mov.b32 	%r214, 0;
	st.shared.u32 	[%r38+512], %r214;
	@%p22 bra 	$L__BB3_30;
	setp.eq.s32 	%p23, %r5, 2;
	mov.b32 	%r215, 0;
	st.shared.u32 	[%r38+1536], %r215;
	@%p23 bra 	$L__BB3_30;
	mov.b32 	%r216, 0;
	st.shared.u32 	[%r38+2560], %r216;
$L__BB3_30:
	bar.sync 	0;
	bar.sync 	0;
	shl.b64 	%rd8, %rd135, 30;
	sub.s64 	%rd24, %rd17, %rd8;
	min.u64 	%rd9, %rd24, 1073741824;
	setp.le.u64 	%p24, %rd9, %rd3;
	@%p24 bra 	$L__BB3_70;
	mov.u64 	%rd136, %rd3;
$L__BB3_32:
	add.s64 	%rd11, %rd136, %rd8;
	sub.s64 	%rd12, %rd17, %rd11;
	setp.lt.u64 	%p25, %rd12, 2048;
	@%p25 bra 	$L__BB3_34;
	add.s64 	%rd27, %rd11, %rd5;
	shl.b64 	%rd28, %rd27, 2;
	add.s64 	%rd29, %rd1, %rd28;
	ld.global.u32 	%r507, [%rd29];
	ld.global.u32 	%r506, [%rd29+512];
	ld.global.u32 	%r505, [%rd29+1024];
	ld.global.u32 	%r504, [%rd29+1536];
	ld.global.u32 	%r503, [%rd29+2048];
	ld.global.u32 	%r502, [%rd29+2560];
	ld.global.u32 	%r501, [%rd29+3072];
	ld.global.u32 	%r500, [%rd29+3584];
	ld.global.u32 	%r499, [%rd29+4096];
	ld.global.u32 	%r498, [%rd29+4608];
	ld.global.u32 	%r497, [%rd29+5120];
	ld.global.u32 	%r496, [%rd29+5632];
	ld.global.u32 	%r495, [%rd29+6144];
	ld.global.u32 	%r494, [%rd29+6656];
	ld.global.u32 	%r493, [%rd29+7168];
	ld.global.u32 	%r492, [%rd29+7680];
	bra.uni 	$L__BB3_66;
$L__BB3_34:
	cvt.u32.u64 	%r218, %rd5;
	cvt.u32.u64 	%r55, %rd12;
	setp.ge.s32 	%p26, %r218, %r55;
	add.s64 	%rd25, %rd11, %rd5;
	shl.b64 	%rd26, %rd25, 2;
	add.s64 	%rd13, %rd1, %rd26;
	mov.b32 	%r507, 2147483647;
	@%p26 bra 	$L__BB3_36;
	ld.global.u32 	%r507, [%rd13];
$L__BB3_36:
	setp.ge.s32 	%p27, %r8, %r55;
	mov.b32 	%r506, 2147483647;
	@%p27 bra 	$L__BB3_38;
	ld.global.u32 	%r506, [%rd13+512];
$L__BB3_38:
	setp.ge.s32 	%p28, %r9, %r55;
	mov.b32 	%r505, 2147483647;
	@%p28 bra 	$L__BB3_40;
	ld.global.u32 	%r505, [%rd13+1024];
$L__BB3_40:
	setp.ge.s32 	%p29, %r10, %r55;
	mov.b32 	%r504, 2147483647;
	@%p29 bra 	$L__BB3_42;
	ld.global.u32 	%r504, [%rd13+1536];
$L__BB3_42:
	setp.ge.s32 	%p30, %r11, %r55;
	mov.b32 	%r503, 2147483647;
	@%p30 bra 	$L__BB3_44;
	ld.global.u32 	%r503, [%rd13+2048];
$L__BB3_44:
	setp.ge.s32 	%p31, %r12, %r55;
	mov.b32 	%r502, 2147483647;
	@%p31 bra 	$L__BB3_46;
	ld.global.u32 	%r502, [%rd13+2560];
$L__BB3_46:
	setp.ge.s32 	%p32, %r13, %r55;
	mov.b32 	%r501, 2147483647;
	@%p32 bra 	$L__BB3_48;
	ld.global.u32 	%r501, [%rd13+3072];
$L__BB3_48:
	mov.u32 	%r226, %tid.x;
	add.s32 	%r227, %r226, 896;
	setp.ge.s32 	%p33, %r227, %r55;
	mov.b32 	%r500, 2147483647;
	@%p33 bra 	$L__BB3_50;
	ld.global.u32 	%r500, [%rd13+3584];
$L__BB3_50:
	setp.ge.s32 	%p34, %r14, %r55;
	mov.b32 	%r499, 2147483647;
	@%p34 bra 	$L__BB3_52;
	ld.global.u32 	%r499, [%rd13+4096];
$L__BB3_52:
	add.s32 	%r231, %r226, 1152;
	setp.ge.s32 	%p35, %r231, %r55;
	mov.b32 	%r498, 2147483647;
	@%p35 bra 	$L__BB3_54;
	ld.global.u32 	%r498, [%rd13+4608];
$L__BB3_54:
	add.s32 	%r234, %r226, 1280;
	setp.ge.s32 	%p36, %r234, %r55;
	mov.b32 	%r497, 2147483647;
	@%p36 bra 	$L__BB3_56;
	ld.global.u32 	%r497, [%rd13+5120];
$L__BB3_56:
	add.s32 	%r237, %r226, 1408;
	setp.ge.s32 	%p37, %r237, %r55;
	mov.b32 	%r496, 2147483647;
	@%p37 bra 	$L__BB3_58;
	ld.global.u32 	%r496, [%rd13+5632];
$L__BB3_58:
	add.s32 	%r240, %r226, 1536;
	setp.ge.s32 	%p38, %r240, %r55;
	mov.b32 	%r495, 2147483647;
	@%p38 bra 	$L__BB3_60;
	ld.global.u32 	%r495, [%rd13+6144];
$L__BB3_60:
	add.s32 	%r243, %r226, 1664;
	setp.ge.s32 	%p39, %r243, %r55;
	mov.b32 	%r494, 2147483647;
	@%p39 bra 	$L__BB3_62;
	ld.global.u32 	%r494, [%rd13+6656];
$L__BB3_62:
	add.s32 	%r246, %r226, 1792;
	setp.ge.s32 	%p40, %r246, %r55;
	mov.b32 	%r493, 2147483647;
	@%p40 bra 	$L__BB3_64;
	ld.global.u32 	%r493, [%rd13+7168];
$L__BB3_64:
	setp.ge.s32 	%p41, %r15, %r55;
	mov.b32 	%r492, 2147483647;
	@%p41 bra 	$L__BB3_66;
	ld.global.u32 	%r492, [%rd13+7680];
$L__BB3_66:
	setp.le.s32 	%p42, %r175, %r174;
	@%p42 bra 	$L__BB3_69;
	setp.gt.s32 	%p43, %r507, -1;
	selp.b32 	%r249, -2147483648, -1, %p43;
	xor.b32  	%r250, %r249, %r507;
	setp.gt.s32 	%p44, %r506, -1;
	selp.b32 	%r251, -2147483648, -1, %p44;
	xor.b32  	%r252, %r251, %r506;
	setp.gt.s32 	%p45, %r505, -1;
	selp.b32 	%r253, -2147483648, -1, %p45;
	xor.b32  	%r254, %r253, %r505;
	setp.gt.s32 	%p46, %r504, -1;
	selp.b32 	%r255, -2147483648, -1, %p46;
	xor.b32  	%r256, %r255, %r504;
	setp.gt.s32 	%p47, %r503, -1;
	selp.b32 	%r257, -2147483648, -1, %p47;
	xor.b32  	%r258, %r257, %r503;
	setp.gt.s32 	%p48, %r502, -1;
	selp.b32 	%r259, -2147483648, -1, %p48;
	xor.b32  	%r260, %r259, %r502;
	setp.gt.s32 	%p49, %r501, -1;
	selp.b32 	%r261, -2147483648, -1, %p49;
	xor.b32  	%r262, %r261, %r501;
	setp.gt.s32 	%p50, %r500, -1;
	selp.b32 	%r263, -2147483648, -1, %p50;
	xor.b32  	%r264, %r263, %r500;
	setp.gt.s32 	%p51, %r499, -1;
	selp.b32 	%r265, -2147483648, -1, %p51;
	xor.b32  	%r266, %r265, %r499;
	setp.gt.s32 	%p52, %r498, -1;
	selp.b32 	%r267, -2147483648, -1, %p52;
	xor.b32  	%r268, %r267, %r498;
	setp.gt.s32 	%p53, %r497, -1;
	selp.b32 	%r269, -2147483648, -1, %p53;
	xor.b32  	%r270, %r269, %r497;
	setp.gt.s32 	%p54, %r496, -1;
	selp.b32 	%r271, -2147483648, -1, %p54;
	xor.b32  	%r272, %r271, %r496;
	setp.gt.s32 	%p55, %r495, -1;
	selp.b32 	%r273, -2147483648, -1, %p55;
	xor.b32  	%r274, %r273, %r495;
	setp.gt.s32 	%p56, %r494, -1;
	selp.b32 	%r275, -2147483648, -1, %p56;
	xor.b32  	%r276, %r275, %r494;
	setp.gt.s32 	%p57, %r493, -1;
	selp.b32 	%r277, -2147483648, -1, %p57;
	xor.b32  	%r278, %r277, %r493;
	setp.gt.s32 	%p58, %r492, -1;
	selp.b32 	%r279, -2147483648, -1, %p58;
	xor.b32  	%r280, %r279, %r492;
	setp.eq.s32 	%p59, %r250, 2147483647;
	selp.b32 	%r103, -2147483648, %r250, %p59;
	setp.eq.s32 	%p60, %r252, 2147483647;
	selp.b32 	%r104, -2147483648, %r252, %p60;
	setp.eq.s32 	%p61, %r254, 2147483647;
	selp.b32 	%r105, -2147483648, %r254, %p61;
	setp.eq.s32 	%p62, %r256, 2147483647;
	selp.b32 	%r106, -2147483648, %r256, %p62;
	setp.eq.s32 	%p63, %r258, 2147483647;
	selp.b32 	%r107, -2147483648, %r258, %p63;
	setp.eq.s32 	%p64, %r260, 2147483647;
	selp.b32 	%r108, -2147483648, %r260, %p64;
	setp.eq.s32 	%p65, %r262, 2147483647;
	selp.b32 	%r109, -2147483648, %r262, %p65;
	setp.eq.s32 	%p66, %r264, 2147483647;
	selp.b32 	%r110, -2147483648, %r264, %p66;
	setp.eq.s32 	%p67, %r266, 2147483647;
	selp.b32 	%r111, -2147483648, %r266, %p67;
	setp.eq.s32 	%p68, %r268, 2147483647;
	selp.b32 	%r112, -2147483648, %r268, %p68;
	setp.eq.s32 	%p69, %r270, 2147483647;
	selp.b32 	%r113, -2147483648, %r270, %p69;
	setp.eq.s32 	%p70, %r272, 2147483647;
	selp.b32 	%r114, -2147483648, %r272, %p70;
	setp.eq.s32 	%p71, %r274, 2147483647;
	selp.b32 	%r115, -2147483648, %r274, %p71;
	setp.eq.s32 	%p72, %r276, 2147483647;
	selp.b32 	%r116, -2147483648, %r276, %p72;
	setp.eq.s32 	%p73, %r278, 2147483647;
	selp.b32 	%r117, -2147483648, %r278, %p73;
	setp.eq.s32 	%p74, %r280, 2147483647;
	selp.b32 	%r118, -2147483648, %r280, %p74;
	mov.b32 	%r508, 0;
	mov.u32 	%r509, %r174;
$L__BB3_68:
	sub.s32 	%r281, %r175, %r509;
	shl.b32 	%r282, %r508, 10;
	mov.u32 	%r283, _ZZN3cub18CUB_300001_SM_10006detail10radix_sort30DeviceRadixSortHistogramKernelINS1_5radix10policy_hubIfNS0_8NullTypeEyE10Policy1000ELNS0_9SortOrderE0EfyNS1_21identity_decomposer_tEEEvPT2_PKT1_SB_iiT3_E12temp_storage;
	add.s32 	%r284, %r283, %r282;
	min.s32 	%r285, %r281, 8;
	mov.b32 	%r286, -1;
	shl.b32 	%r287, %r286, %r285;
	not.b32 	%r288, %r287;
	shr.u32 	%r289, %r103, %r509;
	and.b32  	%r290, %r289, %r288;
	shl.b32 	%r291, %r290, 2;
	add.s32 	%r292, %r284, %r291;
	atom.shared.add.u32 	%r293, [%r292], 1;
	shr.u32 	%r294, %r104, %r509;
	and.b32  	%r295, %r294, %r288;
	shl.b32 	%r296, %r295, 2;
	add.s32 	%r297, %r284, %r296;
	atom.shared.add.u32 	%r298, [%r297], 1;
	shr.u32 	%r299, %r105, %r509;
	and.b32  	%r300, %r299, %r288;
	shl.b32 	%r301, %r300, 2;
	add.s32 	%r302, %r284, %r301;
	atom.shared.add.u32 	%r303, [%r302], 1;
	shr.u32 	%r304, %r106, %r509;
	and.b32  	%r305, %r304, %r288;
	shl.b32 	%r306, %r305, 2;
	add.s32 	%r307, %r284, %r306;
	atom.shared.add.u32 	%r308, [%r307], 1;
	shr.u32 	%r309, %r107, %r509;
	and.b32  	%r310, %r309, %r288;
	shl.b32 	%r311, %r310, 2;
	add.s32 	%r312, %r284, %r311;
	atom.shared.add.u32 	%r313, [%r312], 1;
	shr.u32 	%r314, %r108, %r509;
	and.b32  	%r315, %r314, %r288;
	shl.b32 	%r316, %r315, 2;
	add.s32 	%r317, %r284, %r316;
	atom.shared.add.u32 	%r318, [%r317], 1;
	shr.u32 	%r319, %r109, %r509;
	and.b32  	%r320, %r319, %r288;
	shl.b32 	%r321, %r320, 2;
	add.s32 	%r322, %r284, %r321;
	atom.shared.add.u32 	%r323, [%r322], 1;
	shr.u32 	%r324, %r110, %r509;
	and.b32  	%r325, %r324, %r288;
	shl.b32 	%r326, %r325, 2;
	add.s32 	%r327, %r284, %r326;
	atom.shared.add.u32 	%r328, [%r327], 1;
	shr.u32 	%r329, %r111, %r509;
	and.b32  	%r330, %r329, %r288;
	shl.b32 	%r331, %r330, 2;
	add.s32 	%r332, %r284, %r331;
	atom.shared.add.u32 	%r333, [%r332], 1;
	shr.u32 	%r334, %r112, %r509;
	and.b32  	%r335, %r334, %r288;
	shl.b32 	%r336, %r335, 2;
	add.s32 	%r337, %r284, %r336;
	atom.shared.add.u32 	%r338, [%r337], 1;
	shr.u32 	%r339, %r113, %r509;
	and.b32  	%r340, %r339, %r288;
	shl.b32 	%r341, %r340, 2;
	add.s32 	%r342, %r284, %r341;
	atom.shared.add.u32 	%r343, [%r342], 1;
	shr.u32 	%r344, %r114, %r509;
	and.b32  	%r345, %r344, %r288;
	shl.b32 	%r346, %r345, 2;
	add.s32 	%r347, %r284, %r346;
	atom.shared.add.u32 	%r348, [%r347], 1;
	shr.u32 	%r349, %r115, %r509;
	and.b32  	%r350, %r349, %r288;
	shl.b32 	%r351, %r350, 2;
	add.s32 	%r352, %r284, %r351;
	atom.shared.add.u32 	%r353, [%r352], 1;
	shr.u32 	%r354, %r116, %r509;
	and.b32  	%r355, %r354, %r288;
	shl.b32 	%r356, %r355, 2;
	add.s32 	%r357, %r284, %r356;
	atom.shared.add.u32 	%r358, [%r357], 1;
	shr.u32 	%r359, %r117, %r509;
	and.b32  	%r360, %r359, %r288;
	shl.b32 	%r361, %r360, 2;
	add.s32 	%r362, %r284, %r361;
	atom.shared.add.u32 	%r363, [%r362], 1;
	shr.u32 	%r364, %r118, %r509;
	and.b32  	%r365, %r364, %r288;
	shl.b32 	%r366, %r365, 2;
	add.s32 	%r367, %r284, %r366;
	atom.shared.add.u32 	%r368, [%r367], 1;
	add.s32 	%r509, %r509, 8;
	add.s32 	%r508, %r508, 1;
	setp.lt.s32 	%p75, %r509, %r175;
	@%p75 bra 	$L__BB3_68;
$L__BB3_69:
	add.s64 	%rd136, %rd136, %rd4;
	setp.lt.u64 	%p76, %rd136, %rd9;
	@%p76 bra 	$L__BB3_32;
$L__BB3_70:
	bar.sync 	0;
	@%p1 bra 	$L__BB3_152;
	setp.lt.u32 	%p77, %r1, 7;
	mov.b32 	%r512, 0;
	@%p77 bra 	$L__BB3_90;
	mov.b32 	%r510, 0;
$L__BB3_73:
	.pragma "nounroll";
	shl.b32 	%r371, %r510, 10;
	add.s32 	%r124, %r6, %r371;
	ld.shared.u32 	%r125, [%r124];
	setp.eq.s32 	%p78, %r125, 0;
	@%p78 bra 	$L__BB3_75;
	cvt.u32.u64 	%r372, %rd5;
	shl.b32 	%r373, %r510, 8;
	add.s32 	%r374, %r373, %r372;
	mul.wide.u32 	%rd30, %r374, 8;
	add.s64 	%rd31, %rd2, %rd30;
	cvt.u64.u32 	%rd32, %r125;
	atom.global.add.u64 	%rd33, [%rd31], %rd32;
$L__BB3_75:
	ld.shared.u32 	%r126, [%r124+1024];
	setp.eq.s32 	%p79, %r126, 0;
	@%p79 bra 	$L__BB3_77;
	cvt.u32.u64 	%r375, %rd5;
	shl.b32 	%r376, %r510, 8;
	add.s32 	%r377, %r376, %r375;
	add.s32 	%r378, %r377, 256;
	mul.wide.u32 	%rd34, %r378, 8;
	add.s64 	%rd35, %rd2, %rd34;
	cvt.u64.u32 	%rd36, %r126;
	atom.global.add.u64 	%rd37, [%rd35], %rd36;
$L__BB3_77:
	ld.shared.u32 	%r127, [%r124+2048];
	setp.eq.s32 	%p80, %r127, 0;
	@%p80 bra 	$L__BB3_79;
	cvt.u32.u64 	%r379, %rd5;
	shl.b32 	%r380, %r510, 8;
	add.s32 	%r381, %r380, %r379;
	add.s32 	%r382, %r381, 512;
	mul.wide.u32 	%rd38, %r382, 8;
	add.s64 	%rd39, %rd2, %rd38;
	cvt.u64.u32 	%rd40, %r127;
	atom.global.add.u64 	%rd41, [%rd39], %rd40;
$L__BB3_79:
	ld.shared.u32 	%r128, [%r124+3072];
	setp.eq.s32 	%p81, %r128, 0;
	@%p81 bra 	$L__BB3_81;
	cvt.u32.u64 	%r383, %rd5;
	shl.b32 	%r384, %r510, 8;
	add.s32 	%r385, %r384, %r383;
	add.s32 	%r386, %r385, 768;
	mul.wide.u32 	%rd42, %r386, 8;
	add.s64 	%rd43, %rd2, %rd42;
	cvt.u64.u32 	%rd44, %r128;
	atom.global.add.u64 	%rd45, [%rd43], %rd44;
$L__BB3_81:
	ld.shared.u32 	%r129, [%r124+4096];
	setp.eq.s32 	%p82, %r129, 0;
	@%p82 bra 	$L__BB3_83;
	cvt.u32.u64 	%r387, %rd5;
	shl.b32 	%r388, %r510, 8;
	add.s32 	%r389, %r388, %r387;
	add.s32 	%r390, %r389, 1024;
	mul.wide.u32 	%rd46, %r390, 8;
	add.s64 	%rd47, %rd2, %rd46;
	cvt.u64.u32 	%rd48, %r129;
	atom.global.add.u64 	%rd49, [%rd47], %rd48;
$L__BB3_83:
	ld.shared.u32 	%r130, [%r124+5120];
	setp.eq.s32 	%p83, %r130, 0;
	@%p83 bra 	$L__BB3_85;
	cvt.u32.u64 	%r391, %rd5;
	shl.b32 	%r392, %r510, 8;
	add.s32 	%r393, %r392, %r391;
	add.s32 	%r394, %r393, 1280;
	mul.wide.u32 	%rd50, %r394, 8;
	add.s64 	%rd51, %rd2, %rd50;
	cvt.u64.u32 	%rd52, %r130;
	atom.global.add.u64 	%rd53, [%rd51], %rd52;
$L__BB3_85:
	ld.shared.u32 	%r131, [%r124+6144];
	setp.eq.s32 	%p84, %r131, 0;
	@%p84 bra 	$L__BB3_87;
	cvt.u32.u64 	%r395, %rd5;
	shl.b32 	%r396, %r510, 8;
	add.s32 	%r397, %r396, %r395;
	add.s32 	%r398, %r397, 1536;
	mul.wide.u32 	%rd54, %r398, 8;
	add.s64 	%rd55, %rd2, %rd54;
	cvt.u64.u32 	%rd56, %r131;
	atom.global.add.u64 	%rd57, [%rd55], %rd56;
$L__BB3_87:
	ld.shared.u32 	%r132, [%r124+7168];
	setp.eq.s32 	%p85, %r132, 0;
	@%p85 bra 	$L__BB3_89;
	cvt.u32.u64 	%r399, %rd5;
	shl.b32 	%r400, %r510, 8;
	add.s32 	%r401, %r400, %r399;
	add.s32 	%r402, %r401, 1792;
	mul.wide.u32 	%rd58, %r402, 8;
	add.s64 	%rd59, %rd2, %rd58;
	cvt.u64.u32 	%rd60, %r132;
	atom.global.add.u64 	%rd61, [%rd59], %rd60;
$L__BB3_89:
	add.s32 	%r510, %r510, 8;
	setp.ne.s32 	%p86, %r510, %r16;
	mov.u32 	%r512, %r16;
	@%p86 bra 	$L__BB3_73;
$L__BB3_90:
	add.s32 	%r135, %r5, -1;
	setp.eq.s32 	%p87, %r3, 0;
	@%p87 bra 	$L__BB3_111;
	setp.lt.u32 	%p88, %r4, 3;
	@%p88 bra 	$L__BB3_101;
	shl.b32 	%r403, %r512, 10;
	add.s32 	%r136, %r6, %r403;
	ld.shared.u32 	%r137, [%r136];
	setp.eq.s32 	%p89, %r137, 0;
	@%p89 bra 	$L__BB3_94;
	cvt.u32.u64 	%r404, %rd5;
	shl.b32 	%r405, %r512, 8;
	add.s32 	%r406, %r405, %r404;
	mul.wide.u32 	%rd62, %r406, 8;
	add.s64 	%rd63, %rd2, %rd62;
	cvt.u64.u32 	%rd64, %r137;
	atom.global.add.u64 	%rd65, [%rd63], %rd64;
$L__BB3_94:
	ld.shared.u32 	%r138, [%r136+1024];
	setp.eq.s32 	%p90, %r138, 0;
	@%p90 bra 	$L__BB3_96;
	cvt.u32.u64 	%r407, %rd5;
	shl.b32 	%r408, %r512, 8;
	add.s32 	%r409, %r408, %r407;
	add.s32 	%r410, %r409, 256;
	mul.wide.u32 	%rd66, %r410, 8;
	add.s64 	%rd67, %rd2, %rd66;
	cvt.u64.u32 	%rd68, %r138;
	atom.global.add.u64 	%rd69, [%rd67], %rd68;
$L__BB3_96:
	ld.shared.u32 	%r139, [%r136+2048];
	setp.eq.s32 	%p91, %r139, 0;
	@%p91 bra 	$L__BB3_98;
	cvt.u32.u64 	%r411, %rd5;
	shl.b32 	%r412, %r512, 8;
	add.s32 	%r413, %r412, %r411;
	add.s32 	%r414, %r413, 512;
	mul.wide.u32 	%rd70, %r414, 8;
	add.s64 	%rd71, %rd2, %rd70;
	cvt.u64.u32 	%rd72, %r139;
	atom.global.add.u64 	%rd73, [%rd71], %rd72;
$L__BB3_98:
	ld.shared.u32 	%r140, [%r136+3072];
	setp.eq.s32 	%p92, %r140, 0;
	@%p92 bra 	$L__BB3_100;
	cvt.u32.u64 	%r415, %rd5;
	shl.b32 	%r416, %r512, 8;
	add.s32 	%r417, %r416, %r415;
	add.s32 	%r418, %r417, 768;
	mul.wide.u32 	%rd74, %r418, 8;
	add.s64 	%rd75, %rd2, %rd74;
	cvt.u64.u32 	%rd76, %r140;
	atom.global.add.u64 	%rd77, [%rd75], %rd76;
$L__BB3_100:
	add.s32 	%r512, %r512, 4;
$L__BB3_101:
	setp.eq.s32 	%p93, %r5, 0;
	@%p93 bra 	$L__BB3_111;
	setp.eq.s32 	%p94, %r135, 0;
	@%p94 bra 	$L__BB3_108;
	shl.b32 	%r419, %r512, 10;
	add.s32 	%r143, %r6, %r419;
	ld.shared.u32 	%r144, [%r143];
	setp.eq.s32 	%p95, %r144, 0;
	@%p95 bra 	$L__BB3_105;
	cvt.u32.u64 	%r420, %rd5;
	shl.b32 	%r421, %r512, 8;
	add.s32 	%r422, %r421, %r420;
	mul.wide.u32 	%rd78, %r422, 8;
	add.s64 	%rd79, %rd2, %rd78;
	cvt.u64.u32 	%rd80, %r144;
	atom.global.add.u64 	%rd81, [%rd79], %rd80;
$L__BB3_105:
	ld.shared.u32 	%r145, [%r143+1024];
	setp.eq.s32 	%p96, %r145, 0;
	@%p96 bra 	$L__BB3_107;
	cvt.u32.u64 	%r423, %rd5;
	shl.b32 	%r424, %r512, 8;
	add.s32 	%r425, %r424, %r423;
	add.s32 	%r426, %r425, 256;
	mul.wide.u32 	%rd82, %r426, 8;
	add.s64 	%rd83, %rd2, %rd82;
	cvt.u64.u32 	%rd84, %r145;
	atom.global.add.u64 	%rd85, [%rd83], %rd84;
$L__BB3_107:
	add.s32 	%r512, %r512, 2;
$L__BB3_108:
	setp.eq.s32 	%p97, %r17, 0;
	@%p97 bra 	$L__BB3_111;
	shl.b32 	%r427, %r512, 10;
	add.s32 	%r428, %r6, %r427;
	ld.shared.u32 	%r148, [%r428];
	setp.eq.s32 	%p98, %r148, 0;
	@%p98 bra 	$L__BB3_111;
	cvt.u32.u64 	%r429, %rd5;
	shl.b32 	%r430, %r512, 8;
	add.s32 	%r431, %r430, %r429;
	mul.wide.u32 	%rd86, %r431, 8;
	add.s64 	%rd87, %rd2, %rd86;
	cvt.u64.u32 	%rd88, %r148;
	atom.global.add.u64 	%rd89, [%rd87], %rd88;
$L__BB3_111:
	cvt.u32.u64 	%r432, %rd5;
	setp.gt.u32 	%p99, %r432, 127;
	@%p99 bra 	$L__BB3_152;
	setp.lt.u32 	%p100, %r1, 7;
	mov.b32 	%r516, 0;
	@%p100 bra 	$L__BB3_131;
	mov.b32 	%r514, 0;
$L__BB3_114:
	.pragma "nounroll";
	shl.b32 	%r436, %r514, 10;
	add.s32 	%r150, %r6, %r436;
	ld.shared.u32 	%r151, [%r150+512];
	setp.eq.s32 	%p101, %r151, 0;
	shl.b32 	%r437, %r514, 8;
	add.s32 	%r438, %r437, %r432;
	mul.wide.u32 	%rd90, %r438, 8;
	add.s64 	%rd15, %rd2, %rd90;
	@%p101 bra 	$L__BB3_116;
	cvt.u64.u32 	%rd91, %r151;
	atom.global.add.u64 	%rd92, [%rd15+1024], %rd91;
$L__BB3_116:
	ld.shared.u32 	%r152, [%r150+1536];
	setp.eq.s32 	%p102, %r152, 0;
	@%p102 bra 	$L__BB3_118;
	cvt.u64.u32 	%rd93, %r152;
	atom.global.add.u64 	%rd94, [%rd15+3072], %rd93;
$L__BB3_118:
	ld.shared.u32 	%r153, [%r150+2560];
	setp.eq.s32 	%p103, %r153, 0;
	@%p103 bra 	$L__BB3_120;
	cvt.u64.u32 	%rd95, %r153;
	atom.global.add.u64 	%rd96, [%rd15+5120], %rd95;
$L__BB3_120:
	ld.shared.u32 	%r154, [%r150+3584];
	setp.eq.s32 	%p104, %r154, 0;
	@%p104 bra 	$L__BB3_122;
	cvt.u64.u32 	%rd97, %r154;
	atom.global.add.u64 	%rd98, [%rd15+7168], %rd97;
$L__BB3_122:
	ld.shared.u32 	%r155, [%r150+4608];
	setp.eq.s32 	%p105, %r155, 0;
	@%p105 bra 	$L__BB3_124;
	cvt.u64.u32 	%rd99, %r155;
	atom.global.add.u64 	%rd100, [%rd15+9216], %rd99;
$L__BB3_124:
	ld.shared.u32 	%r156, [%r150+5632];
	setp.eq.s32 	%p106, %r156, 0;
	@%p106 bra 	$L__BB3_126;
	cvt.u64.u32 	%rd101, %r156;
	atom.global.add.u64 	%rd102, [%rd15+11264], %rd101;
$L__BB3_126:
	ld.shared.u32 	%r157, [%r150+6656];
	setp.eq.s32 	%p107, %r157, 0;
	@%p107 bra 	$L__BB3_128;
	cvt.u64.u32 	%rd103, %r157;
	atom.global.add.u64 	%rd104, [%rd15+13312], %rd103;
$L__BB3_128:
	ld.shared.u32 	%r158, [%r150+7680];
	setp.eq.s32 	%p108, %r158, 0;
	@%p108 bra 	$L__BB3_130;
	cvt.u64.u32 	%rd105, %r158;
	atom.global.add.u64 	%rd106, [%rd15+15360], %rd105;
$L__BB3_130:
	add.s32 	%r514, %r514, 8;
	setp.ne.s32 	%p109, %r514, %r16;
	mov.u32 	%r516, %r16;
	@%p109 bra 	$L__BB3_114;
$L__BB3_131:
	setp.eq.s32 	%p110, %r3, 0;
	@%p110 bra 	$L__BB3_152;
	setp.lt.u32 	%p111, %r4, 3;
	@%p111 bra 	$L__BB3_142;
	shl.b32 	%r439, %r516, 10;
	add.s32 	%r161, %r6, %r439;
	ld.shared.u32 	%r162, [%r161+512];
	setp.eq.s32 	%p112, %r162, 0;
	@%p112 bra 	$L__BB3_135;
	shl.b32 	%r441, %r516, 8;
	add.s32 	%r442, %r441, %r432;
	mul.wide.u32 	%rd107, %r442, 8;
	add.s64 	%rd108, %rd2, %rd107;
	cvt.u64.u32 	%rd109, %r162;
	atom.global.add.u64 	%rd110, [%rd108+1024], %rd109;
$L__BB3_135:
	ld.shared.u32 	%r163, [%r161+1536];
	setp.eq.s32 	%p113, %r163, 0;
	@%p113 bra 	$L__BB3_137;
	shl.b32 	%r444, %r516, 8;
	add.s32 	%r445, %r444, %r432;
	add.s32 	%r446, %r445, 256;
	mul.wide.u32 	%rd111, %r446, 8;
	add.s64 	%rd112, %rd2, %rd111;
	cvt.u64.u32 	%rd113, %r163;
	atom.global.add.u64 	%rd114, [%rd112+1024], %rd113;
$L__BB3_137:
	ld.shared.u32 	%r164, [%r161+2560];
	setp.eq.s32 	%p114, %r164, 0;
	@%p114 bra 	$L__BB3_139;
	shl.b32 	%r448, %r516, 8;
	add.s32 	%r449, %r448, %r432;
	add.s32 	%r450, %r449, 512;
	mul.wide.u32 	%rd115, %r450, 8;
	add.s64 	%rd116, %rd2, %rd115;
	cvt.u64.u32 	%rd117, %r164;
	atom.global.add.u64 	%rd118, [%rd116+1024], %rd117;
$L__BB3_139:
	ld.shared.u32 	%r165, [%r161+3584];
	setp.eq.s32 	%p115, %r165, 0;
	@%p115 bra 	$L__BB3_141;
	shl.b32 	%r452, %r516, 8;
	add.s32 	%r453, %r452, %r432;
	add.s32 	%r454, %r453, 768;
	mul.wide.u32 	%rd119, %r454, 8;
	add.s64 	%rd120, %rd2, %rd119;
	cvt.u64.u32 	%rd121, %r165;
	atom.global.add.u64 	%rd122, [%rd120+1024], %rd121;
$L__BB3_141:
	add.s32 	%r516, %r516, 4;
$L__BB3_142:
	setp.eq.s32 	%p116, %r5, 0;
	@%p116 bra 	$L__BB3_152;
	setp.eq.s32 	%p117, %r135, 0;
	@%p117 bra 	$L__BB3_149;
	shl.b32 	%r455, %r516, 10;
	add.s32 	%r168, %r6, %r455;
	ld.shared.u32 	%r169, [%r168+512];
	setp.eq.s32 	%p118, %r169, 0;
	@%p118 bra 	$L__BB3_146;
	shl.b32 	%r457, %r516, 8;
	add.s32 	%r458, %r457, %r432;
	mul.wide.u32 	%rd123, %r458, 8;
	add.s64 	%rd124, %rd2, %rd123;
	cvt.u64.u32 	%rd125, %r169;
	atom.global.add.u64 	%rd126, [%rd124+1024], %rd125;
$L__BB3_146:
	ld.shared.u32 	%r170, [%r168+1536];
	setp.eq.s32 	%p119, %r170, 0;
	@%p119 bra 	$L__BB3_148;
	shl.b32 	%r460, %r516, 8;
	add.s32 	%r461, %r460, %r432;
	add.s32 	%r462, %r461, 256;
	mul.wide.u32 	%rd127, %r462, 8;
	add.s64 	%rd128, %rd2, %rd127;
	cvt.u64.u32 	%rd129, %r170;
	atom.global.add.u64 	%rd130, [%rd128+1024], %rd129;
$L__BB3_148:
	add.s32 	%r516, %r516, 2;
$L__BB3_149:
	setp.eq.s32 	%p120, %r17, 0;
	@%p120 bra 	$L__BB3_152;
	shl.b32 	%r463, %r516, 10;
	add.s32 	%r464, %r6, %r463;
	ld.shared.u32 	%r173, [%r464+512];
	setp.eq.s32 	%p121, %r173, 0;
	@%p121 bra 	$L__BB3_152;
	shl.b32 	%r466, %r516, 8;
	add.s32 	%r467, %r466, %r432;
	mul.wide.u32 	%rd131, %r467, 8;
	add.s64 	%rd132, %rd2, %rd131;
	cvt.u64.u32 	%rd133, %r173;
	atom.global.add.u64 	%rd134, [%rd132+1024], %rd133;
$L__BB3_152:
	bar.sync 	0;
	add.s64 	%rd135, %rd135, 1;
	setp.ne.s64 	%p122, %rd135, %rd6;
	@%p122 bra 	$L__BB3_2;
$L__BB3_153:
	ret;

}
	// .globl	_ZN3cub18CUB_300001_SM_10006detail10radix_sort33DeviceRadixSortExclusiveSumKernelINS1_5radix10policy_hubIfNS0_8NullTypeEyE10Policy1000EyEEvPT0_
.visible .entry _ZN3cub18CUB_300001_SM_10006detail10radix_sort33DeviceRadixSortExclusiveSumKernelINS1_5radix10policy_hubIfNS0_8NullTypeEyE10Policy1000EyEEvPT0_(
	.param .u64 .ptr .align 1 _ZN3cub18CUB_300001_SM_10006detail10radix_sort33DeviceRadixSortExclusiveSumKernelINS1_5radix10policy_hubIfNS0_8NullTypeEyE10Policy1000EyEEvPT0__param_0
)
{
	.reg .pred 	%p<4>;
	.reg .b32 	%r<28>;
	.reg .b64 	%rd<54>;
	// demoted variable
	.shared .align 16 .b8 _ZZN3cub18CUB_300001_SM_10006detail10radix_sort33DeviceRadixSortExclusiveSumKernelINS1_5radix10policy_hubIfNS0_8NullTypeEyE10Policy1000EyEEvPT0_E12temp_storage[2336];
	ld.param.u64 	%rd5, [_ZN3cub18CUB_300001_SM_10006detail10radix_sort33DeviceRadixSortExclusiveSumKernelINS1_5radix10policy_hubIfNS0_8NullTypeEyE10Policy1000EyEEvPT0__param_0];
	cvta.to.global.u64 	%rd6, %rd5;
	mov.u32 	%r3, %ctaid.x;
	shl.b32 	%r4, %r3, 8;
	mov.u32 	%r1, %tid.x;
	setp.gt.u32 	%p1, %r1, 255;
	add.s32 	%r5, %r4, %r1;
	mul.wide.s32 	%rd7, %r5, 8;
	add.s64 	%rd1, %rd6, %rd7;
	@%p1 bra 	$L__BB4_2;
	ld.global.u64 	%rd53, [%rd1];
$L__BB4_2:
	shr.u32 	%r6, %r1, 3;
	add.s32 	%r7, %r6, %r1;
	shl.b32 	%r8, %r7, 3;
	mov.u32 	%r9, _ZZN3cub18CUB_300001_SM_10006detail10radix_sort33DeviceRadixSortExclusiveSumKernelINS1_5radix10policy_hubIfNS0_8NullTypeEyE10Policy1000EyEEvPT0_E12temp_storage;
	add.s32 	%r10, %r9, %r8;
	add.s32 	%r2, %r10, 16;
	st.shared.u64 	[%r10+16], %rd53;
	bar.sync 	0;
	setp.gt.u32 	%p2, %r1, 31;
	@%p2 bra 	$L__BB4_4;
	mad.lo.s32 	%r27, %r1, 72, %r9;
	ld.shared.u64 	%rd23, [%r27+16];
	ld.shared.u64 	%rd24, [%r27+24];
	ld.shared.u64 	%rd25, [%r27+32];
	ld.shared.u64 	%rd26, [%r27+40];
	ld.shared.u64 	%rd27, [%r27+48];
	ld.shared.u64 	%rd28, [%r27+56];
	ld.shared.u64 	%rd29, [%r27+64];
	ld.shared.u64 	%rd30, [%r27+72];
	add.s64 	%rd31, %rd24, %rd23;
	add.s64 	%rd32, %rd31, %rd25;
	add.s64 	%rd33, %rd32, %rd26;
	add.s64 	%rd34, %rd33, %rd27;
	add.s64 	%rd35, %rd34, %rd28;
	add.s64 	%rd36, %rd35, %rd29;
	add.s64 	%rd10, %rd36, %rd30;
	mov.b32 	%r11, 1;
	mov.b32 	%r24, 0;
	mov.b32 	%r25, -1;
	// begin inline asm
	{  .reg .u64 r0;  .reg .u32 lo;  .reg .u32 hi;  .reg .pred p;  mov.b64 {lo, hi}, %rd10;  shfl.sync.up.b32 lo|p, lo, %r11, %r24, %r25;  shfl.sync.up.b32 hi|p, hi, %r11, %r24, %r25;  mov.b64 r0, {lo, hi};  @p add.u64 r0, r0, %rd10;  mov.u64 %rd8, r0;}
	// end inline asm
	mov.b32 	%r14, 2;
	// begin inline asm
	{  .reg .u64 r0;  .reg .u32 lo;  .reg .u32 hi;  .reg .pred p;  mov.b64 {lo, hi}, %rd8;  shfl.sync.up.b32 lo|p, lo, %r14, %r24, %r25;  shfl.sync.up.b32 hi|p, hi, %r14, %r24, %r25;  mov.b64 r0, {lo, hi};  @p add.u64 r0, r0, %rd8;  mov.u64 %rd11, r0;}
	// end inline asm
	mov.b32 	%r17, 4;
	// begin inline asm
	{  .reg .u64 r0;  .reg .u32 lo;  .reg .u32 hi;  .reg .pred p;  mov.b64 {lo, hi}, %rd11;  shfl.sync.up.b32 lo|p, lo, %r17, %r24, %r25;  shfl.sync.up.b32 hi|p, hi, %r17, %r24, %r25;  mov.b64 r0, {lo, hi};  @p add.u64 r0, r0, %rd11;  mov.u64 %rd14, r0;}
	// end inline asm
	mov.b32 	%r20, 8;
	// begin inline asm
	{  .reg .u64 r0;  .reg .u32 lo;  .reg .u32 hi;  .reg .pred p;  mov.b64 {lo, hi}, %rd14;  shfl.sync.up.b32 lo|p, lo, %r20, %r24, %r25;  shfl.sync.up.b32 hi|p, hi, %r20, %r24, %r25;  mov.b64 r0, {lo, hi};  @p add.u64 r0, r0, %rd14;  mov.u64 %rd17, r0;}
	// end inline asm
	mov.b32 	%r23, 16;
	// begin inline asm
	{  .reg .u64 r0;  .reg .u32 lo;  .reg .u32 hi;  .reg .pred p;  mov.b64 {lo, hi}, %rd17;  shfl.sync.up.b32 lo|p, lo, %r23, %r24, %r25;  shfl.sync.up.b32 hi|p, hi, %r23, %r24, %r25;  mov.b64 r0, {lo, hi};  @p add.u64 r0, r0, %rd17;  mov.u64 %rd20, r0;}
	// end inline asm
	sub.s64 	%rd37, %rd20, %rd10;
	ld.shared.u64 	%rd38, [%r27+16];
	ld.shared.u64 	%rd39, [%r27+24];
	ld.shared.u64 	%rd40, [%r27+32];
	ld.shared.u64 	%rd41, [%r27+40];
	ld.shared.u64 	%rd42, [%r27+48];
	ld.shared.u64 	%rd43, [%r27+56];
	ld.shared.u64 	%rd44, [%r27+64];
	add.s64 	%rd45, %rd38, %rd37;
	add.s64 	%rd46, %rd39, %rd45;
	add.s64 	%rd47, %rd40, %rd46;
	add.s64 	%rd48, %rd41, %rd47;
	add.s64 	%rd49, %rd42, %rd48;
	add.s64 	%rd50, %rd43, %rd49;
	add.s64 	%rd51, %rd44, %rd50;
	st.shared.u64 	[%r27+16], %rd37;
	st.shared.u64 	[%r27+24], %rd45;
	st.shared.u64 	[%r27+32], %rd46;
	st.shared.u64 	[%r27+40], %rd47;
	st.shared.u64 	[%r27+48], %rd48;
	st.shared.u64 	[%r27+56], %rd49;
	st.shared.u64 	[%r27+64], %rd50;
	st.shared.u64 	[%r27+72], %rd51;
$L__BB4_4:
	setp.gt.u32 	%p3, %r1, 255;
	bar.sync 	0;
	@%p3 bra 	$L__BB4_6;
	ld.shared.u64 	%rd52, [%r2];
	st.global.u64 	[%rd1], %rd52;
$L__BB4_6:
	ret;

}
	// .globl	_ZN3cub18CUB_300001_SM_10006detail10radix_sort29DeviceRadixSortOnesweepKernelINS1_5radix10policy_hubIfNS0_8NullTypeEyE10Policy1000ELNS0_9SortOrderE0EfS6_yiiNS1_21identity_decomposer_tEEEvPT5_SC_PT3_PKSD_PT1_PKSH_PT2_PKSL_T4_iiT6_
.visible .entry _ZN3cub18CUB_300001_SM_10006detail10radix_sort29DeviceRadixSortOnesweepKernelINS1_5radix10policy_hubIfNS0_8NullTypeEyE10Policy1000ELNS0_9SortOrderE0EfS6_yiiNS1_21identity_decomposer_tEEEvPT5_SC_PT3_PKSD_PT1_PKSH_PT2_PKSL_T4_iiT6_(
	.param .u64 .ptr .align 1 _ZN3cub18CUB_300001_SM_10006detail10radix_sort29DeviceRadixSortOnesweepKernelINS1_5radix10policy_hubIfNS0_8NullTypeEyE10Policy1000ELNS0_9SortOrderE0EfS6_yiiNS1_21identity_decomposer_tEEEvPT5_SC_PT3_PKSD_PT1_PKSH_PT2_PKSL_T4_iiT6__param_0,
	.param .u64 .ptr .align 1 _ZN3cub18CUB_300001_SM_10006detail10radix_sort29DeviceRadixSortOnesweepKernelINS1_5radix10policy_hubIfNS0_8NullTypeEyE10Policy1000ELNS0_9SortOrderE0EfS6_yiiNS1_21identity_decomposer_tEEEvPT5_SC_PT3_PKSD_PT1_PKSH_PT2_PKSL_T4_iiT6__param_1,
	.param .u64 .ptr .align 1 _ZN3cub18CUB_300001_SM_10006detail10radix_sort29DeviceRadixSortOnesweepKernelINS1_5radix10policy_hubIfNS0_8NullTypeEyE10Policy1000ELNS0_9SortOrderE0EfS6_yiiNS1_21identity_decomposer_tEEEvPT5_SC_PT3_PKSD_PT1_PKSH_PT2_PKSL_T4_iiT6__param_2,
	.param .u64 .ptr .align 1 _ZN3cub18CUB_300001_SM_10006detail10radix_sort29DeviceRadixSortOnesweepKernelINS1_5radix10policy_hubIfNS0_8NullTypeEyE10Policy1000ELNS0_9SortOrderE0EfS6_yiiNS1_21identity_decomposer_tEEEvPT5_SC_PT3_PKSD_PT1_PKSH_PT2_PKSL_T4_iiT6__param_3,
	.param .u64 .ptr .align 1 _ZN3cub18CUB_300001_SM_10006detail10radix_sort29DeviceRadixSortOnesweepKernelINS1_5radix10policy_hubIfNS0_8NullTypeEyE10Policy1000ELNS0_9SortOrderE0EfS6_yiiNS1_21identity_decomposer_tEEEvPT5_SC_PT3_PKSD_PT1_PKSH_PT2_PKSL_T4_iiT6__param_4,
	.param .u64 .ptr .align 1 _ZN3cub18CUB_300001_SM_10006detail10radix_sort29DeviceRadixSortOnesweepKernelINS1_5radix10policy_hubIfNS0_8NullTypeEyE10Policy1000ELNS0_9SortOrderE0EfS6_yiiNS1_21identity_decomposer_tEEEvPT5_SC_PT3_PKSD_PT1_PKSH_PT2_PKSL_T4_iiT6__param_5,
	.param .u64 .ptr .align 1 _ZN3cub18CUB_300001_SM_10006detail10radix_sort29DeviceRadixSortOnesweepKernelINS1_5radix10policy_hubIfNS0_8NullTypeEyE10Policy1000ELNS0_9SortOrderE0EfS6_yiiNS1_21identity_decomposer_tEEEvPT5_SC_PT3_PKSD_PT1_PKSH_PT2_PKSL_T4_iiT6__param_6,
	.param .u64 .ptr .align 1 _ZN3cub18CUB_300001_SM_10006detail10radix_sort29DeviceRadixSortOnesweepKernelINS1_5radix10policy_hubIfNS0_8NullTypeEyE10Policy1000ELNS0_9SortOrderE0EfS6_yiiNS1_21identity_decomposer_tEEEvPT5_SC_PT3_PKSD_PT1_PKSH_PT2_PKSL_T4_iiT6__param_7,
	.param .u32 _ZN3cub18CUB_300001_SM_10006detail10radix_sort29DeviceRadixSortOnesweepKernelINS1_5radix10policy_hubIfNS0_8NullTypeEyE10Policy1000ELNS0_9SortOrderE0EfS6_yiiNS1_21identity_decomposer_tEEEvPT5_SC_PT3_PKSD_PT1_PKSH_PT2_PKSL_T4_iiT6__param_8,
	.param .u32 _ZN3cub18CUB_300001_SM_10006detail10radix_sort29DeviceRadixSortOnesweepKernelINS1_5radix10policy_hubIfNS0_8NullTypeEyE10Policy1000ELNS0_9SortOrderE0EfS6_yiiNS1_21identity_decomposer_tEEEvPT5_SC_PT3_PKSD_PT1_PKSH_PT2_PKSL_T4_iiT6__param_9,
	.param .u32 _ZN3cub18CUB_300001_SM_10006detail10radix_sort29DeviceRadixSortOnesweepKernelINS1_5radix10policy_hubIfNS0_8NullTypeEyE10Policy1000ELNS0_9SortOrderE0EfS6_yiiNS1_21identity_decomposer_tEEEvPT5_SC_PT3_PKSD_PT1_PKSH_PT2_PKSL_T4_iiT6__param_10,
	.param .align 1 .b8 _ZN3cub18CUB_300001_SM_10006detail10radix_sort29DeviceRadixSortOnesweepKernelINS1_5radix10policy_hubIfNS0_8NullTypeEyE10Policy1000ELNS0_9SortOrderE0EfS6_yiiNS1_21identity_decomposer_tEEEvPT5_SC_PT3_PKSD_PT1_PKSH_PT2_PKSL_T4_iiT6__param_11[1]
)
.maxntid 384
{
	.reg .pred 	%p<281>;
	.reg .b32 	%r<1853>;
	.reg .b64 	%rd<230>;
	// demoted variable
	.shared .align 16 .b8 _ZZN3cub18CUB_300001_SM_10006detail10radix_sort29DeviceRadixSortOnesweepKernelINS1_5radix10policy_hubIfNS0_8NullTypeEyE10Policy1000ELNS0_9SortOrderE0EfS6_yiiNS1_21identity_decomposer_tEEEvPT5_SC_PT3_PKSD_PT1_PKSH_PT2_PKSL_T4_iiT6_E1s[29696];
	ld.param.u64 	%rd20, [_ZN3cub18CUB_300001_SM_10006detail10radix_sort29DeviceRadixSortOnesweepKernelINS1_5radix10policy_hubIfNS0_8NullTypeEyE10Policy1000ELNS0_9SortOrderE0EfS6_yiiNS1_21identity_decomposer_tEEEvPT5_SC_PT3_PKSD_PT1_PKSH_PT2_PKSL_T4_iiT6__param_0];
	ld.param.u64 	%rd21, [_ZN3cub18CUB_300001_SM_10006detail10radix_sort29DeviceRadixSortOnesweepKernelINS1_5radix10policy_hubIfNS0_8NullTypeEyE10Policy1000ELNS0_9SortOrderE0EfS6_yiiNS1_21identity_decomposer_tEEEvPT5_SC_PT3_PKSD_PT1_PKSH_PT2_PKSL_T4_iiT6__param_1];
	ld.param.u64 	%rd24, [_ZN3cub18CUB_300001_SM_10006detail10radix_sort29DeviceRadixSortOnesweepKernelINS1_5radix10policy_hubIfNS0_8NullTypeEyE10Policy1000ELNS0_9SortOrderE0EfS6_yiiNS1_21identity_decomposer_tEEEvPT5_SC_PT3_PKSD_PT1_PKSH_PT2_PKSL_T4_iiT6__param_4];
	ld.param.u64 	%rd25, [_ZN3cub18CUB_300001_SM_10006detail10radix_sort29DeviceRadixSortOnesweepKernelINS1_5radix10policy_hubIfNS0_8NullTypeEyE10Policy1000ELNS0_9SortOrderE0EfS6_yiiNS1_21identity_decomposer_tEEEvPT5_SC_PT3_PKSD_PT1_PKSH_PT2_PKSL_T4_iiT6__param_5];
	ld.param.u32 	%r298, [_ZN3cub18CUB_300001_SM_10006detail10radix_sort29DeviceRadixSortOnesweepKernelINS1_5radix10policy_hubIfNS0_8NullTypeEyE10Policy1000ELNS0_9SortOrderE0EfS6_yiiNS1_21identity_decomposer_tEEEvPT5_SC_PT3_PKSD_PT1_PKSH_PT2_PKSL_T4_iiT6__param_9];
	ld.param.u32 	%r299, [_ZN3cub18CUB_300001_SM_10006detail10radix_sort29DeviceRadixSortOnesweepKernelINS1_5radix10policy_hubIfNS0_8NullTypeEyE10Policy1000ELNS0_9SortOrderE0EfS6_yiiNS1_21identity_decomposer_tEEEvPT5_SC_PT3_PKSD_PT1_PKSH_PT2_PKSL_T4_iiT6__param_10];
	cvta.to.global.u64 	%rd1, %rd24;
	cvta.to.global.u64 	%rd2, %rd20;
	cvta.to.global.u64 	%rd3, %rd25;
	mov.u32 	%r1, %tid.x;
	shr.u32 	%r2, %r1, 5;
	// begin inline asm
	mov.u32 %r300, %laneid;
	// end inline asm
	setp.ne.s32 	%p1, %r1, 0;
	@%p1 bra 	$L__BB5_2;
	cvta.to.global.u64 	%rd26, %rd21;
	atom.global.add.u32 	%r301, [%rd26], 1;
	st.shared.u32 	[_ZZN3cub18CUB_300001_SM_10006detail10radix_sort29DeviceRadixSortOnesweepKernelINS1_5radix10policy_hubIfNS0_8NullTypeEyE10Policy1000ELNS0_9SortOrderE0EfS6_yiiNS1_21identity_decomposer_tEEEvPT5_SC_PT3_PKSD_PT1_PKSH_PT2_PKSL_T4_iiT6_E1s+27648], %r301;
$L__BB5_2:
	ld.param.u32 	%r1757, [_ZN3cub18CUB_300001_SM_10006detail10radix_sort29DeviceRadixSortOnesweepKernelINS1_5radix10policy_hubIfNS0_8NullTypeEyE10Policy1000ELNS0_9SortOrderE0EfS6_yiiNS1_21identity_decomposer_tEEEvPT5_SC_PT3_PKSD_PT1_PKSH_PT2_PKSL_T4_iiT6__param_8];
	bar.sync 	0;
	ld.shared.u32 	%r4, [_ZZN3cub18CUB_300001_SM_10006detail10radix_sort29DeviceRadixSortOnesweepKernelINS1_5radix10policy_hubIfNS0_8NullTypeEyE10Policy1000ELNS0_9SortOrderE0EfS6_yiiNS1_21identity_decomposer_tEEEvPT5_SC_PT3_PKSD_PT1_PKSH_PT2_PKSL_T4_iiT6_E1s+27648];
	mul.lo.s32 	%r302, %r4, 6912;
	add.s32 	%r5, %r302, 6912;
	setp.gt.s32 	%p2, %r5, %r1757;
	cvt.s64.s32 	%rd4, %r302;
	@%p2 bra 	$L__BB5_4;
	and.b32  	%r303, %r1, 31;
	and.b32  	%r304, %r1, 992;
	mul.lo.s32 	%r305, %r304, 18;
	or.b32  	%r306, %r305, %r303;
	cvt.u64.u32 	%rd27, %r306;
	add.s64 	%rd28, %rd27, %rd4;
	shl.b64 	%rd29, %rd28, 2;
	add.s64 	%rd30, %rd3, %rd29;
	ld.global.u32 	%r1782, [%rd30];
	ld.global.u32 	%r1783, [%rd30+128];
	ld.global.u32 	%r1784, [%rd30+256];
	ld.global.u32 	%r1785, [%rd30+384];
	ld.global.u32 	%r1786, [%rd30+512];
	ld.global.u32 	%r1787, [%rd30+640];
	ld.global.u32 	%r1788, [%rd30+768];
	ld.global.u32 	%r1789, [%rd30+896];
	ld.global.u32 	%r1790, [%rd30+1024];
	ld.global.u32 	%r1791, [%rd30+1152];
	ld.global.u32 	%r1792, [%rd30+1280];
	ld.global.u32 	%r1793, [%rd30+1408];
	ld.global.u32 	%r1794, [%rd30+1536];
	ld.global.u32 	%r1795, [%rd30+1664];
	ld.global.u32 	%r1796, [%rd30+1792];
	ld.global.u32 	%r1797, [%rd30+1920];
	ld.global.u32 	%r1798, [%rd30+2048];
	ld.global.u32 	%r1799, [%rd30+2176];
	bra.uni 	$L__BB5_40;
$L__BB5_4:
	ld.param.u32 	%r1758, [_ZN3cub18CUB_300001_SM_10006detail10radix_sort29DeviceRadixSortOnesweepKernelINS1_5radix10policy_hubIfNS0_8NullTypeEyE10Policy1000ELNS0_9SortOrderE0EfS6_yiiNS1_21identity_decomposer_tEEEvPT5_SC_PT3_PKSD_PT1_PKSH_PT2_PKSL_T4_iiT6__param_8];
	cvt.u32.u64 	%r308, %rd4;
	sub.s32 	%r24, %r1758, %r308;
	and.b32  	%r309, %r1, 31;
	and.b32  	%r310, %r1, 992;
	mul.lo.s32 	%r311, %r310, 18;
	or.b32  	%r25, %r311, %r309;
	setp.ge.s32 	%p3, %r25, %r24;
	cvt.u64.u32 	%rd31, %r25;
	add.s64 	%rd32, %rd31, %rd4;
	shl.b64 	%rd33, %rd32, 2;
	add.s64 	%rd5, %rd3, %rd33;
	mov.b32 	%r1782, 2147483647;
	@%p3 bra 	$L__BB5_6;
	ld.global.u32 	%r1782, [%rd5];
$L__BB5_6:
	add.s32 	%r313, %r25, 32;
	setp.ge.s32 	%p4, %r313, %r24;
	mov.b32 	%r1783, 2147483647;
	@%p4 bra 	$L__BB5_8;
	ld.global.u32 	%r1783, [%rd5+128];
$L__BB5_8:
	add.s32 	%r315, %r25, 64;
	setp.ge.s32 	%p5, %r315, %r24;
	mov.b32 	%r1784, 2147483647;
	@%p5 bra 	$L__BB5_10;
	ld.global.u32 	%r1784, [%rd5+256];
$L__BB5_10:
	add.s32 	%r317, %r25, 96;
	setp.ge.s32 	%p6, %r317, %r24;
	mov.b32 	%r1785, 2147483647;
	@%p6 bra 	$L__BB5_12;
	ld.global.u32 	%r1785, [%rd5+384];
$L__BB5_12:
	add.s32 	%r319, %r25, 128;
	setp.ge.s32 	%p7, %r319, %r24;
	mov.b32 	%r1786, 2147483647;
	@%p7 bra 	$L__BB5_14;
	ld.global.u32 	%r1786, [%rd5+512];
$L__BB5_14:
	add.s32 	%r321, %r25, 160;
	setp.ge.s32 	%p8, %r321, %r24;
	mov.b32 	%r1787, 2147483647;
	@%p8 bra 	$L__BB5_16;
	ld.global.u32 	%r1787, [%rd5+640];
$L__BB5_16:
	add.s32 	%r323, %r25, 192;
	setp.ge.s32 	%p9, %r323, %r24;
	mov.b32 	%r1788, 2147483647;
	@%p9 bra 	$L__BB5_18;
	ld.global.u32 	%r1788, [%rd5+768];
$L__BB5_18:
	add.s32 	%r325, %r25, 224;
	setp.ge.s32 	%p10, %r325, %r24;
	mov.b32 	%r1789, 2147483647;
	@%p10 bra 	$L__BB5_20;
	ld.global.u32 	%r1789, [%rd5+896];
$L__BB5_20:
	add.s32 	%r327, %r25, 256;
	setp.ge.s32 	%p11, %r327, %r24;
	mov.b32 	%r1790, 2147483647;
	@%p11 bra 	$L__BB5_22;
	ld.global.u32 	%r1790, [%rd5+1024];
$L__BB5_22:
	add.s32 	%r329, %r25, 288;
	setp.ge.s32 	%p12, %r329, %r24;
	mov.b32 	%r1791, 2147483647;
	@%p12 bra 	$L__BB5_24;
	ld.global.u32 	%r1791, [%rd5+1152];
$L__BB5_24:
	add.s32 	%r331, %r25, 320;
	setp.ge.s32 	%p13, %r331, %r24;
	mov.b32 	%r1792, 2147483647;
	@%p13 bra 	$L__BB5_26;
	ld.global.u32 	%r1792, [%rd5+1280];
$L__BB5_26:
	add.s32 	%r333, %r25, 352;
	setp.ge.s32 	%p14, %r333, %r24;
	mov.b32 	%r1793, 2147483647;
	@%p14 bra 	$L__BB5_28;
	ld.global.u32 	%r1793, [%rd5+1408];
$L__BB5_28:
	add.s32 	%r335, %r25, 384;
	setp.ge.s32 	%p15, %r335, %r24;
	mov.b32 	%r1794, 2147483647;
	@%p15 bra 	$L__BB5_30;
	ld.global.u32 	%r1794, [%rd5+1536];
$L__BB5_30:
	add.s32 	%r337, %r25, 416;
	setp.ge.s32 	%p16, %r337, %r24;
	mov.b32 	%r1795, 2147483647;
	@%p16 bra 	$L__BB5_32;
	ld.global.u32 	%r1795, [%rd5+1664];
$L__BB5_32:
	add.s32 	%r339, %r25, 448;
	setp.ge.s32 	%p17, %r339, %r24;
	mov.b32 	%r1796, 2147483647;
	@%p17 bra 	$L__BB5_34;
	ld.global.u32 	%r1796, [%rd5+1792];
$L__BB5_34:
	add.s32 	%r341, %r25, 480;
	setp.ge.s32 	%p18, %r341, %r24;
	mov.b32 	%r1797, 2147483647;
	@%p18 bra 	$L__BB5_36;
	ld.global.u32 	%r1797, [%rd5+1920];
$L__BB5_36:
	add.s32 	%r343, %r25, 512;
	setp.ge.s32 	%p19, %r343, %r24;
	mov.b32 	%r1798, 2147483647;
	@%p19 bra 	$L__BB5_38;
	ld.global.u32 	%r1798, [%rd5+2048];
$L__BB5_38:
	add.s32 	%r345, %r25, 544;
	setp.ge.s32 	%p20, %r345, %r24;
	mov.b32 	%r1799, 2147483647;
	@%p20 bra 	$L__BB5_40;
	ld.global.u32 	%r1799, [%rd5+2176];
$L__BB5_40:
	setp.gt.s32 	%p21, %r1782, -1;
	selp.b32 	%r346, -2147483648, -1, %p21;
	xor.b32  	%r1813, %r346, %r1782;
	setp.gt.s32 	%p22, %r1783, -1;
	selp.b32 	%r347, -2147483648, -1, %p22;
	xor.b32  	%r1814, %r347, %r1783;
	setp.gt.s32 	%p23, %r1784, -1;
	selp.b32 	%r348, -2147483648, -1, %p23;
	xor.b32  	%r1815, %r348, %r1784;
	setp.gt.s32 	%p24, %r1785, -1;
	selp.b32 	%r349, -2147483648, -1, %p24;
	xor.b32  	%r1816, %r349, %r1785;
	setp.gt.s32 	%p25, %r1786, -1;
	selp.b32 	%r350, -2147483648, -1, %p25;
	xor.b32  	%r1817, %r350, %r1786;
	setp.gt.s32 	%p26, %r1787, -1;
	selp.b32 	%r351, -2147483648, -1, %p26;
	xor.b32  	%r1818, %r351, %r1787;
	setp.gt.s32 	%p27, %r1788, -1;
	selp.b32 	%r352, -2147483648, -1, %p27;
	xor.b32  	%r1819, %r352, %r1788;
	setp.gt.s32 	%p28, %r1789, -1;
	selp.b32 	%r353, -2147483648, -1, %p28;
	xor.b32  	%r1820, %r353, %r1789;
	setp.gt.s32 	%p29, %r1790, -1;
	selp.b32 	%r354, -2147483648, -1, %p29;
	xor.b32  	%r1821, %r354, %r1790;
	setp.gt.s32 	%p30, %r1791, -1;
	selp.b32 	%r355, -2147483648, -1, %p30;
	xor.b32  	%r1822, %r355, %r1791;
	setp.gt.s32 	%p31, %r1792, -1;
	selp.b32 	%r356, -2147483648, -1, %p31;
	xor.b32  	%r1823, %r356, %r1792;
	setp.gt.s32 	%p32, %r1793, -1;
	selp.b32 	%r357, -2147483648, -1, %p32;
	xor.b32  	%r1824, %r357, %r1793;
	setp.gt.s32 	%p33, %r1794, -1;
	selp.b32 	%r358, -2147483648, -1, %p33;
	xor.b32  	%r1825, %r358, %r1794;
	setp.gt.s32 	%p34, %r1795, -1;
	selp.b32 	%r359, -2147483648, -1, %p34;
	xor.b32  	%r1826, %r359, %r1795;
	setp.gt.s32 	%p35, %r1796, -1;
	selp.b32 	%r360, -2147483648, -1, %p35;
	xor.b32  	%r1827, %r360, %r1796;
	setp.gt.s32 	%p36, %r1797, -1;
	selp.b32 	%r361, -2147483648, -1, %p36;
	xor.b32  	%r1828, %r361, %r1797;
	setp.gt.s32 	%p37, %r1798, -1;
	selp.b32 	%r362, -2147483648, -1, %p37;
	xor.b32  	%r1829, %r362, %r1798;
	setp.gt.s32 	%p38, %r1799, -1;
	selp.b32 	%r363, -2147483648, -1, %p38;
	xor.b32  	%r1830, %r363, %r1799;
	mov.b32 	%r364, -1;
	shl.b32 	%r365, %r364, %r299;
	not.b32 	%r97, %r365;
	shl.b32 	%r366, %r2, 10;
	mov.u32 	%r367, _ZZN3cub18CUB_300001_SM_10006detail10radix_sort29DeviceRadixSortOnesweepKernelINS1_5radix10policy_hubIfNS0_8NullTypeEyE10Policy1000ELNS0_9SortOrderE0EfS6_yiiNS1_21identity_decomposer_tEEEvPT5_SC_PT3_PKSD_PT1_PKSH_PT2_PKSL_T4_iiT6_E1s;
	add.s32 	%r98, %r367, %r366;
	setp.gt.s32 	%p39, %r300, 255;
	@%p39 bra 	$L__BB5_53;
	max.s32 	%r368, %r300, 224;
	sub.s32 	%r369, %r368, %r300;
	add.s32 	%r370, %r369, 31;
	shr.u32 	%r371, %r370, 5;
	add.s32 	%r99, %r371, 1;
	and.b32  	%r100, %r99, 15;
	setp.lt.u32 	%p40, %r370, 480;
	mov.u32 	%r1803, %r300;
	@%p40 bra 	$L__BB5_44;
	and.b32  	%r372, %r99, 268435440;
	neg.s32 	%r1801, %r372;
	shl.b32 	%r374, %r300, 2;
	add.s32 	%r375, %r366, %r374;
	add.s32 	%r377, %r375, %r367;
	add.s32 	%r1800, %r377, 1024;
	mov.u32 	%r1803, %r300;
$L__BB5_43:
	.pragma "nounroll";
	mov.b32 	%r378, 0;
	st.shared.u32 	[%r1800+-1024], %r378;
	st.shared.u32 	[%r1800+-896], %r378;
	st.shared.u32 	[%r1800+-768], %r378;
	st.shared.u32 	[%r1800+-640], %r378;
	st.shared.u32 	[%r1800+-512], %r378;
	st.shared.u32 	[%r1800+-384], %r378;
	st.shared.u32 	[%r1800+-256], %r378;
	st.shared.u32 	[%r1800+-128], %r378;
	st.shared.u32 	[%r1800], %r378;
	st.shared.u32 	[%r1800+128], %r378;
	st.shared.u32 	[%r1800+256], %r378;
	st.shared.u32 	[%r1800+384], %r378;
	st.shared.u32 	[%r1800+512], %r378;
	st.shared.u32 	[%r1800+640], %r378;
	st.shared.u32 	[%r1800+768], %r378;
	st.shared.u32 	[%r1800+896], %r378;
	add.s32 	%r1803, %r1803, 512;
	add.s32 	%r1801, %r1801, 16;
	add.s32 	%r1800, %r1800, 2048;
	setp.ne.s32 	%p41, %r1801, 0;
	@%p41 bra 	$L__BB5_43;
$L__BB5_44:
	setp.eq.s32 	%p42, %r100, 0;
	@%p42 bra 	$L__BB5_53;
	and.b32  	%r110, %r99, 7;
	setp.lt.u32 	%p43, %r100, 8;
	@%p43 bra 	$L__BB5_47;
	shl.b32 	%r379, %r1803, 2;
	add.s32 	%r380, %r98, %r379;
	mov.b32 	%r381, 0;
	st.shared.u32 	[%r380], %r381;
	st.shared.u32 	[%r380+128], %r381;
	st.shared.u32 	[%r380+256], %r381;
	st.shared.u32 	[%r380+384], %r381;
	st.shared.u32 	[%r380+512], %r381;
	st.shared.u32 	[%r380+640], %r381;
	st.shared.u32 	[%r380+768], %r381;
	st.shared.u32 	[%r380+896], %r381;
	add.s32 	%r1803, %r1803, 256;
$L__BB5_47:
	setp.eq.s32 	%p44, %r110, 0;
	@%p44 bra 	$L__BB5_53;
	and.b32  	%r113, %r99, 3;
	setp.lt.u32 	%p45, %r110, 4;
	@%p45 bra 	$L__BB5_50;
	shl.b32 	%r382, %r1803, 2;
	add.s32 	%r383, %r98, %r382;
	mov.b32 	%r384, 0;
	st.shared.u32 	[%r383], %r384;
	st.shared.u32 	[%r383+128], %r384;
	st.shared.u32 	[%r383+256], %r384;
	st.shared.u32 	[%r383+384], %r384;
	add.s32 	%r1803, %r1803, 128;
$L__BB5_50:
	setp.eq.s32 	%p46, %r113, 0;
	@%p46 bra 	$L__BB5_53;
	shl.b32 	%r386, %r1803, 2;
	add.s32 	%r387, %r366, %r386;
	add.s32 	%r1807, %r367, %r387;
	neg.s32 	%r1806, %r113;
$L__BB5_52:
	.pragma "nounroll";
	mov.b32 	%r389, 0;
	st.shared.u32 	[%r1807], %r389;
	add.s32 	%r1807, %r1807, 128;
	add.s32 	%r1806, %r1806, 1;
	setp.ne.s32 	%p47, %r1806, 0;
	@%p47 bra 	$L__BB5_52;
$L__BB5_53:
	bar.warp.sync 	-1;
	setp.eq.s32 	%p48, %r1813, 2147483647;
	selp.b32 	%r391, -2147483648, %r1813, %p48;
	shr.u32 	%r392, %r391, %r298;
	and.b32  	%r122, %r392, %r97;
	shl.b32 	%r393, %r122, 2;
	add.s32 	%r394, %r98, %r393;
	atom.shared.add.u32 	%r395, [%r394], 1;
	setp.eq.s32 	%p49, %r1814, 2147483647;
	selp.b32 	%r396, -2147483648, %r1814, %p49;
	shr.u32 	%r397, %r396, %r298;
	and.b32  	%r398, %r397, %r97;
	shl.b32 	%r399, %r398, 2;
	add.s32 	%r400, %r98, %r399;
	atom.shared.add.u32 	%r401, [%r400], 1;
	setp.eq.s32 	%p50, %r1815, 2147483647;
	selp.b32 	%r402, -2147483648, %r1815, %p50;
	shr.u32 	%r403, %r402, %r298;
	and.b32  	%r404, %r403, %r97;
	shl.b32 	%r405, %r404, 2;
	add.s32 	%r406, %r98, %r405;
	atom.shared.add.u32 	%r407, [%r406], 1;
	setp.eq.s32 	%p51, %r1816, 2147483647;
	selp.b32 	%r408, -2147483648, %r1816, %p51;
	shr.u32 	%r409, %r408, %r298;
	and.b32  	%r410, %r409, %r97;
	shl.b32 	%r411, %r410, 2;
	add.s32 	%r412, %r98, %r411;
	atom.shared.add.u32 	%r413, [%r412], 1;
	setp.eq.s32 	%p52, %r1817, 2147483647;
	selp.b32 	%r414, -2147483648, %r1817, %p52;
	shr.u32 	%r415, %r414, %r298;
	and.b32  	%r416, %r415, %r97;
	shl.b32 	%r417, %r416, 2;
	add.s32 	%r418, %r98, %r417;
	atom.shared.add.u32 	%r419, [%r418], 1;
	setp.eq.s32 	%p53, %r1818, 2147483647;
	selp.b32 	%r420, -2147483648, %r1818, %p53;
	shr.u32 	%r421, %r420, %r298;
	and.b32  	%r422, %r421, %r97;
	shl.b32 	%r423, %r422, 2;
	add.s32 	%r424, %r98, %r423;
	atom.shared.add.u32 	%r425, [%r424], 1;
	setp.eq.s32 	%p54, %r1819, 2147483647;
	selp.b32 	%r426, -2147483648, %r1819, %p54;
	shr.u32 	%r427, %r426, %r298;
	and.b32  	%r428, %r427, %r97;
	shl.b32 	%r429, %r428, 2;
	add.s32 	%r430, %r98, %r429;
	atom.shared.add.u32 	%r431, [%r430], 1;
	setp.eq.s32 	%p55, %r1820, 2147483647;
	selp.b32 	%r432, -2147483648, %r1820, %p55;
	shr.u32 	%r433, %r432, %r298;
	and.b32  	%r434, %r433, %r97;
	shl.b32 	%r435, %r434, 2;
	add.s32 	%r436, %r98, %r435;
	atom.shared.add.u32 	%r437, [%r436], 1;
	setp.eq.s32 	%p56, %r1821, 2147483647;
	selp.b32 	%r438, -2147483648, %r1821, %p56;
	shr.u32 	%r439, %r438, %r298;
	and.b32  	%r440, %r439, %r97;
	shl.b32 	%r441, %r440, 2;
	add.s32 	%r442, %r98, %r441;
	atom.shared.add.u32 	%r443, [%r442], 1;
	setp.eq.s32 	%p57, %r1822, 2147483647;
	selp.b32 	%r444, -2147483648, %r1822, %p57;
	shr.u32 	%r445, %r444, %r298;
	and.b32  	%r446, %r445, %r97;
	shl.b32 	%r447, %r446, 2;
	add.s32 	%r448, %r98, %r447;
	atom.shared.add.u32 	%r449, [%r448], 1;
	setp.eq.s32 	%p58, %r1823, 2147483647;
	selp.b32 	%r450, -2147483648, %r1823, %p58;
	shr.u32 	%r451, %r450, %r298;
	and.b32  	%r452, %r451, %r97;
	shl.b32 	%r453, %r452, 2;
	add.s32 	%r454, %r98, %r453;
	atom.shared.add.u32 	%r455, [%r454], 1;
	setp.eq.s32 	%p59, %r1824, 2147483647;
	selp.b32 	%r456, -2147483648, %r1824, %p59;
	shr.u32 	%r457, %r456, %r298;
	and.b32  	%r458, %r457, %r97;
	shl.b32 	%r459, %r458, 2;
	add.s32 	%r460, %r98, %r459;
	atom.shared.add.u32 	%r461, [%r460], 1;
	setp.eq.s32 	%p60, %r1825, 2147483647;
	selp.b32 	%r462, -2147483648, %r1825, %p60;
	shr.u32 	%r463, %r462, %r298;
	and.b32  	%r464, %r463, %r97;
	shl.b32 	%r465, %r464, 2;
	add.s32 	%r466, %r98, %r465;
	atom.shared.add.u32 	%r467, [%r466], 1;
	setp.eq.s32 	%p61, %r1826, 2147483647;
	selp.b32 	%r468, -2147483648, %r1826, %p61;
	shr.u32 	%r469, %r468, %r298;
	and.b32  	%r470, %r469, %r97;
	shl.b32 	%r471, %r470, 2;
	add.s32 	%r472, %r98, %r471;
	atom.shared.add.u32 	%r473, [%r472], 1;
	setp.eq.s32 	%p62, %r1827, 2147483647;
	selp.b32 	%r474, -2147483648, %r1827, %p62;
	shr.u32 	%r475, %r474, %r298;
	and.b32  	%r476, %r475, %r97;
	shl.b32 	%r477, %r476, 2;
	add.s32 	%r478, %r98, %r477;
	atom.shared.add.u32 	%r479, [%r478], 1;
	setp.eq.s32 	%p63, %r1828, 2147483647;
	selp.b32 	%r480, -2147483648, %r1828, %p63;
	shr.u32 	%r481, %r480, %r298;
	and.b32  	%r482, %r481, %r97;
	shl.b32 	%r483, %r482, 2;
	add.s32 	%r484, %r98, %r483;
	atom.shared.add.u32 	%r485, [%r484], 1;
	setp.eq.s32 	%p64, %r1829, 2147483647;
	selp.b32 	%r486, -2147483648, %r1829, %p64;
	shr.u32 	%r487, %r486, %r298;
	and.b32  	%r488, %r487, %r97;
	shl.b32 	%r489, %r488, 2;
	add.s32 	%r490, %r98, %r489;
	atom.shared.add.u32 	%r491, [%r490], 1;
	setp.eq.s32 	%p65, %r1830, 2147483647;
	selp.b32 	%r492, -2147483648, %r1830, %p65;
	shr.u32 	%r493, %r492, %r298;
	and.b32  	%r494, %r493, %r97;
	shl.b32 	%r495, %r494, 2;
	add.s32 	%r496, %r98, %r495;
	atom.shared.add.u32 	%r497, [%r496], 1;
	bar.sync 	0;
	setp.gt.u32 	%p66, %r1, 255;
	shl.b32 	%r498, %r1, 2;
	mov.u32 	%r499, _ZZN3cub18CUB_300001_SM_10006detail10radix_sort29DeviceRadixSortOnesweepKernelINS1_5radix10policy_hubIfNS0_8NullTypeEyE10Policy1000ELNS0_9SortOrderE0EfS6_yiiNS1_21identity_decomposer_tEEEvPT5_SC_PT3_PKSD_PT1_PKSH_PT2_PKSL_T4_iiT6_E1s;
	add.s32 	%r123, %r499, %r498;
	mov.b32 	%r1808, 0;
	@%p66 bra 	$L__BB5_55;
	ld.shared.u32 	%r500, [%r123];
	mov.b32 	%r501, 0;
	st.shared.u32 	[%r123], %r501;
	ld.shared.u32 	%r502, [%r123+1024];
	st.shared.u32 	[%r123+1024], %r500;
	add.s32 	%r503, %r502, %r500;
	ld.shared.u32 	%r504, [%r123+2048];
	st.shared.u32 	[%r123+2048], %r503;
	add.s32 	%r505, %r504, %r503;
	ld.shared.u32 	%r506, [%r123+3072];
	st.shared.u32 	[%r123+3072], %r505;
	add.s32 	%r507, %r506, %r505;
	ld.shared.u32 	%r508, [%r123+4096];
	st.shared.u32 	[%r123+4096], %r507;
	add.s32 	%r509, %r508, %r507;
	ld.shared.u32 	%r510, [%r123+5120];
	st.shared.u32 	[%r123+5120], %r509;
	add.s32 	%r511, %r510, %r509;
	ld.shared.u32 	%r512, [%r123+6144];
	st.shared.u32 	[%r123+6144], %r511;
	add.s32 	%r513, %r512, %r511;
	ld.shared.u32 	%r514, [%r123+7168];
	st.shared.u32 	[%r123+7168], %r513;
	add.s32 	%r515, %r514, %r513;
	ld.shared.u32 	%r516, [%r123+8192];
	st.shared.u32 	[%r123+8192], %r515;
	add.s32 	%r517, %r516, %r515;
	ld.shared.u32 	%r518, [%r123+9216];
	st.shared.u32 	[%r123+9216], %r517;
	add.s32 	%r519, %r518, %r517;
	ld.shared.u32 	%r520, [%r123+10240];
	st.shared.u32 	[%r123+10240], %r519;
	add.s32 	%r521, %r520, %r519;
	ld.shared.u32 	%r522, [%r123+11264];
	st.shared.u32 	[%r123+11264], %r521;
	add.s32 	%r1808, %r522, %r521;
$L__BB5_55:
	shl.b32 	%r523, %r4, 8;
	add.s32 	%r524, %r523, %r1;
	mul.wide.s32 	%rd34, %r524, 4;
	add.s64 	%rd6, %rd2, %rd34;
	@%p66 bra 	$L__BB5_57;
	or.b32  	%r525, %r1808, 1073741824;
	st.volatile.global.u32 	[%rd6], %r525;
$L__BB5_57:
	ld.param.u64 	%rd226, [_ZN3cub18CUB_300001_SM_10006detail10radix_sort29DeviceRadixSortOnesweepKernelINS1_5radix10policy_hubIfNS0_8NullTypeEyE10Policy1000ELNS0_9SortOrderE0EfS6_yiiNS1_21identity_decomposer_tEEEvPT5_SC_PT3_PKSD_PT1_PKSH_PT2_PKSL_T4_iiT6__param_3];
	setp.lt.u32 	%p68, %r1, 256;
	setp.eq.s32 	%p69, %r1808, 6912;
	and.pred  	%p70, %p68, %p69;
	selp.u32 	%r526, 1, 0, %p70;
	{ 
	.reg .pred 	%p1; 
	.reg .pred 	%p2; 
	setp.ne.u32 	%p1, %r526, 0; 
	bar.red.or.pred 	%p2, 0, %p1; 
	selp.u32 	%r527, 1, 0, %p2; 
	}
	setp.eq.s32 	%p71, %r527, 0;
	cvt.u64.u32 	%rd7, %r1;
	cvta.to.global.u64 	%rd35, %rd226;
	mul.wide.u32 	%rd36, %r1, 8;
	add.s64 	%rd8, %rd35, %rd36;
	@%p71 bra 	$L__BB5_107;
	setp.gt.u32 	%p73, %r1, %r122;
	selp.b32 	%r126, 6912, 0, %p73;
	shl.b32 	%r528, %r1, 3;
	mov.u32 	%r529, _ZZN3cub18CUB_300001_SM_10006detail10radix_sort29DeviceRadixSortOnesweepKernelINS1_5radix10policy_hubIfNS0_8NullTypeEyE10Policy1000ELNS0_9SortOrderE0EfS6_yiiNS1_21identity_decomposer_tEEEvPT5_SC_PT3_PKSD_PT1_PKSH_PT2_PKSL_T4_iiT6_E1s;
	add.s32 	%r530, %r529, %r528;
	add.s32 	%r127, %r530, 27648;
	@%p66 bra 	$L__BB5_66;
	ld.global.u64 	%rd37, [%rd8];
	cvt.u64.u32 	%rd38, %r126;
	sub.s64 	%rd228, %rd37, %rd38;
	st.shared.u64 	[%r127], %rd228;
	setp.lt.s32 	%p74, %r4, 1;
	mov.u32 	%r1812, %r1808;
	@%p74 bra 	$L__BB5_65;
	mov.b32 	%r1810, -1;
	mov.u32 	%r1809, %r4;
	mov.u32 	%r1812, %r1808;
$L__BB5_61:
	add.s32 	%r131, %r1809, -1;
	shl.b32 	%r532, %r131, 8;
	add.s32 	%r533, %r532, %r1;
	mul.wide.s32 	%rd39, %r533, 4;
	add.s64 	%rd10, %rd2, %rd39;
$L__BB5_62:
	membar.cta;
	ld.volatile.global.u32 	%r132, [%rd10];
	setp.eq.s32 	%p75, %r132, 0;
	@%p75 bra 	$L__BB5_62;
	and.b32  	%r534, %r132, 1073741823;
	add.s32 	%r1812, %r534, %r1812;
	setp.gt.s32 	%p76, %r132, -1;
	vote.sync.ballot.b32 	%r1810, %p76, %r1810;
	setp.gt.u32 	%p78, %r1809, 1;
	and.pred  	%p79, %p76, %p78;
	mov.u32 	%r1809, %r131;
	@%p79 bra 	$L__BB5_61;
	ld.shared.u64 	%rd228, [%r127];
$L__BB5_65:
	or.b32  	%r535, %r1812, -2147483648;
	st.volatile.global.u32 	[%rd6], %r535;
	sub.s32 	%r536, %r1812, %r1808;
	cvt.s64.s32 	%rd40, %r536;
	add.s64 	%rd41, %rd228, %rd40;
	st.shared.u64 	[%r127], %rd41;
$L__BB5_66:
	ld.param.u32 	%r1759, [_ZN3cub18CUB_300001_SM_10006detail10radix_sort29DeviceRadixSortOnesweepKernelINS1_5radix10policy_hubIfNS0_8NullTypeEyE10Policy1000ELNS0_9SortOrderE0EfS6_yiiNS1_21identity_decomposer_tEEEvPT5_SC_PT3_PKSD_PT1_PKSH_PT2_PKSL_T4_iiT6__param_8];
	ld.param.u64 	%rd222, [_ZN3cub18CUB_300001_SM_10006detail10radix_sort29DeviceRadixSortOnesweepKernelINS1_5radix10policy_hubIfNS0_8NullTypeEyE10Policy1000ELNS0_9SortOrderE0EfS6_yiiNS1_21identity_decomposer_tEEEvPT5_SC_PT3_PKSD_PT1_PKSH_PT2_PKSL_T4_iiT6__param_2];
	setp.lt.s32 	%p81, %r5, %r1759;
	setp.eq.s64 	%p82, %rd222, 0;
	or.pred  	%p83, %p82, %p81;
	or.pred  	%p84, %p66, %p83;
	@%p84 bra 	$L__BB5_68;
	ld.param.u64 	%rd223, [_ZN3cub18CUB_300001_SM_10006detail10radix_sort29DeviceRadixSortOnesweepKernelINS1_5radix10policy_hubIfNS0_8NullTypeEyE10Policy1000ELNS0_9SortOrderE0EfS6_yiiNS1_21identity_decomposer_tEEEvPT5_SC_PT3_PKSD_PT1_PKSH_PT2_PKSL_T4_iiT6__param_2];
	ld.shared.u64 	%rd42, [%r127];
	cvt.u64.u32 	%rd43, %r126;
	cvt.s64.s32 	%rd44, %r1808;
	add.s64 	%rd45, %rd43, %rd44;
	add.s64 	%rd46, %rd45, %rd42;
	cvta.to.global.u64 	%rd47, %rd223;
	shl.b64 	%rd48, %rd7, 3;
	add.s64 	%rd49, %rd47, %rd48;
	st.global.u64 	[%rd49], %rd46;
$L__BB5_68:
	ld.param.u32 	%r1760, [_ZN3cub18CUB_300001_SM_10006detail10radix_sort29DeviceRadixSortOnesweepKernelINS1_5radix10policy_hubIfNS0_8NullTypeEyE10Policy1000ELNS0_9SortOrderE0EfS6_yiiNS1_21identity_decomposer_tEEEvPT5_SC_PT3_PKSD_PT1_PKSH_PT2_PKSL_T4_iiT6__param_8];
	setp.gt.s32 	%p85, %r5, %r1760;
	bar.sync 	0;
	shl.b32 	%r537, %r122, 3;
	mov.u32 	%r538, _ZZN3cub18CUB_300001_SM_10006detail10radix_sort29DeviceRadixSortOnesweepKernelINS1_5radix10policy_hubIfNS0_8NullTypeEyE10Policy1000ELNS0_9SortOrderE0EfS6_yiiNS1_21identity_decomposer_tEEEvPT5_SC_PT3_PKSD_PT1_PKSH_PT2_PKSL_T4_iiT6_E1s;
	add.s32 	%r539, %r538, %r537;
	ld.shared.u64 	%rd13, [%r539+27648];
	setp.gt.s32 	%p86, %r1813, -1;
	selp.b32 	%r540, -1, -2147483648, %p86;
	xor.b32  	%r1813, %r540, %r1813;
	setp.gt.s32 	%p87, %r1814, -1;
	selp.b32 	%r541, -1, -2147483648, %p87;
	xor.b32  	%r1814, %r541, %r1814;
	setp.gt.s32 	%p88, %r1815, -1;
	selp.b32 	%r542, -1, -2147483648, %p88;
	xor.b32  	%r1815, %r542, %r1815;
	setp.gt.s32 	%p89, %r1816, -1;
	selp.b32 	%r543, -1, -2147483648, %p89;
	xor.b32  	%r1816, %r543, %r1816;
	setp.gt.s32 	%p90, %r1817, -1;
	selp.b32 	%r544, -1, -2147483648, %p90;
	xor.b32  	%r1817, %r544, %r1817;
	setp.gt.s32 	%p91, %r1818, -1;
	selp.b32 	%r545, -1, -2147483648, %p91;
	xor.b32  	%r1818, %r545, %r1818;
	setp.gt.s32 	%p92, %r1819, -1;
	selp.b32 	%r546, -1, -2147483648, %p92;
	xor.b32  	%r1819, %r546, %r1819;
	setp.gt.s32 	%p93, %r1820, -1;
	selp.b32 	%r547, -1, -2147483648, %p93;
	xor.b32  	%r1820, %r547, %r1820;
	setp.gt.s32 	%p94, %r1821, -1;
	selp.b32 	%r548, -1, -2147483648, %p94;
	xor.b32  	%r1821, %r548, %r1821;
	setp.gt.s32 	%p95, %r1822, -1;
	selp.b32 	%r549, -1, -2147483648, %p95;
	xor.b32  	%r1822, %r549, %r1822;
	setp.gt.s32 	%p96, %r1823, -1;
	selp.b32 	%r550, -1, -2147483648, %p96;
	xor.b32  	%r1823, %r550, %r1823;
	setp.gt.s32 	%p97, %r1824, -1;
	selp.b32 	%r551, -1, -2147483648, %p97;
	xor.b32  	%r1824, %r551, %r1824;
	setp.gt.s32 	%p98, %r1825, -1;
	selp.b32 	%r552, -1, -2147483648, %p98;
	xor.b32  	%r1825, %r552, %r1825;
	setp.gt.s32 	%p99, %r1826, -1;
	selp.b32 	%r553, -1, -2147483648, %p99;
	xor.b32  	%r1826, %r553, %r1826;
	setp.gt.s32 	%p100, %r1827, -1;
	selp.b32 	%r554, -1, -2147483648, %p100;
	xor.b32  	%r1827, %r554, %r1827;
	setp.gt.s32 	%p101, %r1828, -1;
	selp.b32 	%r555, -1, -2147483648, %p101;
	xor.b32  	%r1828, %r555, %r1828;
	setp.gt.s32 	%p102, %r1829, -1;
	selp.b32 	%r556, -1, -2147483648, %p102;
	xor.b32  	%r1829, %r556, %r1829;
	setp.gt.s32 	%p103, %r1830, -1;
	selp.b32 	%r557, -1, -2147483648, %p103;
	xor.b32  	%r1830, %r557, %r1830;
	@%p85 bra 	$L__BB5_70;
	and.b32  	%r558, %r1, 31;
	and.b32  	%r559, %r1, 992;
	mul.lo.s32 	%r560, %r559, 18;
	or.b32  	%r561, %r560, %r558;
	cvt.u64.u32 	%rd50, %r561;
	add.s64 	%rd51, %rd13, %rd50;
	shl.b64 	%rd52, %rd51, 2;
	add.s64 	%rd53, %rd1, %rd52;
	st.global.u32 	[%rd53], %r1813;
	st.global.u32 	[%rd53+128], %r1814;
	st.global.u32 	[%rd53+256], %r1815;
	st.global.u32 	[%rd53+384], %r1816;
	st.global.u32 	[%rd53+512], %r1817;
	st.global.u32 	[%rd53+640], %r1818;
	st.global.u32 	[%rd53+768], %r1819;
	st.global.u32 	[%rd53+896], %r1820;
	st.global.u32 	[%rd53+1024], %r1821;
	st.global.u32 	[%rd53+1152], %r1822;
	st.global.u32 	[%rd53+1280], %r1823;
	st.global.u32 	[%rd53+1408], %r1824;
	st.global.u32 	[%rd53+1536], %r1825;
	st.global.u32 	[%rd53+1664], %r1826;
	st.global.u32 	[%rd53+1792], %r1827;
	st.global.u32 	[%rd53+1920], %r1828;
	st.global.u32 	[%rd53+2048], %r1829;
	st.global.u32 	[%rd53+2176], %r1830;
	bra.uni 	$L__BB5_106;
$L__BB5_70:
	ld.param.u32 	%r1761, [_ZN3cub18CUB_300001_SM_10006detail10radix_sort29DeviceRadixSortOnesweepKernelINS1_5radix10policy_hubIfNS0_8NullTypeEyE10Policy1000ELNS0_9SortOrderE0EfS6_yiiNS1_21identity_decomposer_tEEEvPT5_SC_PT3_PKSD_PT1_PKSH_PT2_PKSL_T4_iiT6__param_8];
	mad.lo.s32 	%r154, %r4, -6912, %r1761;
	and.b32  	%r562, %r1, 31;
	and.b32  	%r563, %r1, 992;
	mul.lo.s32 	%r564, %r563, 18;
	or.b32  	%r155, %r564, %r562;
	setp.ge.s32 	%p104, %r155, %r154;
	cvt.u64.u32 	%rd54, %r155;
	add.s64 	%rd55, %rd13, %rd54;
	shl.b64 	%rd56, %rd55, 2;
	add.s64 	%rd14, %rd1, %rd56;
	@%p104 bra 	$L__BB5_72;
	st.global.u32 	[%rd14], %r1813;
$L__BB5_72:
	add.s32 	%r565, %r155, 32;
	setp.ge.s32 	%p105, %r565, %r154;
	@%p105 bra 	$L__BB5_74;
	st.global.u32 	[%rd14+128], %r1814;
$L__BB5_74:
	add.s32 	%r566, %r155, 64;
	setp.ge.s32 	%p106, %r566, %r154;
	@%p106 bra 	$L__BB5_76;
	st.global.u32 	[%rd14+256], %r1815;
$L__BB5_76:
	add.s32 	%r567, %r155, 96;
	setp.ge.s32 	%p107, %r567, %r154;
	@%p107 bra 	$L__BB5_78;
	st.global.u32 	[%rd14+384], %r1816;
$L__BB5_78:
	add.s32 	%r568, %r155, 128;
	setp.ge.s32 	%p108, %r568, %r154;
	@%p108 bra 	$L__BB5_80;
	st.global.u32 	[%rd14+512], %r1817;
$L__BB5_80:
	add.s32 	%r569, %r155, 160;
	setp.ge.s32 	%p109, %r569, %r154;
	@%p109 bra 	$L__BB5_82;
	st.global.u32 	[%rd14+640], %r1818;
$L__BB5_82:
	add.s32 	%r570, %r155, 192;
	setp.ge.s32 	%p110, %r570, %r154;
	@%p110 bra 	$L__BB5_84;
	st.global.u32 	[%rd14+768], %r1819;
$L__BB5_84:
	add.s32 	%r571, %r155, 224;
	setp.ge.s32 	%p111, %r571, %r154;
	@%p111 bra 	$L__BB5_86;
	st.global.u32 	[%rd14+896], %r1820;
$L__BB5_86:
	add.s32 	%r572, %r155, 256;
	setp.ge.s32 	%p112, %r572, %r154;
	@%p112 bra 	$L__BB5_88;
	st.global.u32 	[%rd14+1024], %r1821;
$L__BB5_88:
	add.s32 	%r573, %r155, 288;
	setp.ge.s32 	%p113, %r573, %r154;
	@%p113 bra 	$L__BB5_90;
	st.global.u32 	[%rd14+1152], %r1822;
$L__BB5_90:
	add.s32 	%r574, %r155, 320;
	setp.ge.s32 	%p114, %r574, %r154;
	@%p114 bra 	$L__BB5_92;
	st.global.u32 	[%rd14+1280], %r1823;
$L__BB5_92:
	add.s32 	%r575, %r155, 352;
	setp.ge.s32 	%p115, %r575, %r154;
	@%p115 bra 	$L__BB5_94;
	st.global.u32 	[%rd14+1408], %r1824;
$L__BB5_94:
	add.s32 	%r576, %r155, 384;
	setp.ge.s32 	%p116, %r576, %r154;
	@%p116 bra 	$L__BB5_96;
	st.global.u32 	[%rd14+1536], %r1825;
$L__BB5_96:
	add.s32 	%r577, %r155, 416;
	setp.ge.s32 	%p117, %r577, %r154;
	@%p117 bra 	$L__BB5_98;
	st.global.u32 	[%rd14+1664], %r1826;
$L__BB5_98:
	add.s32 	%r578, %r155, 448;
	setp.ge.s32 	%p118, %r578, %r154;
	@%p118 bra 	$L__BB5_100;
	st.global.u32 	[%rd14+1792], %r1827;
$L__BB5_100:
	add.s32 	%r579, %r155, 480;
	setp.ge.s32 	%p119, %r579, %r154;
	@%p119 bra 	$L__BB5_102;
	st.global.u32 	[%rd14+1920], %r1828;
$L__BB5_102:
	add.s32 	%r580, %r155, 512;
	setp.ge.s32 	%p120, %r580, %r154;
	@%p120 bra 	$L__BB5_104;
	st.global.u32 	[%rd14+2048], %r1829;
$L__BB5_104:
	add.s32 	%r581, %r155, 544;
	setp.ge.s32 	%p121, %r581, %r154;
	@%p121 bra 	$L__BB5_106;
	st.global.u32 	[%rd14+2176], %r1830;
$L__BB5_106:
	// begin inline asm
	exit;
	// end inline asm
$L__BB5_107:
	mul.hi.u32 	%r582, %r1, 357913942;
	add.s32 	%r583, %r582, %r1;
	shl.b32 	%r584, %r583, 2;
	mov.u32 	%r585, _ZZN3cub18CUB_300001_SM_10006detail10radix_sort29DeviceRadixSortOnesweepKernelINS1_5radix10policy_hubIfNS0_8NullTypeEyE10Policy1000ELNS0_9SortOrderE0EfS6_yiiNS1_21identity_decomposer_tEEEvPT5_SC_PT3_PKSD_PT1_PKSH_PT2_PKSL_T4_iiT6_E1s;
	add.s32 	%r586, %r585, %r584;
	add.s32 	%r174, %r586, 13328;
	st.shared.u32 	[%r586+13328], %r1808;
	bar.sync 	0;
	setp.gt.u32 	%p122, %r1, 31;
	@%p122 bra 	$L__BB5_109;
	mov.u32 	%r617, _ZZN3cub18CUB_300001_SM_10006detail10radix_sort29DeviceRadixSortOnesweepKernelINS1_5radix10policy_hubIfNS0_8NullTypeEyE10Policy1000ELNS0_9SortOrderE0EfS6_yiiNS1_21identity_decomposer_tEEEvPT5_SC_PT3_PKSD_PT1_PKSH_PT2_PKSL_T4_iiT6_E1s;
	mad.lo.s32 	%r618, %r1, 52, %r617;
	ld.shared.u32 	%r619, [%r618+13328];
	ld.shared.u32 	%r620, [%r618+13332];
	ld.shared.u32 	%r621, [%r618+13336];
	ld.shared.u32 	%r622, [%r618+13340];
	ld.shared.u32 	%r623, [%r618+13344];
	ld.shared.u32 	%r624, [%r618+13348];
	ld.shared.u32 	%r625, [%r618+13352];
	ld.shared.u32 	%r626, [%r618+13356];
	ld.shared.u32 	%r627, [%r618+13360];
	ld.shared.u32 	%r628, [%r618+13364];
	ld.shared.u32 	%r629, [%r618+13368];
	ld.shared.u32 	%r630, [%r618+13372];
	add.s32 	%r631, %r620, %r619;
	add.s32 	%r632, %r631, %r621;
	add.s32 	%r633, %r632, %r622;
	add.s32 	%r634, %r633, %r623;
	add.s32 	%r635, %r634, %r624;
	add.s32 	%r636, %r635, %r625;
	add.s32 	%r637, %r636, %r626;
	add.s32 	%r638, %r637, %r627;
	add.s32 	%r639, %r638, %r628;
	add.s32 	%r640, %r639, %r629;
	add.s32 	%r591, %r640, %r630;
	mov.b32 	%r589, 1;
	mov.b32 	%r614, 0;
	mov.b32 	%r616, -1;
	// begin inline asm
	{  .reg .s32 r0;  .reg .pred p;  shfl.sync.up.b32 r0|p, %r591, %r589, %r614, %r616;  @p add.s32 r0, r0, %r591;  mov.s32 %r587, r0;}
	// end inline asm
	mov.b32 	%r595, 2;
	// begin inline asm
	{  .reg .s32 r0;  .reg .pred p;  shfl.sync.up.b32 r0|p, %r587, %r595, %r614, %r616;  @p add.s32 r0, r0, %r587;  mov.s32 %r593, r0;}
	// end inline asm
	mov.b32 	%r601, 4;
	// begin inline asm
	{  .reg .s32 r0;  .reg .pred p;  shfl.sync.up.b32 r0|p, %r593, %r601, %r614, %r616;  @p add.s32 r0, r0, %r593;  mov.s32 %r599, r0;}
	// end inline asm
	mov.b32 	%r607, 8;
	// begin inline asm
	{  .reg .s32 r0;  .reg .pred p;  shfl.sync.up.b32 r0|p, %r599, %r607, %r614, %r616;  @p add.s32 r0, r0, %r599;  mov.s32 %r605, r0;}
	// end inline asm
	mov.b32 	%r613, 16;
	// begin inline asm
	{  .reg .s32 r0;  .reg .pred p;  shfl.sync.up.b32 r0|p, %r605, %r613, %r614, %r616;  @p add.s32 r0, r0, %r605;  mov.s32 %r611, r0;}
	// end inline asm
	sub.s32 	%r641, %r611, %r591;
	add.s32 	%r642, %r619, %r641;
	add.s32 	%r643, %r620, %r642;
	add.s32 	%r644, %r621, %r643;
	add.s32 	%r645, %r622, %r644;
	add.s32 	%r646, %r623, %r645;
	add.s32 	%r647, %r624, %r646;
	add.s32 	%r648, %r625, %r647;
	add.s32 	%r649, %r626, %r648;
	add.s32 	%r650, %r627, %r649;
	add.s32 	%r651, %r628, %r650;
	add.s32 	%r652, %r629, %r651;
	st.shared.u32 	[%r618+13328], %r641;
	st.shared.u32 	[%r618+13332], %r642;
	st.shared.u32 	[%r618+13336], %r643;
	st.shared.u32 	[%r618+13340], %r644;
	st.shared.u32 	[%r618+13344], %r645;
	st.shared.u32 	[%r618+13348], %r646;
	st.shared.u32 	[%r618+13352], %r647;
	st.shared.u32 	[%r618+13356], %r648;
	st.shared.u32 	[%r618+13360], %r649;
	st.shared.u32 	[%r618+13364], %r650;
	st.shared.u32 	[%r618+13368], %r651;
	st.shared.u32 	[%r618+13372], %r652;
$L__BB5_109:
	setp.gt.u32 	%p123, %r1, 255;
	bar.sync 	0;
	ld.shared.u32 	%r175, [%r174];
	@%p123 bra 	$L__BB5_111;
	shl.b32 	%r653, %r1, 2;
	mov.u32 	%r654, _ZZN3cub18CUB_300001_SM_10006detail10radix_sort29DeviceRadixSortOnesweepKernelINS1_5radix10policy_hubIfNS0_8NullTypeEyE10Policy1000ELNS0_9SortOrderE0EfS6_yiiNS1_21identity_decomposer_tEEEvPT5_SC_PT3_PKSD_PT1_PKSH_PT2_PKSL_T4_iiT6_E1s;
	add.s32 	%r655, %r654, %r653;
	ld.shared.u32 	%r656, [%r655];
	add.s32 	%r657, %r656, %r175;
	st.shared.u32 	[%r655], %r657;
	ld.shared.u32 	%r658, [%r655+1024];
	add.s32 	%r659, %r658, %r175;
	st.shared.u32 	[%r655+1024], %r659;
	ld.shared.u32 	%r660, [%r655+2048];
	add.s32 	%r661, %r660, %r175;
	st.shared.u32 	[%r655+2048], %r661;
	ld.shared.u32 	%r662, [%r655+3072];
	add.s32 	%r663, %r662, %r175;
	st.shared.u32 	[%r655+3072], %r663;
	ld.shared.u32 	%r664, [%r655+4096];
	add.s32 	%r665, %r664, %r175;
	st.shared.u32 	[%r655+4096], %r665;
	ld.shared.u32 	%r666, [%r655+5120];
	add.s32 	%r667, %r666, %r175;
	st.shared.u32 	[%r655+5120], %r667;
	ld.shared.u32 	%r668, [%r655+6144];
	add.s32 	%r669, %r668, %r175;
	st.shared.u32 	[%r655+6144], %r669;
	ld.shared.u32 	%r670, [%r655+7168];
	add.s32 	%r671, %r670, %r175;
	st.shared.u32 	[%r655+7168], %r671;
	ld.shared.u32 	%r672, [%r655+8192];
	add.s32 	%r673, %r672, %r175;
	st.shared.u32 	[%r655+8192], %r673;
	ld.shared.u32 	%r674, [%r655+9216];
	add.s32 	%r675, %r674, %r175;
	st.shared.u32 	[%r655+9216], %r675;
	ld.shared.u32 	%r676, [%r655+10240];
	add.s32 	%r677, %r676, %r175;
	st.shared.u32 	[%r655+10240], %r677;
	ld.shared.u32 	%r678, [%r655+11264];
	add.s32 	%r679, %r678, %r175;
	st.shared.u32 	[%r655+11264], %r679;
$L__BB5_111:
	bar.sync 	0;
	// begin inline asm
	mov.u32 %r680, %lanemask_le;
	// end inline asm
	setp.eq.s32 	%p124, %r1813, 2147483647;
	selp.b32 	%r706, -2147483648, %r1813, %p124;
	shr.u32 	%r707, %r706, %r298;
	and.b32  	%r703, %r707, %r97;
	mov.b32 	%r683, 1;
	// begin inline asm
	{
    .reg .pred p;
    and.b32 %r681, %r703, %r683;    setp.ne.u32 p, %r681, 0;
    vote.ballot.sync.b32 %r681, p, 0xffffffff;
    @!p not.b32 %r681, %r681;
}

	// end inline asm
	mov.b32 	%r686, 2;
	// begin inline asm
	{
    .reg .pred p;
    and.b32 %r684, %r703, %r686;    setp.ne.u32 p, %r684, 0;
    vote.ballot.sync.b32 %r684, p, 0xffffffff;
    @!p not.b32 %r684, %r684;
}

	// end inline asm
	and.b32  	%r708, %r684, %r681;
	mov.b32 	%r689, 4;
	// begin inline asm
	{
    .reg .pred p;
    and.b32 %r687, %r703, %r689;    setp.ne.u32 p, %r687, 0;
    vote.ballot.sync.b32 %r687, p, 0xffffffff;
    @!p not.b32 %r687, %r687;
}

	// end inline asm
	and.b32  	%r709, %r687, %r708;
	mov.b32 	%r692, 8;
	// begin inline asm
	{
    .reg .pred p;
    and.b32 %r690, %r703, %r692;    setp.ne.u32 p, %r690, 0;
    vote.ballot.sync.b32 %r690, p, 0xffffffff;
    @!p not.b32 %r690, %r690;
}

	// end inline asm
	and.b32  	%r710, %r690, %r709;
	mov.b32 	%r695, 16;
	// begin inline asm
	{
    .reg .pred p;
    and.b32 %r693, %r703, %r695;    setp.ne.u32 p, %r693, 0;
    vote.ballot.sync.b32 %r693, p, 0xffffffff;
    @!p not.b32 %r693, %r693;
}

	// end inline asm
	and.b32  	%r711, %r693, %r710;
	mov.b32 	%r698, 32;
	// begin inline asm
	{
    .reg .pred p;
    and.b32 %r696, %r703, %r698;    setp.ne.u32 p, %r696, 0;
    vote.ballot.sync.b32 %r696, p, 0xffffffff;
    @!p not.b32 %r696, %r696;
}

	// end inline asm
	and.b32  	%r712, %r696, %r711;
	mov.b32 	%r701, 64;
	// begin inline asm
	{
    .reg .pred p;
    and.b32 %r699, %r703, %r701;    setp.ne.u32 p, %r699, 0;
    vote.ballot.sync.b32 %r699, p, 0xffffffff;
    @!p not.b32 %r699, %r699;
}

	// end inline asm
	and.b32  	%r713, %r699, %r712;
	mov.b32 	%r704, 128;
	// begin inline asm
	{
    .reg .pred p;
    and.b32 %r702, %r703, %r704;    setp.ne.u32 p, %r702, 0;
    vote.ballot.sync.b32 %r702, p, 0xffffffff;
    @!p not.b32 %r702, %r702;
}

	// end inline asm
	and.b32  	%r714, %r702, %r713;
	clz.b32 	%r715, %r714;
	sub.s32 	%r178, 31, %r715;
	and.b32  	%r716, %r680, %r714;
	popc.b32 	%r179, %r716;
	setp.ne.s32 	%p125, %r300, %r178;
	mov.b32 	%r1831, 0;
	@%p125 bra 	$L__BB5_113;
	shl.b32 	%r717, %r703, 2;
	add.s32 	%r718, %r98, %r717;
	atom.shared.add.u32 	%r1831, [%r718], %r179;
$L__BB5_113:
	shfl.sync.idx.b32	%r744|%p126, %r1831, %r178, 31, -1;
	add.s32 	%r182, %r179, %r744;
	setp.eq.s32 	%p127, %r1814, 2147483647;
	selp.b32 	%r745, -2147483648, %r1814, %p127;
	shr.u32 	%r746, %r745, %r298;
	and.b32  	%r741, %r746, %r97;
	mov.b32 	%r721, 1;
	// begin inline asm
	{
    .reg .pred p;
    and.b32 %r719, %r741, %r721;    setp.ne.u32 p, %r719, 0;
    vote.ballot.sync.b32 %r719, p, 0xffffffff;
    @!p not.b32 %r719, %r719;
}

	// end inline asm
	mov.b32 	%r724, 2;
	// begin inline asm
	{
    .reg .pred p;
    and.b32 %r722, %r741, %r724;    setp.ne.u32 p, %r722, 0;
    vote.ballot.sync.b32 %r722, p, 0xffffffff;
    @!p not.b32 %r722, %r722;
}

	// end inline asm
	and.b32  	%r747, %r722, %r719;
	mov.b32 	%r727, 4;
	// begin inline asm
	{
    .reg .pred p;
    and.b32 %r725, %r741, %r727;    setp.ne.u32 p, %r725, 0;
    vote.ballot.sync.b32 %r725, p, 0xffffffff;
    @!p not.b32 %r725, %r725;
}

	// end inline asm
	and.b32  	%r748, %r725, %r747;
	mov.b32 	%r730, 8;
	// begin inline asm
	{
    .reg .pred p;
    and.b32 %r728, %r741, %r730;    setp.ne.u32 p, %r728, 0;
    vote.ballot.sync.b32 %r728, p, 0xffffffff;
    @!p not.b32 %r728, %r728;
}

	// end inline asm
	and.b32  	%r749, %r728, %r748;
	mov.b32 	%r733, 16;
	// begin inline asm
	{
    .reg .pred p;
    and.b32 %r731, %r741, %r733;    setp.ne.u32 p, %r731, 0;
    vote.ballot.sync.b32 %r731, p, 0xffffffff;
    @!p not.b32 %r731, %r731;
}

	// end inline asm
	and.b32  	%r750, %r731, %r749;
	mov.b32 	%r736, 32;
	// begin inline asm
	{
    .reg .pred p;
    and.b32 %r734, %r741, %r736;    setp.ne.u32 p, %r734, 0;
    vote.ballot.sync.b32 %r734, p, 0xffffffff;
    @!p not.b32 %r734, %r734;
}

	// end inline asm
	and.b32  	%r751, %r734, %r750;
	mov.b32 	%r739, 64;
	// begin inline asm
	{
    .reg .pred p;
    and.b32 %r737, %r741, %r739;    setp.ne.u32 p, %r737, 0;
    vote.ballot.sync.b32 %r737, p, 0xffffffff;
    @!p not.b32 %r737, %r737;
}

	// end inline asm
	and.b32  	%r752, %r737, %r751;
	mov.b32 	%r742, 128;
	// begin inline asm
	{
    .reg .pred p;
    and.b32 %r740, %r741, %r742;    setp.ne.u32 p, %r740, 0;
    vote.ballot.sync.b32 %r740, p, 0xffffffff;
    @!p not.b32 %r740, %r740;
}

	// end inline asm
	and.b32  	%r753, %r740, %r752;
	clz.b32 	%r754, %r753;
	sub.s32 	%r184, 31, %r754;
	and.b32  	%r755, %r680, %r753;
	popc.b32 	%r185, %r755;
	setp.ne.s32 	%p128, %r300, %r184;
	mov.b32 	%r1832, 0;
	@%p128 bra 	$L__BB5_115;
	shl.b32 	%r756, %r741, 2;
	add.s32 	%r757, %r98, %r756;
	atom.shared.add.u32 	%r1832, [%r757], %r185;
$L__BB5_115:
	shfl.sync.idx.b32	%r783|%p129, %r1832, %r184, 31, -1;
	add.s32 	%r188, %r185, %r783;
	setp.eq.s32 	%p130, %r1815, 2147483647;
	selp.b32 	%r784, -2147483648, %r1815, %p130;
	shr.u32 	%r785, %r784, %r298;
	and.b32  	%r780, %r785, %r97;
	mov.b32 	%r760, 1;
	// begin inline asm
	{
    .reg .pred p;
    and.b32 %r758, %r780, %r760;    setp.ne.u32 p, %r758, 0;
    vote.ballot.sync.b32 %r758, p, 0xffffffff;
    @!p not.b32 %r758, %r758;
}

	// end inline asm
	mov.b32 	%r763, 2;
	// begin inline asm
	{
    .reg .pred p;
    and.b32 %r761, %r780, %r763;    setp.ne.u32 p, %r761, 0;
    vote.ballot.sync.b32 %r761, p, 0xffffffff;
    @!p not.b32 %r761, %r761;
}

	// end inline asm
	and.b32  	%r786, %r761, %r758;
	mov.b32 	%r766, 4;
	// begin inline asm
	{
    .reg .pred p;
    and.b32 %r764, %r780, %r766;    setp.ne.u32 p, %r764, 0;
    vote.ballot.sync.b32 %r764, p, 0xffffffff;
    @!p not.b32 %r764, %r764;
}

	// end inline asm
	and.b32  	%r787, %r764, %r786;
	mov.b32 	%r769, 8;
	// begin inline asm
	{
    .reg .pred p;
    and.b32 %r767, %r780, %r769;    setp.ne.u32 p, %r767, 0;
    vote.ballot.sync.b32 %r767, p, 0xffffffff;
    @!p not.b32 %r767, %r767;
}

	// end inline asm
	and.b32  	%r788, %r767, %r787;
	mov.b32 	%r772, 16;
	// begin inline asm
	{
    .reg .pred p;
    and.b32 %r770, %r780, %r772;    setp.ne.u32 p, %r770, 0;
    vote.ballot.sync.b32 %r770, p, 0xffffffff;
    @!p not.b32 %r770, %r770;
}

	// end inline asm
	and.b32  	%r789, %r770, %r788;
	mov.b32 	%r775, 32;
	// begin inline asm
	{
    .reg .pred p;
    and.b32 %r773, %r780, %r775;    setp.ne.u32 p, %r773, 0;
    vote.ballot.sync.b32 %r773, p, 0xffffffff;
    @!p not.b32 %r773, %r773;
}

	// end inline asm
	and.b32  	%r790, %r773, %r789;
	mov.b32 	%r778, 64;
	// begin inline asm
	{
    .reg .pred p;
    and.b32 %r776, %r780, %r778;    setp.ne.u32 p, %r776, 0;
    vote.ballot.sync.b32 %r776, p, 0xffffffff;
    @!p not.b32 %r776, %r776;
}

	// end inline asm
	and.b32  	%r791, %r776, %r790;
	mov.b32 	%r781, 128;
	// begin inline asm
	{
    .reg .pred p;
    and.b32 %r779, %r780, %r781;    setp.ne.u32 p, %r779, 0;
    vote.ballot.sync.b32 %r779, p, 0xffffffff;
    @!p not.b32 %r779, %r779;
}

	// end inline asm
	and.b32  	%r792, %r779, %r791;
	clz.b32 	%r793, %r792;
	sub.s32 	%r190, 31, %r793;
	and.b32  	%r794, %r680, %r792;
	popc.b32 	%r191, %r794;
	setp.ne.s32 	%p131, %r300, %r190;
	mov.b32 	%r1833, 0;
	@%p131 bra 	$L__BB5_117;
	shl.b32 	%r795, %r780, 2;
	add.s32 	%r796, %r98, %r795;
	atom.shared.add.u32 	%r1833, [%r796], %r191;
$L__BB5_117:
	shfl.sync.idx.b32	%r822|%p132, %r1833, %r190, 31, -1;
	add.s32 	%r194, %r191, %r822;
	setp.eq.s32 	%p133, %r1816, 2147483647;
	selp.b32 	%r823, -2147483648, %r1816, %p133;
	shr.u32 	%r824, %r823, %r298;
	and.b32  	%r819, %r824, %r97;
	mov.b32 	%r799, 1;
	// begin inline asm
	{
    .reg .pred p;
    and.b32 %r797, %r819, %r799;    setp.ne.u32 p, %r797, 0;
    vote.ballot.sync.b32 %r797, p, 0xffffffff;
    @!p not.b32 %r797, %r797;
}

	// end inline asm
	mov.b32 	%r802, 2;
	// begin inline asm
	{
    .reg .pred p;
    and.b32 %r800, %r819, %r802;    setp.ne.u32 p, %r800, 0;
    vote.ballot.sync.b32 %r800, p, 0xffffffff;
    @!p not.b32 %r800, %r800;
}

	// end inline asm
	and.b32  	%r825, %r800, %r797;
	mov.b32 	%r805, 4;
	// begin inline asm
	{
    .reg .pred p;
    and.b32 %r803, %r819, %r805;    setp.ne.u32 p, %r803, 0;
    vote.ballot.sync.b32 %r803, p, 0xffffffff;
    @!p not.b32 %r803, %r803;
}

	// end inline asm
	and.b32  	%r826, %r803, %r825;
	mov.b32 	%r808, 8;
	// begin inline asm
	{
    .reg .pred p;
    and.b32 %r806, %r819, %r808;    setp.ne.u32 p, %r806, 0;
    vote.ballot.sync.b32 %r806, p, 0xffffffff;
    @!p not.b32 %r806, %r806;
}

	// end inline asm
	and.b32  	%r827, %r806, %r826;
	mov.b32 	%r811, 16;
	// begin inline asm
	{
    .reg .pred p;
    and.b32 %r809, %r819, %r811;    setp.ne.u32 p, %r809, 0;
    vote.ballot.sync.b32 %r809, p, 0xffffffff;
    @!p not.b32 %r809, %r809;
}

	// end inline asm
	and.b32  	%r828, %r809, %r827;
	mov.b32 	%r814, 32;
	// begin inline asm
	{
    .reg .pred p;
    and.b32 %r812, %r819, %r814;    setp.ne.u32 p, %r812, 0;
    vote.ballot.sync.b32 %r812, p, 0xffffffff;
    @!p not.b32 %r812, %r812;
}

	// end inline asm
	and.b32  	%r829, %r812, %r828;
	mov.b32 	%r817, 64;
	// begin inline asm
	{
    .reg .pred p;
    and.b32 %r815, %r819, %r817;    setp.ne.u32 p, %r815, 0;
    vote.ballot.sync.b32 %r815, p, 0xffffffff;
    @!p not.b32 %r815, %r815;
}

	// end inline asm
	and.b32  	%r830, %r815, %r829;
	mov.b32 	%r820, 128;
	// begin inline asm
	{
    .reg .pred p;
    and.b32 %r818, %r819, %r820;    setp.ne.u32 p, %r818, 0;
    vote.ballot.sync.b32 %r818, p, 0xffffffff;
    @!p not.b32 %r818, %r818;
}

	// end inline asm
	and.b32  	%r831, %r818, %r830;
	clz.b32 	%r832, %r831;
	sub.s32 	%r196, 31, %r832;
	and.b32  	%r833, %r680, %r831;
	popc.b32 	%r197, %r833;
	setp.ne.s32 	%p134, %r300, %r196;
	mov.b32 	%r1834, 0;
	@%p134 bra 	$L__BB5_119;
	shl.b32 	%r834, %r819, 2;
	add.s32 	%r835, %r98, %r834;
	atom.shared.add.u32 	%r1834, [%r835], %r197;
$L__BB5_119:
	shfl.sync.idx.b32	%r861|%p135, %r1834, %r196, 31, -1;
	add.s32 	%r200, %r197, %r861;
	setp.eq.s32 	%p136, %r1817, 2147483647;
	selp.b32 	%r862, -2147483648, %r1817, %p136;
	shr.u32 	%r863, %r862, %r298;
	and.b32  	%r858, %r863, %r97;
	mov.b32 	%r838, 1;
	// begin inline asm
	{
    .reg .pred p;
    and.b32 %r836, %r858, %r838;    setp.ne.u32 p, %r836, 0;
    vote.ballot.sync.b32 %r836, p, 0xffffffff;
    @!p not.b32 %r836, %r836;
}

	// end inline asm
	mov.b32 	%r841, 2;
	// begin inline asm
	{
    .reg .pred p;
    and.b32 %r839, %r858, %r841;    setp.ne.u32 p, %r839, 0;
    vote.ballot.sync.b32 %r839, p, 0xffffffff;
    @!p not.b32 %r839, %r839;
}

	// end inline asm
	and.b32  	%r864, %r839, %r836;
	mov.b32 	%r844, 4;
	// begin inline asm
	{
    .reg .pred p;
    and.b32 %r842, %r858, %r844;    setp.ne.u32 p, %r842, 0;
    vote.ballot.sync.b32 %r842, p, 0xffffffff;
    @!p not.b32 %r842, %r842;
}

	// end inline asm
	and.b32  	%r865, %r842, %r864;
	mov.b32 	%r847, 8;
	// begin inline asm
	{
    .reg .pred p;
    and.b32 %r845, %r858, %r847;    setp.ne.u32 p, %r845, 0;
    vote.ballot.sync.b32 %r845, p, 0xffffffff;
    @!p not.b32 %r845, %r845;
}

	// end inline asm
	and.b32  	%r866, %r845, %r865;
	mov.b32 	%r850, 16;
	// begin inline asm
	{
    .reg .pred p;
    and.b32 %r848, %r858, %r850;    setp.ne.u32 p, %r848, 0;
    vote.ballot.sync.b32 %r848, p, 0xffffffff;
    @!p not.b32 %r848, %r848;
}

	// end inline asm
	and.b32  	%r867, %r848, %r866;
	mov.b32 	%r853, 32;
	// begin inline asm
	{
    .reg .pred p;
    and.b32 %r851, %r858, %r853;    setp.ne.u32 p, %r851, 0;
    vote.ballot.sync.b32 %r851, p, 0xffffffff;
    @!p not.b32 %r851, %r851;
}

	// end inline asm
	and.b32  	%r868, %r851, %r867;
	mov.b32 	%r856, 64;
	// begin inline asm
	{
    .reg .pred p;
    and.b32 %r854, %r858, %r856;    setp.ne.u32 p, %r854, 0;
    vote.ballot.sync.b32 %r854, p, 0xffffffff;
    @!p not.b32 %r854, %r854;
}

	// end inline asm
	and.b32  	%r869, %r854, %r868;
	mov.b32 	%r859, 128;
	// begin inline asm
	{
    .reg .pred p;
    and.b32 %r857, %r858, %r859;    setp.ne.u32 p, %r857, 0;
    vote.ballot.sync.b32 %r857, p, 0xffffffff;
    @!p not.b32 %r857, %r857;
}

	// end inline asm
	and.b32  	%r870, %r857, %r869;
	clz.b32 	%r871, %r870;
	sub.s32 	%r202, 31, %r871;
	and.b32  	%r872, %r680, %r870;
	popc.b32 	%r203, %r872;
	setp.ne.s32 	%p137, %r300, %r202;
	mov.b32 	%r1835, 0;
	@%p137 bra 	$L__BB5_121;
	shl.b32 	%r873, %r858, 2;
	add.s32 	%r874, %r98, %r873;
	atom.shared.add.u32 	%r1835, [%r874], %r203;
$L__BB5_121:
	shfl.sync.idx.b32	%r900|%p138, %r1835, %r202, 31, -1;
	add.s32 	%r206, %r203, %r900;
	setp.eq.s32 	%p139, %r1818, 2147483647;
	selp.b32 	%r901, -2147483648, %r1818, %p139;
	shr.u32 	%r902, %r901, %r298;
	and.b32  	%r897, %r902, %r97;
	mov.b32 	%r877, 1;
	// begin inline asm
	{
    .reg .pred p;
    and.b32 %r875, %r897, %r877;    setp.ne.u32 p, %r875, 0;
    vote.ballot.sync.b32 %r875, p, 0xffffffff;
    @!p not.b32 %r875, %r875;
}

	// end inline asm
	mov.b32 	%r880, 2;
	// begin inline asm
	{
    .reg .pred p;
    and.b32 %r878, %r897, %r880;    setp.ne.u32 p, %r878, 0;
    vote.ballot.sync.b32 %r878, p, 0xffffffff;
    @!p not.b32 %r878, %r878;
}

	// end inline asm
	and.b32  	%r903, %r878, %r875;
	mov.b32 	%r883, 4;
	// begin inline asm
	{
    .reg .pred p;
    and.b32 %r881, %r897, %r883;    setp.ne.u32 p, %r881, 0;
    vote.ballot.sync.b32 %r881, p, 0xffffffff;
    @!p not.b32 %r881, %r881;
}

	// end inline asm
	and.b32  	%r904, %r881, %r903;
	mov.b32 	%r886, 8;
	// begin inline asm
	{
    .reg .pred p;
    and.b32 %r884, %r897, %r886;    setp.ne.u32 p, %r884, 0;
    vote.ballot.sync.b32 %r884, p, 0xffffffff;
    @!p not.b32 %r884, %r884;
}

	// end inline asm
	and.b32  	%r905, %r884, %r904;
	mov.b32 	%r889, 16;
	// begin inline asm
	{
    .reg .pred p;
    and.b32 %r887, %r897, %r889;    setp.ne.u32 p, %r887, 0;
    vote.ballot.sync.b32 %r887, p, 0xffffffff;
    @!p not.b32 %r887, %r887;
}

	// end inline asm
	and.b32  	%r906, %r887, %r905;
	mov.b32 	%r892, 32;
	// begin inline asm
	{
    .reg .pred p;
    and.b32 %r890, %r897, %r892;    setp.ne.u32 p, %r890, 0;
    vote.ballot.sync.b32 %r890, p, 0xffffffff;
    @!p not.b32 %r890, %r890;
}

	// end inline asm
	and.b32  	%r907, %r890, %r906;
	mov.b32 	%r895, 64;
	// begin inline asm
	{
    .reg .pred p;
    and.b32 %r893, %r897, %r895;    setp.ne.u32 p, %r893, 0;
    vote.ballot.sync.b32 %r893, p, 0xffffffff;
    @!p not.b32 %r893, %r893;
}

	// end inline asm
	and.b32  	%r908, %r893, %r907;
	mov.b32 	%r898, 128;
	// begin inline asm
	{
    .reg .pred p;
    and.b32 %r896, %r897, %r898;    setp.ne.u32 p, %r896, 0;
    vote.ballot.sync.b32 %r896, p, 0xffffffff;
    @!p not.b32 %r896, %r896;
}

	// end inline asm
	and.b32  	%r909, %r896, %r908;
	clz.b32 	%r910, %r909;
	sub.s32 	%r208, 31, %r910;
	and.b32  	%r911, %r680, %r909;
	popc.b32 	%r209, %r911;
	setp.ne.s32 	%p140, %r300, %r208;
	mov.b32 	%r1836, 0;
	@%p140 bra 	$L__BB5_123;
	shl.b32 	%r912, %r897, 2;
	add.s32 	%r913, %r98, %r912;
	atom.shared.add.u32 	%r1836, [%r913], %r209;
$L__BB5_123:
	shfl.sync.idx.b32	%r939|%p141, %r1836, %r208, 31, -1;
	add.s32 	%r212, %r209, %r939;
	setp.eq.s32 	%p142, %r1819, 2147483647;
	selp.b32 	%r940, -2147483648, %r1819, %p142;
	shr.u32 	%r941, %r940, %r298;
	and.b32  	%r936, %r941, %r97;
	mov.b32 	%r916, 1;
	// begin inline asm
	{
    .reg .pred p;
    and.b32 %r914, %r936, %r916;    setp.ne.u32 p, %r914, 0;
    vote.ballot.sync.b32 %r914, p, 0xffffffff;
    @!p not.b32 %r914, %r914;
}

	// end inline asm
	mov.b32 	%r919, 2;
	// begin inline asm
	{
    .reg .pred p;
    and.b32 %r917, %r936, %r919;    setp.ne.u32 p, %r917, 0;
    vote.ballot.sync.b32 %r917, p, 0xffffffff;
    @!p not.b32 %r917, %r917;
}

	// end inline asm
	and.b32  	%r942, %r917, %r914;
	mov.b32 	%r922, 4;
	// begin inline asm
	{
    .reg .pred p;
    and.b32 %r920, %r936, %r922;    setp.ne.u32 p, %r920, 0;
    vote.ballot.sync.b32 %r920, p, 0xffffffff;
    @!p not.b32 %r920, %r920;
}

	// end inline asm
	and.b32  	%r943, %r920, %r942;
	mov.b32 	%r925, 8;
	// begin inline asm
	{
    .reg .pred p;
    and.b32 %r923, %r936, %r925;    setp.ne.u32 p, %r923, 0;
    vote.ballot.sync.b32 %r923, p, 0xffffffff;
    @!p not.b32 %r923, %r923;
}

	// end inline asm
	and.b32  	%r944, %r923, %r943;
	mov.b32 	%r928, 16;
	// begin inline asm
	{
    .reg .pred p;
    and.b32 %r926, %r936, %r928;    setp.ne.u32 p, %r926, 0;
    vote.ballot.sync.b32 %r926, p, 0xffffffff;
    @!p not.b32 %r926, %r926;
}

	// end inline asm
	and.b32  	%r945, %r926, %r944;
	mov.b32 	%r931, 32;
	// begin inline asm
	{
    .reg .pred p;
    and.b32 %r929, %r936, %r931;    setp.ne.u32 p, %r929, 0;
    vote.ballot.sync.b32 %r929, p, 0xffffffff;
    @!p not.b32 %r929, %r929;
}

	// end inline asm
	and.b32  	%r946, %r929, %r945;
	mov.b32 	%r934, 64;
	// begin inline asm
	{
    .reg .pred p;
    and.b32 %r932, %r936, %r934;    setp.ne.u32 p, %r932, 0;
    vote.ballot.sync.b32 %r932, p, 0xffffffff;
    @!p not.b32 %r932, %r932;
}

	// end inline asm
	and.b32  	%r947, %r932, %r946;
	mov.b32 	%r937, 128;
	// begin inline asm
	{
    .reg .pred p;
    and.b32 %r935, %r936, %r937;    setp.ne.u32 p, %r935, 0;
    vote.ballot.sync.b32 %r935, p, 0xffffffff;
    @!p not.b32 %r935, %r935;
}

	// end inline asm
	and.b32  	%r948, %r935, %r947;
	clz.b32 	%r949, %r948;
	sub.s32 	%r214, 31, %r949;
	and.b32  	%r950, %r680, %r948;
	popc.b32 	%r215, %r950;
	setp.ne.s32 	%p143, %r300, %r214;
	mov.b32 	%r1837, 0;
	@%p143 bra 	$L__BB5_125;
	shl.b32 	%r951, %r936, 2;
	add.s32 	%r952, %r98, %r951;
	atom.shared.add.u32 	%r1837, [%r952], %r215;
$L__BB5_125:
	shfl.sync.idx.b32	%r978|%p144, %r1837, %r214, 31, -1;
	add.s32 	%r218, %r215, %r978;
	setp.eq.s32 	%p145, %r1820, 2147483647;
	selp.b32 	%r979, -2147483648, %r1820, %p145;
	shr.u32 	%r980, %r979, %r298;
	and.b32  	%r975, %r980, %r97;
	mov.b32 	%r955, 1;
	// begin inline asm
	{
    .reg .pred p;
    and.b32 %r953, %r975, %r955;    setp.ne.u32 p, %r953, 0;
    vote.ballot.sync.b32 %r953, p, 0xffffffff;
    @!p not.b32 %r953, %r953;
}

	// end inline asm
	mov.b32 	%r958, 2;
	// begin inline asm
	{
    .reg .pred p;
    and.b32 %r956, %r975, %r958;    setp.ne.u32 p, %r956, 0;
    vote.ballot.sync.b32 %r956, p, 0xffffffff;
    @!p not.b32 %r956, %r956;
}

	// end inline asm
	and.b32  	%r981, %r956, %r953;
	mov.b32 	%r961, 4;
	// begin inline asm
	{
    .reg .pred p;
    and.b32 %r959, %r975, %r961;    setp.ne.u32 p, %r959, 0;
    vote.ballot.sync.b32 %r959, p, 0xffffffff;
    @!p not.b32 %r959, %r959;
}

	// end inline asm
	and.b32  	%r982, %r959, %r981;
	mov.b32 	%r964, 8;
	// begin inline asm
	{
    .reg .pred p;
    and.b32 %r962, %r975, %r964;    setp.ne.u32 p, %r962, 0;
    vote.ballot.sync.b32 %r962, p, 0xffffffff;
    @!p not.b32 %r962, %r962;
}

	// end inline asm
	and.b32  	%r983, %r962, %r982;
	mov.b32 	%r967, 16;
	// begin inline asm
	{
    .reg .pred p;
    and.b32 %r965, %r975, %r967;    setp.ne.u32 p, %r965, 0;
    vote.ballot.sync.b32 %r965, p, 0xffffffff;
    @!p not.b32 %r965, %r965;
}

	// end inline asm
	and.b32  	%r984, %r965, %r983;
	mov.b32 	%r970, 32;
	// begin inline asm
	{
    .reg .pred p;
    and.b32 %r968, %r975, %r970;    setp.ne.u32 p, %r968, 0;
    vote.ballot.sync.b32 %r968, p, 0xffffffff;
    @!p not.b32 %r968, %r968;
}

	// end inline asm
	and.b32  	%r985, %r968, %r984;
	mov.b32 	%r973, 64;
	// begin inline asm
	{
    .reg .pred p;
    and.b32 %r971, %r975, %r973;    setp.ne.u32 p, %r971, 0;
    vote.ballot.sync.b32 %r971, p, 0xffffffff;
    @!p not.b32 %r971, %r971;
}

	// end inline asm
	and.b32  	%r986, %r971, %r985;
	mov.b32 	%r976, 128;
	// begin inline asm
	{
    .reg .pred p;
    and.b32 %r974, %r975, %r976;    setp.ne.u32 p, %r974, 0;
    vote.ballot.sync.b32 %r974, p, 0xffffffff;
    @!p not.b32 %r974, %r974;
}

	// end inline asm
	and.b32  	%r987, %r974, %r986;
	clz.b32 	%r988, %r987;
	sub.s32 	%r220, 31, %r988;
	and.b32  	%r989, %r680, %r987;
	popc.b32 	%r221, %r989;
	setp.ne.s32 	%p146, %r300, %r220;
	mov.b32 	%r1838, 0;
	@%p146 bra 	$L__BB5_127;
	shl.b32 	%r990, %r975, 2;
	add.s32 	%r991, %r98, %r990;
	atom.shared.add.u32 	%r1838, [%r991], %r221;
$L__BB5_127:
	shfl.sync.idx.b32	%r1017|%p147, %r1838, %r220, 31, -1;
	add.s32 	%r224, %r221, %r1017;
	setp.eq.s32 	%p148, %r1821, 2147483647;
	selp.b32 	%r1018, -2147483648, %r1821, %p148;
	shr.u32 	%r1019, %r1018, %r298;
	and.b32  	%r1014, %r1019, %r97;
	mov.b32 	%r994, 1;
	// begin inline asm
	{
    .reg .pred p;
    and.b32 %r992, %r1014, %r994;    setp.ne.u32 p, %r992, 0;
    vote.ballot.sync.b32 %r992, p, 0xffffffff;
    @!p not.b32 %r992, %r992;
}

	// end inline asm
	mov.b32 	%r997, 2;
	// begin inline asm
	{
    .reg .pred p;
    and.b32 %r995, %r1014, %r997;    setp.ne.u32 p, %r995, 0;
    vote.ballot.sync.b32 %r995, p, 0xffffffff;
    @!p not.b32 %r995, %r995;
}

	// end inline asm
	and.b32  	%r1020, %r995, %r992;
	mov.b32 	%r1000, 4;
	// begin inline asm
	{
    .reg .pred p;
    and.b32 %r998, %r1014, %r1000;    setp.ne.u32 p, %r998, 0;
    vote.ballot.sync.b32 %r998, p, 0xffffffff;
    @!p not.b32 %r998, %r998;
}

	// end inline asm
	and.b32  	%r1021, %r998, %r1020;
	mov.b32 	%r1003, 8;
	// begin inline asm
	{
    .reg .pred p;
    and.b32 %r1001, %r1014, %r1003;    setp.ne.u32 p, %r1001, 0;
    vote.ballot.sync.b32 %r1001, p, 0xffffffff;
    @!p not.b32 %r1001, %r1001;
}

	// end inline asm
	and.b32  	%r1022, %r1001, %r1021;
	mov.b32 	%r1006, 16;
	// begin inline asm
	{
    .reg .pred p;
    and.b32 %r1004, %r1014, %r1006;    setp.ne.u32 p, %r1004, 0;
    vote.ballot.sync.b32 %r1004, p, 0xffffffff;
    @!p not.b32 %r1004, %r1004;
}

	// end inline asm
	and.b32  	%r1023, %r1004, %r1022;
	mov.b32 	%r1009, 32;
	// begin inline asm
	{
    .reg .pred p;
    and.b32 %r1007, %r1014, %r1009;    setp.ne.u32 p, %r1007, 0;
    vote.ballot.sync.b32 %r1007, p, 0xffffffff;
    @!p not.b32 %r1007, %r1007;
}

	// end inline asm
	and.b32  	%r1024, %r1007, %r1023;
	mov.b32 	%r1012, 64;
	// begin inline asm
	{
    .reg .pred p;
    and.b32 %r1010, %r1014, %r1012;    setp.ne.u32 p, %r1010, 0;
    vote.ballot.sync.b32 %r1010, p, 0xffffffff;
    @!p not.b32 %r1010, %r1010;
}

	// end inline asm
	and.b32  	%r1025, %r1010, %r1024;
	mov.b32 	%r1015, 128;
	// begin inline asm
	{
    .reg .pred p;
    and.b32 %r1013, %r1014, %r1015;    setp.ne.u32 p, %r1013, 0;
    vote.ballot.sync.b32 %r1013, p, 0xffffffff;
    @!p not.b32 %r1013, %r1013;
}

	// end inline asm
	and.b32  	%r1026, %r1013, %r1025;
	clz.b32 	%r1027, %r1026;
	sub.s32 	%r226, 31, %r1027;
	and.b32  	%r1028, %r680, %r1026;
	popc.b32 	%r227, %r1028;
	setp.ne.s32 	%p149, %r300, %r226;
	mov.b32 	%r1839, 0;
	@%p149 bra 	$L__BB5_129;
	shl.b32 	%r1029, %r1014, 2;
	add.s32 	%r1030, %r98, %r1029;
	atom.shared.add.u32 	%r1839, [%r1030], %r227;
$L__BB5_129:
	shfl.sync.idx.b32	%r1056|%p150, %r1839, %r226, 31, -1;
	add.s32 	%r230, %r227, %r1056;
	setp.eq.s32 	%p151, %r1822, 2147483647;
	selp.b32 	%r1057, -2147483648, %r1822, %p151;
	shr.u32 	%r1058, %r1057, %r298;
	and.b32  	%r1053, %r1058, %r97;
	mov.b32 	%r1033, 1;
	// begin inline asm
	{
    .reg .pred p;
    and.b32 %r1031, %r1053, %r1033;    setp.ne.u32 p, %r1031, 0;
    vote.ballot.sync.b32 %r1031, p, 0xffffffff;
    @!p not.b32 %r1031, %r1031;
}

	// end inline asm
	mov.b32 	%r1036, 2;
	// begin inline asm
	{
    .reg .pred p;
    and.b32 %r1034, %r1053, %r1036;    setp.ne.u32 p, %r1034, 0;
    vote.ballot.sync.b32 %r1034, p, 0xffffffff;
    @!p not.b32 %r1034, %r1034;
}

	// end inline asm
	and.b32  	%r1059, %r1034, %r1031;
	mov.b32 	%r1039, 4;
	// begin inline asm
	{
    .reg .pred p;
    and.b32 %r1037, %r1053, %r1039;    setp.ne.u32 p, %r1037, 0;
    vote.ballot.sync.b32 %r1037, p, 0xffffffff;
    @!p not.b32 %r1037, %r1037;
}

	// end inline asm
	and.b32  	%r1060, %r1037, %r1059;
	mov.b32 	%r1042, 8;
	// begin inline asm
	{
    .reg .pred p;
    and.b32 %r1040, %r1053, %r1042;    setp.ne.u32 p, %r1040, 0;
    vote.ballot.sync.b32 %r1040, p, 0xffffffff;
    @!p not.b32 %r1040, %r1040;
}

	// end inline asm
	and.b32  	%r1061, %r1040, %r1060;
	mov.b32 	%r1045, 16;
	// begin inline asm
	{
    .reg .pred p;
    and.b32 %r1043, %r1053, %r1045;    setp.ne.u32 p, %r1043, 0;
    vote.ballot.sync.b32 %r1043, p, 0xffffffff;
    @!p not.b32 %r1043, %r1043;
}

	// end inline asm
	and.b32  	%r1062, %r1043, %r1061;
	mov.b32 	%r1048, 32;
	// begin inline asm
	{
    .reg .pred p;
    and.b32 %r1046, %r1053, %r1048;    setp.ne.u32 p, %r1046, 0;
    vote.ballot.sync.b32 %r1046, p, 0xffffffff;
    @!p not.b32 %r1046, %r1046;
}

	// end inline asm
	and.b32  	%r1063, %r1046, %r1062;
	mov.b32 	%r1051, 64;
	// begin inline asm
	{
    .reg .pred p;
    and.b32 %r1049, %r1053, %r1051;    setp.ne.u32 p, %r1049, 0;
    vote.ballot.sync.b32 %r1049, p, 0xffffffff;
    @!p not.b32 %r1049, %r1049;
}

	// end inline asm
	and.b32  	%r1064, %r1049, %r1063;
	mov.b32 	%r1054, 128;
	// begin inline asm
	{
    .reg .pred p;
    and.b32 %r1052, %r1053, %r1054;    setp.ne.u32 p, %r1052, 0;
    vote.ballot.sync.b32 %r1052, p, 0xffffffff;
    @!p not.b32 %r1052, %r1052;
}

	// end inline asm
	and.b32  	%r1065, %r1052, %r1064;
	clz.b32 	%r1066, %r1065;
	sub.s32 	%r232, 31, %r1066;
	and.b32  	%r1067, %r680, %r1065;
	popc.b32 	%r233, %r1067;
	setp.ne.s32 	%p152, %r300, %r232;
	mov.b32 	%r1840, 0;
	@%p152 bra 	$L__BB5_131;
	shl.b32 	%r1068, %r1053, 2;
	add.s32 	%r1069, %r98, %r1068;
	atom.shared.add.u32 	%r1840, [%r1069], %r233;
$L__BB5_131:
	shfl.sync.idx.b32	%r1095|%p153, %r1840, %r232, 31, -1;
	add.s32 	%r236, %r233, %r1095;
	setp.eq.s32 	%p154, %r1823, 2147483647;
	selp.b32 	%r1096, -2147483648, %r1823, %p154;
	shr.u32 	%r1097, %r1096, %r298;
	and.b32  	%r1092, %r1097, %r97;
	mov.b32 	%r1072, 1;
	// begin inline asm
	{
    .reg .pred p;
    and.b32 %r1070, %r1092, %r1072;    setp.ne.u32 p, %r1070, 0;
    vote.ballot.sync.b32 %r1070, p, 0xffffffff;
    @!p not.b32 %r1070, %r1070;
}

	// end inline asm
	mov.b32 	%r1075, 2;
	// begin inline asm
	{
    .reg .pred p;
    and.b32 %r1073, %r1092, %r1075;    setp.ne.u32 p, %r1073, 0;
    vote.ballot.sync.b32 %r1073, p, 0xffffffff;
    @!p not.b32 %r1073, %r1073;
}

	// end inline asm
	and.b32  	%r1098, %r1073, %r1070;
	mov.b32 	%r1078, 4;
	// begin inline asm
	{
    .reg .pred p;
    and.b32 %r1076, %r1092, %r1078;    setp.ne.u32 p, %r1076, 0;
    vote.ballot.sync.b32 %r1076, p, 0xffffffff;
    @!p not.b32 %r1076, %r1076;
}

	// end inline asm
	and.b32  	%r1099, %r1076, %r1098;
	mov.b32 	%r1081, 8;
	// begin inline asm
	{
    .reg .pred p;
    and.b32 %r1079, %r1092, %r1081;    setp.ne.u32 p, %r1079, 0;
    vote.ballot.sync.b32 %r1079, p, 0xffffffff;
    @!p not.b32 %r1079, %r1079;
}

	// end inline asm
	and.b32  	%r1100, %r1079, %r1099;
	mov.b32 	%r1084, 16;
	// begin inline asm
	{
    .reg .pred p;
    and.b32 %r1082, %r1092, %r1084;    setp.ne.u32 p, %r1082, 0;
    vote.ballot.sync.b32 %r1082, p, 0xffffffff;
    @!p not.b32 %r1082, %r1082;
}

	// end inline asm
	and.b32  	%r1101, %r1082, %r1100;
	mov.b32 	%r1087, 32;
	// begin inline asm
	{
    .reg .pred p;
    and.b32 %r1085, %r1092, %r1087;    setp.ne.u32 p, %r1085, 0;
    vote.ballot.sync.b32 %r1085, p, 0xffffffff;
    @!p not.b32 %r1085, %r1085;
}

	// end inline asm
	and.b32  	%r1102, %r1085, %r1101;
	mov.b32 	%r1090, 64;
	// begin inline asm
	{
    .reg .pred p;
    and.b32 %r1088, %r1092, %r1090;    setp.ne.u32 p, %r1088, 0;
    vote.ballot.sync.b32 %r1088, p, 0xffffffff;
    @!p not.b32 %r1088, %r1088;
}

	// end inline asm
	and.b32  	%r1103, %r1088, %r1102;
	mov.b32 	%r1093, 128;
	// begin inline asm
	{
    .reg .pred p;
    and.b32 %r1091, %r1092, %r1093;    setp.ne.u32 p, %r1091, 0;
    vote.ballot.sync.b32 %r1091, p, 0xffffffff;
    @!p not.b32 %r1091, %r1091;
}

	// end inline asm
	and.b32  	%r1104, %r1091, %r1103;
	clz.b32 	%r1105, %r1104;
	sub.s32 	%r238, 31, %r1105;
	and.b32  	%r1106, %r680, %r1104;
	popc.b32 	%r239, %r1106;
	setp.ne.s32 	%p155, %r300, %r238;
	mov.b32 	%r1841, 0;
	@%p155 bra 	$L__BB5_133;
	shl.b32 	%r1107, %r1092, 2;
	add.s32 	%r1108, %r98, %r1107;
	atom.shared.add.u32 	%r1841, [%r1108], %r239;
$L__BB5_133:
	shfl.sync.idx.b32	%r1134|%p156, %r1841, %r238, 31, -1;
	add.s32 	%r242, %r239, %r1134;
	setp.eq.s32 	%p157, %r1824, 2147483647;
	selp.b32 	%r1135, -2147483648, %r1824, %p157;
	shr.u32 	%r1136, %r1135, %r298;
	and.b32  	%r1131, %r1136, %r97;
	mov.b32 	%r1111, 1;
	// begin inline asm
	{
    .reg .pred p;
    and.b32 %r1109, %r1131, %r1111;    setp.ne.u32 p, %r1109, 0;
    vote.ballot.sync.b32 %r1109, p, 0xffffffff;
    @!p not.b32 %r1109, %r1109;
}

	// end inline asm
	mov.b32 	%r1114, 2;
	// begin inline asm
	{
    .reg .pred p;
    and.b32 %r1112, %r1131, %r1114;    setp.ne.u32 p, %r1112, 0;
    vote.ballot.sync.b32 %r1112, p, 0xffffffff;
    @!p not.b32 %r1112, %r1112;
}

	// end inline asm
	and.b32  	%r1137, %r1112, %r1109;
	mov.b32 	%r1117, 4;
	// begin inline asm
	{
    .reg .pred p;
    and.b32 %r1115, %r1131, %r1117;    setp.ne.u32 p, %r1115, 0;
    vote.ballot.sync.b32 %r1115, p, 0xffffffff;
    @!p not.b32 %r1115, %r1115;
}

	// end inline asm
	and.b32  	%r1138, %r1115, %r1137;
	mov.b32 	%r1120, 8;
	// begin inline asm
	{
    .reg .pred p;
    and.b32 %r1118, %r1131, %r1120;    setp.ne.u32 p, %r1118, 0;
    vote.ballot.sync.b32 %r1118, p, 0xffffffff;
    @!p not.b32 %r1118, %r1118;
}

	// end inline asm
	and.b32  	%r1139, %r1118, %r1138;
	mov.b32 	%r1123, 16;
	// begin inline asm
	{
    .reg .pred p;
    and.b32 %r1121, %r1131, %r1123;    setp.ne.u32 p, %r1121, 0;
    vote.ballot.sync.b32 %r1121, p, 0xffffffff;
    @!p not.b32 %r1121, %r1121;
}

	// end inline asm
	and.b32  	%r1140, %r1121, %r1139;
	mov.b32 	%r1126, 32;
	// begin inline asm
	{
    .reg .pred p;
    and.b32 %r1124, %r1131, %r1126;    setp.ne.u32 p, %r1124, 0;
    vote.ballot.sync.b32 %r1124, p, 0xffffffff;
    @!p not.b32 %r1124, %r1124;
}

	// end inline asm
	and.b32  	%r1141, %r1124, %r1140;
	mov.b32 	%r1129, 64;
	// begin inline asm
	{
    .reg .pred p;
    and.b32 %r1127, %r1131, %r1129;    setp.ne.u32 p, %r1127, 0;
    vote.ballot.sync.b32 %r1127, p, 0xffffffff;
    @!p not.b32 %r1127, %r1127;
}

	// end inline asm
	and.b32  	%r1142, %r1127, %r1141;
	mov.b32 	%r1132, 128;
	// begin inline asm
	{
    .reg .pred p;
    and.b32 %r1130, %r1131, %r1132;    setp.ne.u32 p, %r1130, 0;
    vote.ballot.sync.b32 %r1130, p, 0xffffffff;
    @!p not.b32 %r1130, %r1130;
}

	// end inline asm
	and.b32  	%r1143, %r1130, %r1142;
	clz.b32 	%r1144, %r1143;
	sub.s32 	%r244, 31, %r1144;
	and.b32  	%r1145, %r680, %r1143;
	popc.b32 	%r245, %r1145;
	setp.ne.s32 	%p158, %r300, %r244;
	mov.b32 	%r1842, 0;
	@%p158 bra 	$L__BB5_135;
	shl.b32 	%r1146, %r1131, 2;
	add.s32 	%r1147, %r98, %r1146;
	atom.shared.add.u32 	%r1842, [%r1147], %r245;
$L__BB5_135:
	shfl.sync.idx.b32	%r1173|%p159, %r1842, %r244, 31, -1;
	add.s32 	%r248, %r245, %r1173;
	setp.eq.s32 	%p160, %r1825, 2147483647;
	selp.b32 	%r1174, -2147483648, %r1825, %p160;
	shr.u32 	%r1175, %r1174, %r298;
	and.b32  	%r1170, %r1175, %r97;
	mov.b32 	%r1150, 1;
	// begin inline asm
	{
    .reg .pred p;
    and.b32 %r1148, %r1170, %r1150;    setp.ne.u32 p, %r1148, 0;
    vote.ballot.sync.b32 %r1148, p, 0xffffffff;
    @!p not.b32 %r1148, %r1148;
}

	// end inline asm
	mov.b32 	%r1153, 2;
	// begin inline asm
	{
    .reg .pred p;
    and.b32 %r1151, %r1170, %r1153;    setp.ne.u32 p, %r1151, 0;
    vote.ballot.sync.b32 %r1151, p, 0xffffffff;
    @!p not.b32 %r1151, %r1151;
}

	// end inline asm
	and.b32  	%r1176, %r1151, %r1148;
	mov.b32 	%r1156, 4;
	// begin inline asm
	{
    .reg .pred p;
    and.b32 %r1154, %r1170, %r1156;    setp.ne.u32 p, %r1154, 0;
    vote.ballot.sync.b32 %r1154, p, 0xffffffff;
    @!p not.b32 %r1154, %r1154;
}

	// end inline asm
	and.b32  	%r1177, %r1154, %r1176;
	mov.b32 	%r1159, 8;
	// begin inline asm
	{
    .reg .pred p;
    and.b32 %r1157, %r1170, %r1159;    setp.ne.u32 p, %r1157, 0;
    vote.ballot.sync.b32 %r1157, p, 0xffffffff;
    @!p not.b32 %r1157, %r1157;
}

	// end inline asm
	and.b32  	%r1178, %r1157, %r1177;
	mov.b32 	%r1162, 16;
	// begin inline asm
	{
    .reg .pred p;
    and.b32 %r1160, %r1170, %r1162;    setp.ne.u32 p, %r1160, 0;
    vote.ballot.sync.b32 %r1160, p, 0xffffffff;
    @!p not.b32 %r1160, %r1160;
}

	// end inline asm
	and.b32  	%r1179, %r1160, %r1178;
	mov.b32 	%r1165, 32;
	// begin inline asm
	{
    .reg .pred p;
    and.b32 %r1163, %r1170, %r1165;    setp.ne.u32 p, %r1163, 0;
    vote.ballot.sync.b32 %r1163, p, 0xffffffff;
    @!p not.b32 %r1163, %r1163;
}

	// end inline asm
	and.b32  	%r1180, %r1163, %r1179;
	mov.b32 	%r1168, 64;
	// begin inline asm
	{
    .reg .pred p;
    and.b32 %r1166, %r1170, %r1168;    setp.ne.u32 p, %r1166, 0;
    vote.ballot.sync.b32 %r1166, p, 0xffffffff;
    @!p not.b32 %r1166, %r1166;
}

	// end inline asm
	and.b32  	%r1181, %r1166, %r1180;
	mov.b32 	%r1171, 128;
	// begin inline asm
	{
    .reg .pred p;
    and.b32 %r1169, %r1170, %r1171;    setp.ne.u32 p, %r1169, 0;
    vote.ballot.sync.b32 %r1169, p, 0xffffffff;
    @!p not.b32 %r1169, %r1169;
}

	// end inline asm
	and.b32  	%r1182, %r1169, %r1181;
	clz.b32 	%r1183, %r1182;
	sub.s32 	%r250, 31, %r1183;
	and.b32  	%r1184, %r680, %r1182;
	popc.b32 	%r251, %r1184;
	setp.ne.s32 	%p161, %r300, %r250;
	mov.b32 	%r1843, 0;
	@%p161 bra 	$L__BB5_137;
	shl.b32 	%r1185, %r1170, 2;
	add.s32 	%r1186, %r98, %r1185;
	atom.shared.add.u32 	%r1843, [%r1186], %r251;
$L__BB5_137:
	shfl.sync.idx.b32	%r1212|%p162, %r1843, %r250, 31, -1;
	add.s32 	%r254, %r251, %r1212;
	setp.eq.s32 	%p163, %r1826, 2147483647;
	selp.b32 	%r1213, -2147483648, %r1826, %p163;
	shr.u32 	%r1214, %r1213, %r298;
	and.b32  	%r1209, %r1214, %r97;
	mov.b32 	%r1189, 1;
	// begin inline asm
	{
    .reg .pred p;
    and.b32 %r1187, %r1209, %r1189;    setp.ne.u32 p, %r1187, 0;
    vote.ballot.sync.b32 %r1187, p, 0xffffffff;
    @!p not.b32 %r1187, %r1187;
}

	// end inline asm
	mov.b32 	%r1192, 2;
	// begin inline asm
	{
    .reg .pred p;
    and.b32 %r1190, %r1209, %r1192;    setp.ne.u32 p, %r1190, 0;
    vote.ballot.sync.b32 %r1190, p, 0xffffffff;
    @!p not.b32 %r1190, %r1190;
}

	// end inline asm
	and.b32  	%r1215, %r1190, %r1187;
	mov.b32 	%r1195, 4;
	// begin inline asm
	{
    .reg .pred p;
    and.b32 %r1193, %r1209, %r1195;    setp.ne.u32 p, %r1193, 0;
    vote.ballot.sync.b32 %r1193, p, 0xffffffff;
    @!p not.b32 %r1193, %r1193;
}

	// end inline asm
	and.b32  	%r1216, %r1193, %r1215;
	mov.b32 	%r1198, 8;
	// begin inline asm
	{
    .reg .pred p;
    and.b32 %r1196, %r1209, %r1198;    setp.ne.u32 p, %r1196, 0;
    vote.ballot.sync.b32 %r1196, p, 0xffffffff;
    @!p not.b32 %r1196, %r1196;
}

	// end inline asm
	and.b32  	%r1217, %r1196, %r1216;
	mov.b32 	%r1201, 16;
	// begin inline asm
	{
    .reg .pred p;
    and.b32 %r1199, %r1209, %r1201;    setp.ne.u32 p, %r1199, 0;
    vote.ballot.sync.b32 %r1199, p, 0xffffffff;
    @!p not.b32 %r1199, %r1199;
}

	// end inline asm
	and.b32  	%r1218, %r1199, %r1217;
	mov.b32 	%r1204, 32;
	// begin inline asm
	{
    .reg .pred p;
    and.b32 %r1202, %r1209, %r1204;    setp.ne.u32 p, %r1202, 0;
    vote.ballot.sync.b32 %r1202, p, 0xffffffff;
    @!p not.b32 %r1202, %r1202;
}

	// end inline asm
	and.b32  	%r1219, %r1202, %r1218;
	mov.b32 	%r1207, 64;
	// begin inline asm
	{
    .reg .pred p;
    and.b32 %r1205, %r1209, %r1207;    setp.ne.u32 p, %r1205, 0;
    vote.ballot.sync.b32 %r1205, p, 0xffffffff;
    @!p not.b32 %r1205, %r1205;
}

	// end inline asm
	and.b32  	%r1220, %r1205, %r1219;
	mov.b32 	%r1210, 128;
	// begin inline asm
	{
    .reg .pred p;
    and.b32 %r1208, %r1209, %r1210;    setp.ne.u32 p, %r1208, 0;
    vote.ballot.sync.b32 %r1208, p, 0xffffffff;
    @!p not.b32 %r1208, %r1208;
}

	// end inline asm
	and.b32  	%r1221, %r1208, %r1220;
	clz.b32 	%r1222, %r1221;
	sub.s32 	%r256, 31, %r1222;
	and.b32  	%r1223, %r680, %r1221;
	popc.b32 	%r257, %r1223;
	setp.ne.s32 	%p164, %r300, %r256;
	mov.b32 	%r1844, 0;
	@%p164 bra 	$L__BB5_139;
	shl.b32 	%r1224, %r1209, 2;
	add.s32 	%r1225, %r98, %r1224;
	atom.shared.add.u32 	%r1844, [%r1225], %r257;
$L__BB5_139:
	shfl.sync.idx.b32	%r1251|%p165, %r1844, %r256, 31, -1;
	add.s32 	%r260, %r257, %r1251;
	setp.eq.s32 	%p166, %r1827, 2147483647;
	selp.b32 	%r1252, -2147483648, %r1827, %p166;
	shr.u32 	%r1253, %r1252, %r298;
	and.b32  	%r1248, %r1253, %r97;
	mov.b32 	%r1228, 1;
	// begin inline asm
	{
    .reg .pred p;
    and.b32 %r1226, %r1248, %r1228;    setp.ne.u32 p, %r1226, 0;
    vote.ballot.sync.b32 %r1226, p, 0xffffffff;
    @!p not.b32 %r1226, %r1226;
}

	// end inline asm
	mov.b32 	%r1231, 2;
	// begin inline asm
	{
    .reg .pred p;
    and.b32 %r1229, %r1248, %r1231;    setp.ne.u32 p, %r1229, 0;
    vote.ballot.sync.b32 %r1229, p, 0xffffffff;
    @!p not.b32 %r1229, %r1229;
}

	// end inline asm
	and.b32  	%r1254, %r1229, %r1226;
	mov.b32 	%r1234, 4;
	// begin inline asm
	{
    .reg .pred p;
    and.b32 %r1232, %r1248, %r1234;    setp.ne.u32 p, %r1232, 0;
    vote.ballot.sync.b32 %r1232, p, 0xffffffff;
    @!p not.b32 %r1232, %r1232;
}

	// end inline asm
	and.b32  	%r1255, %r1232, %r1254;
	mov.b32 	%r1237, 8;
	// begin inline asm
	{
    .reg .pred p;
    and.b32 %r1235, %r1248, %r1237;    setp.ne.u32 p, %r1235, 0;
    vote.ballot.sync.b32 %r1235, p, 0xffffffff;
    @!p not.b32 %r1235, %r1235;
}

	// end inline asm
	and.b32  	%r1256, %r1235, %r1255;
	mov.b32 	%r1240, 16;
	// begin inline asm
	{
    .reg .pred p;
    and.b32 %r1238, %r1248, %r1240;    setp.ne.u32 p, %r1238, 0;
    vote.ballot.sync.b32 %r1238, p, 0xffffffff;
    @!p not.b32 %r1238, %r1238;
}

	// end inline asm
	and.b32  	%r1257, %r1238, %r1256;
	mov.b32 	%r1243, 32;
	// begin inline asm
	{
    .reg .pred p;
    and.b32 %r1241, %r1248, %r1243;    setp.ne.u32 p, %r1241, 0;
    vote.ballot.sync.b32 %r1241, p, 0xffffffff;
    @!p not.b32 %r1241, %r1241;
}

	// end inline asm
	and.b32  	%r1258, %r1241, %r1257;
	mov.b32 	%r1246, 64;
	// begin inline asm
	{
    .reg .pred p;
    and.b32 %r1244, %r1248, %r1246;    setp.ne.u32 p, %r1244, 0;
    vote.ballot.sync.b32 %r1244, p, 0xffffffff;
    @!p not.b32 %r1244, %r1244;
}

	// end inline asm
	and.b32  	%r1259, %r1244, %r1258;
	mov.b32 	%r1249, 128;
	// begin inline asm
	{
    .reg .pred p;
    and.b32 %r1247, %r1248, %r1249;    setp.ne.u32 p, %r1247, 0;
    vote.ballot.sync.b32 %r1247, p, 0xffffffff;
    @!p not.b32 %r1247, %r1247;
}

	// end inline asm
	and.b32  	%r1260, %r1247, %r1259;
	clz.b32 	%r1261, %r1260;
	sub.s32 	%r262, 31, %r1261;
	and.b32  	%r1262, %r680, %r1260;
	popc.b32 	%r263, %r1262;
	setp.ne.s32 	%p167, %r300, %r262;
	mov.b32 	%r1845, 0;
	@%p167 bra 	$L__BB5_141;
	shl.b32 	%r1263, %r1248, 2;
	add.s32 	%r1264, %r98, %r1263;
	atom.shared.add.u32 	%r1845, [%r1264], %r263;
$L__BB5_141:
	shfl.sync.idx.b32	%r1290|%p168, %r1845, %r262, 31, -1;
	add.s32 	%r266, %r263, %r1290;
	setp.eq.s32 	%p169, %r1828, 2147483647;
	selp.b32 	%r1291, -2147483648, %r1828, %p169;
	shr.u32 	%r1292, %r1291, %r298;
	and.b32  	%r1287, %r1292, %r97;
	mov.b32 	%r1267, 1;
	// begin inline asm
	{
    .reg .pred p;
    and.b32 %r1265, %r1287, %r1267;    setp.ne.u32 p, %r1265, 0;
    vote.ballot.sync.b32 %r1265, p, 0xffffffff;
    @!p not.b32 %r1265, %r1265;
}

	// end inline asm
	mov.b32 	%r1270, 2;
	// begin inline asm
	{
    .reg .pred p;
    and.b32 %r1268, %r1287, %r1270;    setp.ne.u32 p, %r1268, 0;
    vote.ballot.sync.b32 %r1268, p, 0xffffffff;
    @!p not.b32 %r1268, %r1268;
}

	// end inline asm
	and.b32  	%r1293, %r1268, %r1265;
	mov.b32 	%r1273, 4;
	// begin inline asm
	{
    .reg .pred p;
    and.b32 %r1271, %r1287, %r1273;    setp.ne.u32 p, %r1271, 0;
    vote.ballot.sync.b32 %r1271, p, 0xffffffff;
    @!p not.b32 %r1271, %r1271;
}

	// end inline asm
	and.b32  	%r1294, %r1271, %r1293;
	mov.b32 	%r1276, 8;
	// begin inline asm
	{
    .reg .pred p;
    and.b32 %r1274, %r1287, %r1276;    setp.ne.u32 p, %r1274, 0;
    vote.ballot.sync.b32 %r1274, p, 0xffffffff;
    @!p not.b32 %r1274, %r1274;
}

	// end inline asm
	and.b32  	%r1295, %r1274, %r1294;
	mov.b32 	%r1279, 16;
	// begin inline asm
	{
    .reg .pred p;
    and.b32 %r1277, %r1287, %r1279;    setp.ne.u32 p, %r1277, 0;
    vote.ballot.sync.b32 %r1277, p, 0xffffffff;
    @!p not.b32 %r1277, %r1277;
}

	// end inline asm
	and.b32  	%r1296, %r1277, %r1295;
	mov.b32 	%r1282, 32;
	// begin inline asm
	{
    .reg .pred p;
    and.b32 %r1280, %r1287, %r1282;    setp.ne.u32 p, %r1280, 0;
    vote.ballot.sync.b32 %r1280, p, 0xffffffff;
    @!p not.b32 %r1280, %r1280;
}

	// end inline asm
	and.b32  	%r1297, %r1280, %r1296;
	mov.b32 	%r1285, 64;
	// begin inline asm
	{
    .reg .pred p;
    and.b32 %r1283, %r1287, %r1285;    setp.ne.u32 p, %r1283, 0;
    vote.ballot.sync.b32 %r1283, p, 0xffffffff;
    @!p not.b32 %r1283, %r1283;
}

	// end inline asm
	and.b32  	%r1298, %r1283, %r1297;
	mov.b32 	%r1288, 128;
	// begin inline asm
	{
    .reg .pred p;
    and.b32 %r1286, %r1287, %r1288;    setp.ne.u32 p, %r1286, 0;
    vote.ballot.sync.b32 %r1286, p, 0xffffffff;
    @!p not.b32 %r1286, %r1286;
}

	// end inline asm
	and.b32  	%r1299, %r1286, %r1298;
	clz.b32 	%r1300, %r1299;
	sub.s32 	%r268, 31, %r1300;
	and.b32  	%r1301, %r680, %r1299;
	popc.b32 	%r269, %r1301;
	setp.ne.s32 	%p170, %r300, %r268;
	mov.b32 	%r1846, 0;
	@%p170 bra 	$L__BB5_143;
	shl.b32 	%r1302, %r1287, 2;
	add.s32 	%r1303, %r98, %r1302;
	atom.shared.add.u32 	%r1846, [%r1303], %r269;
$L__BB5_143:
	shfl.sync.idx.b32	%r1329|%p171, %r1846, %r268, 31, -1;
	add.s32 	%r272, %r269, %r1329;
	setp.eq.s32 	%p172, %r1829, 2147483647;
	selp.b32 	%r1330, -2147483648, %r1829, %p172;
	shr.u32 	%r1331, %r1330, %r298;
	and.b32  	%r1326, %r1331, %r97;
	mov.b32 	%r1306, 1;
	// begin inline asm
	{
    .reg .pred p;
    and.b32 %r1304, %r1326, %r1306;    setp.ne.u32 p, %r1304, 0;
    vote.ballot.sync.b32 %r1304, p, 0xffffffff;
    @!p not.b32 %r1304, %r1304;
}

	// end inline asm
	mov.b32 	%r1309, 2;
	// begin inline asm
	{
    .reg .pred p;
    and.b32 %r1307, %r1326, %r1309;    setp.ne.u32 p, %r1307, 0;
    vote.ballot.sync.b32 %r1307, p, 0xffffffff;
    @!p not.b32 %r1307, %r1307;
}

	// end inline asm
	and.b32  	%r1332, %r1307, %r1304;
	mov.b32 	%r1312, 4;
	// begin inline asm
	{
    .reg .pred p;
    and.b32 %r1310, %r1326, %r1312;    setp.ne.u32 p, %r1310, 0;
    vote.ballot.sync.b32 %r1310, p, 0xffffffff;
    @!p not.b32 %r1310, %r1310;
}

	// end inline asm
	and.b32  	%r1333, %r1310, %r1332;
	mov.b32 	%r1315, 8;
	// begin inline asm
	{
    .reg .pred p;
    and.b32 %r1313, %r1326, %r1315;    setp.ne.u32 p, %r1313, 0;
    vote.ballot.sync.b32 %r1313, p, 0xffffffff;
    @!p not.b32 %r1313, %r1313;
}

	// end inline asm
	and.b32  	%r1334, %r1313, %r1333;
	mov.b32 	%r1318, 16;
	// begin inline asm
	{
    .reg .pred p;
    and.b32 %r1316, %r1326, %r1318;    setp.ne.u32 p, %r1316, 0;
    vote.ballot.sync.b32 %r1316, p, 0xffffffff;
    @!p not.b32 %r1316, %r1316;
}

	// end inline asm
	and.b32  	%r1335, %r1316, %r1334;
	mov.b32 	%r1321, 32;
	// begin inline asm
	{
    .reg .pred p;
    and.b32 %r1319, %r1326, %r1321;    setp.ne.u32 p, %r1319, 0;
    vote.ballot.sync.b32 %r1319, p, 0xffffffff;
    @!p not.b32 %r1319, %r1319;
}

	// end inline asm
	and.b32  	%r1336, %r1319, %r1335;
	mov.b32 	%r1324, 64;
	// begin inline asm
	{
    .reg .pred p;
    and.b32 %r1322, %r1326, %r1324;    setp.ne.u32 p, %r1322, 0;
    vote.ballot.sync.b32 %r1322, p, 0xffffffff;
    @!p not.b32 %r1322, %r1322;
}

	// end inline asm
	and.b32  	%r1337, %r1322, %r1336;
	mov.b32 	%r1327, 128;
	// begin inline asm
	{
    .reg .pred p;
    and.b32 %r1325, %r1326, %r1327;    setp.ne.u32 p, %r1325, 0;
    vote.ballot.sync.b32 %r1325, p, 0xffffffff;
    @!p not.b32 %r1325, %r1325;
}

	// end inline asm
	and.b32  	%r1338, %r1325, %r1337;
	clz.b32 	%r1339, %r1338;
	sub.s32 	%r274, 31, %r1339;
	and.b32  	%r1340, %r680, %r1338;
	popc.b32 	%r275, %r1340;
	setp.ne.s32 	%p173, %r300, %r274;
	mov.b32 	%r1847, 0;
	@%p173 bra 	$L__BB5_145;
	shl.b32 	%r1341, %r1326, 2;
	add.s32 	%r1342, %r98, %r1341;
	atom.shared.add.u32 	%r1847, [%r1342], %r275;
$L__BB5_145:
	shfl.sync.idx.b32	%r1368|%p174, %r1847, %r274, 31, -1;
	add.s32 	%r278, %r275, %r1368;
	setp.eq.s32 	%p175, %r1830, 2147483647;
	selp.b32 	%r1369, -2147483648, %r1830, %p175;
	shr.u32 	%r1370, %r1369, %r298;
	and.b32  	%r1365, %r1370, %r97;
	mov.b32 	%r1345, 1;
	// begin inline asm
	{
    .reg .pred p;
    and.b32 %r1343, %r1365, %r1345;    setp.ne.u32 p, %r1343, 0;
    vote.ballot.sync.b32 %r1343, p, 0xffffffff;
    @!p not.b32 %r1343, %r1343;
}

	// end inline asm
	mov.b32 	%r1348, 2;
	// begin inline asm
	{
    .reg .pred p;
    and.b32 %r1346, %r1365, %r1348;    setp.ne.u32 p, %r1346, 0;
    vote.ballot.sync.b32 %r1346, p, 0xffffffff;
    @!p not.b32 %r1346, %r1346;
}

	// end inline asm
	and.b32  	%r1371, %r1346, %r1343;
	mov.b32 	%r1351, 4;
	// begin inline asm
	{
    .reg .pred p;
    and.b32 %r1349, %r1365, %r1351;    setp.ne.u32 p, %r1349, 0;
    vote.ballot.sync.b32 %r1349, p, 0xffffffff;
    @!p not.b32 %r1349, %r1349;
}

	// end inline asm
	and.b32  	%r1372, %r1349, %r1371;
	mov.b32 	%r1354, 8;
	// begin inline asm
	{
    .reg .pred p;
    and.b32 %r1352, %r1365, %r1354;    setp.ne.u32 p, %r1352, 0;
    vote.ballot.sync.b32 %r1352, p, 0xffffffff;
    @!p not.b32 %r1352, %r1352;
}

	// end inline asm
	and.b32  	%r1373, %r1352, %r1372;
	mov.b32 	%r1357, 16;
	// begin inline asm
	{
    .reg .pred p;
    and.b32 %r1355, %r1365, %r1357;    setp.ne.u32 p, %r1355, 0;
    vote.ballot.sync.b32 %r1355, p, 0xffffffff;
    @!p not.b32 %r1355, %r1355;
}

	// end inline asm
	and.b32  	%r1374, %r1355, %r1373;
	mov.b32 	%r1360, 32;
	// begin inline asm
	{
    .reg .pred p;
    and.b32 %r1358, %r1365, %r1360;    setp.ne.u32 p, %r1358, 0;
    vote.ballot.sync.b32 %r1358, p, 0xffffffff;
    @!p not.b32 %r1358, %r1358;
}

	// end inline asm
	and.b32  	%r1375, %r1358, %r1374;
	mov.b32 	%r1363, 64;
	// begin inline asm
	{
    .reg .pred p;
    and.b32 %r1361, %r1365, %r1363;    setp.ne.u32 p, %r1361, 0;
    vote.ballot.sync.b32 %r1361, p, 0xffffffff;
    @!p not.b32 %r1361, %r1361;
}

	// end inline asm
	and.b32  	%r1376, %r1361, %r1375;
	mov.b32 	%r1366, 128;
	// begin inline asm
	{
    .reg .pred p;
    and.b32 %r1364, %r1365, %r1366;    setp.ne.u32 p, %r1364, 0;
    vote.ballot.sync.b32 %r1364, p, 0xffffffff;
    @!p not.b32 %r1364, %r1364;
}

	// end inline asm
	and.b32  	%r1377, %r1364, %r1376;
	clz.b32 	%r1378, %r1377;
	sub.s32 	%r280, 31, %r1378;
	and.b32  	%r1379, %r680, %r1377;
	popc.b32 	%r281, %r1379;
	setp.ne.s32 	%p176, %r300, %r280;
	mov.b32 	%r1848, 0;
	@%p176 bra 	$L__BB5_147;
	shl.b32 	%r1380, %r1365, 2;
	add.s32 	%r1381, %r98, %r1380;
	atom.shared.add.u32 	%r1848, [%r1381], %r281;
$L__BB5_147:
	shfl.sync.idx.b32	%r1382|%p178, %r1848, %r280, 31, -1;
	add.s32 	%r1383, %r281, %r1382;
	bar.sync 	0;
	shl.b32 	%r1384, %r182, 2;
	mov.u32 	%r1385, _ZZN3cub18CUB_300001_SM_10006detail10radix_sort29DeviceRadixSortOnesweepKernelINS1_5radix10policy_hubIfNS0_8NullTypeEyE10Policy1000ELNS0_9SortOrderE0EfS6_yiiNS1_21identity_decomposer_tEEEvPT5_SC_PT3_PKSD_PT1_PKSH_PT2_PKSL_T4_iiT6_E1s;
	add.s32 	%r1386, %r1385, %r1384;
	st.shared.u32 	[%r1386+-4], %r1813;
	shl.b32 	%r1387, %r188, 2;
	add.s32 	%r1388, %r1385, %r1387;
	st.shared.u32 	[%r1388+-4], %r1814;
	shl.b32 	%r1389, %r194, 2;
	add.s32 	%r1390, %r1385, %r1389;
	st.shared.u32 	[%r1390+-4], %r1815;
	shl.b32 	%r1391, %r200, 2;
	add.s32 	%r1392, %r1385, %r1391;
	st.shared.u32 	[%r1392+-4], %r1816;
	shl.b32 	%r1393, %r206, 2;
	add.s32 	%r1394, %r1385, %r1393;
	st.shared.u32 	[%r1394+-4], %r1817;
	shl.b32 	%r1395, %r212, 2;
	add.s32 	%r1396, %r1385, %r1395;
	st.shared.u32 	[%r1396+-4], %r1818;
	shl.b32 	%r1397, %r218, 2;
	add.s32 	%r1398, %r1385, %r1397;
	st.shared.u32 	[%r1398+-4], %r1819;
	shl.b32 	%r1399, %r224, 2;
	add.s32 	%r1400, %r1385, %r1399;
	st.shared.u32 	[%r1400+-4], %r1820;
	shl.b32 	%r1401, %r230, 2;
	add.s32 	%r1402, %r1385, %r1401;
	st.shared.u32 	[%r1402+-4], %r1821;
	shl.b32 	%r1403, %r236, 2;
	add.s32 	%r1404, %r1385, %r1403;
	st.shared.u32 	[%r1404+-4], %r1822;
	shl.b32 	%r1405, %r242, 2;
	add.s32 	%r1406, %r1385, %r1405;
	st.shared.u32 	[%r1406+-4], %r1823;
	shl.b32 	%r1407, %r248, 2;
	add.s32 	%r1408, %r1385, %r1407;
	st.shared.u32 	[%r1408+-4], %r1824;
	shl.b32 	%r1409, %r254, 2;
	add.s32 	%r1410, %r1385, %r1409;
	st.shared.u32 	[%r1410+-4], %r1825;
	shl.b32 	%r1411, %r260, 2;
	add.s32 	%r1412, %r1385, %r1411;
	st.shared.u32 	[%r1412+-4], %r1826;
	shl.b32 	%r1413, %r266, 2;
	add.s32 	%r1414, %r1385, %r1413;
	st.shared.u32 	[%r1414+-4], %r1827;
	shl.b32 	%r1415, %r272, 2;
	add.s32 	%r1416, %r1385, %r1415;
	st.shared.u32 	[%r1416+-4], %r1828;
	shl.b32 	%r1417, %r278, 2;
	add.s32 	%r1418, %r1385, %r1417;
	st.shared.u32 	[%r1418+-4], %r1829;
	shl.b32 	%r1419, %r1383, 2;
	add.s32 	%r1420, %r1385, %r1419;
	st.shared.u32 	[%r1420+-4], %r1830;
	shl.b32 	%r1421, %r1, 3;
	add.s32 	%r1422, %r1385, %r1421;
	add.s32 	%r284, %r1422, 27648;
	@%p123 bra 	$L__BB5_155;
	ld.param.u64 	%rd227, [_ZN3cub18CUB_300001_SM_10006detail10radix_sort29DeviceRadixSortOnesweepKernelINS1_5radix10policy_hubIfNS0_8NullTypeEyE10Policy1000ELNS0_9SortOrderE0EfS6_yiiNS1_21identity_decomposer_tEEEvPT5_SC_PT3_PKSD_PT1_PKSH_PT2_PKSL_T4_iiT6__param_3];
	cvta.to.global.u64 	%rd57, %rd227;
	shl.b64 	%rd58, %rd7, 3;
	add.s64 	%rd59, %rd57, %rd58;
	ld.global.u64 	%rd60, [%rd59];
	cvt.s64.s32 	%rd61, %r175;
	sub.s64 	%rd229, %rd60, %rd61;
	st.shared.u64 	[%r284], %rd229;
	setp.lt.s32 	%p179, %r4, 1;
	mov.u32 	%r1852, %r1808;
	@%p179 bra 	$L__BB5_154;
	mov.b32 	%r1850, -1;
	mov.u32 	%r1849, %r4;
	mov.u32 	%r1852, %r1808;
$L__BB5_150:
	ld.param.u64 	%rd220, [_ZN3cub18CUB_300001_SM_10006detail10radix_sort29DeviceRadixSortOnesweepKernelINS1_5radix10policy_hubIfNS0_8NullTypeEyE10Policy1000ELNS0_9SortOrderE0EfS6_yiiNS1_21identity_decomposer_tEEEvPT5_SC_PT3_PKSD_PT1_PKSH_PT2_PKSL_T4_iiT6__param_0];
	add.s32 	%r288, %r1849, -1;
	shl.b32 	%r1424, %r288, 8;
	add.s32 	%r1425, %r1424, %r1;
	cvta.to.global.u64 	%rd62, %rd220;
	mul.wide.s32 	%rd63, %r1425, 4;
	add.s64 	%rd16, %rd62, %rd63;
$L__BB5_151:
	membar.cta;
	ld.volatile.global.u32 	%r289, [%rd16];
	setp.eq.s32 	%p180, %r289, 0;
	@%p180 bra 	$L__BB5_151;
	and.b32  	%r1426, %r289, 1073741823;
	add.s32 	%r1852, %r1426, %r1852;
	setp.gt.s32 	%p181, %r289, -1;
	vote.sync.ballot.b32 	%r1850, %p181, %r1850;
	setp.gt.u32 	%p183, %r1849, 1;
	and.pred  	%p184, %p181, %p183;
	mov.u32 	%r1849, %r288;
	@%p184 bra 	$L__BB5_150;
	ld.shared.u64 	%rd229, [%r284];
$L__BB5_154:
	ld.param.u64 	%rd221, [_ZN3cub18CUB_300001_SM_10006detail10radix_sort29DeviceRadixSortOnesweepKernelINS1_5radix10policy_hubIfNS0_8NullTypeEyE10Policy1000ELNS0_9SortOrderE0EfS6_yiiNS1_21identity_decomposer_tEEEvPT5_SC_PT3_PKSD_PT1_PKSH_PT2_PKSL_T4_iiT6__param_0];
	or.b32  	%r1427, %r1852, -2147483648;
	cvta.to.global.u64 	%rd64, %rd221;
	shl.b32 	%r1428, %r4, 8;
	add.s32 	%r1429, %r1428, %r1;
	mul.wide.s32 	%rd65, %r1429, 4;
	add.s64 	%rd66, %rd64, %rd65;
	st.volatile.global.u32 	[%rd66], %r1427;
	sub.s32 	%r1430, %r1852, %r1808;
	cvt.s64.s32 	%rd67, %r1430;
	add.s64 	%rd68, %rd229, %rd67;
	st.shared.u64 	[%r284], %rd68;
$L__BB5_155:
	ld.param.u32 	%r1762, [_ZN3cub18CUB_300001_SM_10006detail10radix_sort29DeviceRadixSortOnesweepKernelINS1_5radix10policy_hubIfNS0_8NullTypeEyE10Policy1000ELNS0_9SortOrderE0EfS6_yiiNS1_21identity_decomposer_tEEEvPT5_SC_PT3_PKSD_PT1_PKSH_PT2_PKSL_T4_iiT6__param_8];
	ld.param.u64 	%rd224, [_ZN3cub18CUB_300001_SM_10006detail10radix_sort29DeviceRadixSortOnesweepKernelINS1_5radix10policy_hubIfNS0_8NullTypeEyE10Policy1000ELNS0_9SortOrderE0EfS6_yiiNS1_21identity_decomposer_tEEEvPT5_SC_PT3_PKSD_PT1_PKSH_PT2_PKSL_T4_iiT6__param_2];
	setp.gt.u32 	%p185, %r1, 255;
	mad.lo.s32 	%r293, %r4, 6912, 6912;
	setp.lt.s32 	%p186, %r293, %r1762;
	setp.eq.s64 	%p187, %rd224, 0;
	or.pred  	%p188, %p187, %p186;
	or.pred  	%p189, %p185, %p188;
	@%p189 bra 	$L__BB5_157;
	ld.param.u64 	%rd225, [_ZN3cub18CUB_300001_SM_10006detail10radix_sort29DeviceRadixSortOnesweepKernelINS1_5radix10policy_hubIfNS0_8NullTypeEyE10Policy1000ELNS0_9SortOrderE0EfS6_yiiNS1_21identity_decomposer_tEEEvPT5_SC_PT3_PKSD_PT1_PKSH_PT2_PKSL_T4_iiT6__param_2];
	ld.shared.u64 	%rd69, [%r284];
	cvt.s64.s32 	%rd70, %r1808;
	cvt.s64.s32 	%rd71, %r175;
	add.s64 	%rd72, %rd71, %rd70;
	add.s64 	%rd73, %rd72, %rd69;
	cvta.to.global.u64 	%rd74, %rd225;
	shl.b64 	%rd75, %rd7, 3;
	add.s64 	%rd76, %rd74, %rd75;
	st.global.u64 	[%rd76], %rd73;
$L__BB5_157:
	ld.param.u32 	%r1763, [_ZN3cub18CUB_300001_SM_10006detail10radix_sort29DeviceRadixSortOnesweepKernelINS1_5radix10policy_hubIfNS0_8NullTypeEyE10Policy1000ELNS0_9SortOrderE0EfS6_yiiNS1_21identity_decomposer_tEEEvPT5_SC_PT3_PKSD_PT1_PKSH_PT2_PKSL_T4_iiT6__param_8];
	shl.b32 	%r1431, %r1, 2;
	add.s32 	%r294, %r1385, %r1431;
	setp.gt.s32 	%p190, %r293, %r1763;
	bar.sync 	0;
	@%p190 bra 	$L__BB5_159;
	ld.shared.u32 	%r1433, [%r294];
	setp.eq.s32 	%p191, %r1433, 2147483647;
	selp.b32 	%r1434, -2147483648, %r1433, %p191;
	shr.u32 	%r1435, %r1434, %r298;
	and.b32  	%r1436, %r1435, %r97;
	shl.b32 	%r1437, %r1436, 3;
	add.s32 	%r1439, %r1385, 27648;
	add.s32 	%r1440, %r1439, %r1437;
	ld.shared.u64 	%rd77, [%r1440];
	add.s64 	%rd78, %rd77, %rd7;
	setp.gt.s32 	%p192, %r1433, -1;
	selp.b32 	%r1441, -1, -2147483648, %p192;
	xor.b32  	%r1442, %r1441, %r1433;
	shl.b64 	%rd79, %rd78, 2;
	add.s64 	%rd80, %rd1, %rd79;
	st.global.u32 	[%rd80], %r1442;
	bar.warp.sync 	-1;
	ld.shared.u32 	%r1443, [%r294+1536];
	setp.eq.s32 	%p193, %r1443, 2147483647;
	selp.b32 	%r1444, -2147483648, %r1443, %p193;
	shr.u32 	%r1445, %r1444, %r298;
	and.b32  	%r1446, %r1445, %r97;
	shl.b32 	%r1447, %r1446, 3;
	add.s32 	%r1448, %r1439, %r1447;
	ld.shared.u64 	%rd81, [%r1448];
	add.s64 	%rd82, %rd81, %rd7;
	setp.gt.s32 	%p194, %r1443, -1;
	selp.b32 	%r1449, -1, -2147483648, %p194;
	xor.b32  	%r1450, %r1449, %r1443;
	shl.b64 	%rd83, %rd82, 2;
	add.s64 	%rd84, %rd1, %rd83;
	st.global.u32 	[%rd84+1536], %r1450;
	bar.warp.sync 	-1;
	ld.shared.u32 	%r1451, [%r294+3072];
	setp.eq.s32 	%p195, %r1451, 2147483647;
	selp.b32 	%r1452, -2147483648, %r1451, %p195;
	shr.u32 	%r1453, %r1452, %r298;
	and.b32  	%r1454, %r1453, %r97;
	shl.b32 	%r1455, %r1454, 3;
	add.s32 	%r1456, %r1439, %r1455;
	ld.shared.u64 	%rd85, [%r1456];
	add.s64 	%rd86, %rd85, %rd7;
	setp.gt.s32 	%p196, %r1451, -1;
	selp.b32 	%r1457, -1, -2147483648, %p196;
	xor.b32  	%r1458, %r1457, %r1451;
	shl.b64 	%rd87, %rd86, 2;
	add.s64 	%rd88, %rd1, %rd87;
	st.global.u32 	[%rd88+3072], %r1458;
	bar.warp.sync 	-1;
	ld.shared.u32 	%r1459, [%r294+4608];
	setp.eq.s32 	%p197, %r1459, 2147483647;
	selp.b32 	%r1460, -2147483648, %r1459, %p197;
	shr.u32 	%r1461, %r1460, %r298;
	and.b32  	%r1462, %r1461, %r97;
	shl.b32 	%r1463, %r1462, 3;
	add.s32 	%r1464, %r1439, %r1463;
	ld.shared.u64 	%rd89, [%r1464];
	add.s64 	%rd90, %rd89, %rd7;
	setp.gt.s32 	%p198, %r1459, -1;
	selp.b32 	%r1465, -1, -2147483648, %p198;
	xor.b32  	%r1466, %r1465, %r1459;
	shl.b64 	%rd91, %rd90, 2;
	add.s64 	%rd92, %rd1, %rd91;
	st.global.u32 	[%rd92+4608], %r1466;
	bar.warp.sync 	-1;
	ld.shared.u32 	%r1467, [%r294+6144];
	setp.eq.s32 	%p199, %r1467, 2147483647;
	selp.b32 	%r1468, -2147483648, %r1467, %p199;
	shr.u32 	%r1469, %r1468, %r298;
	and.b32  	%r1470, %r1469, %r97;
	shl.b32 	%r1471, %r1470, 3;
	add.s32 	%r1472, %r1439, %r1471;
	ld.shared.u64 	%rd93, [%r1472];
	add.s64 	%rd94, %rd93, %rd7;
	setp.gt.s32 	%p200, %r1467, -1;
	selp.b32 	%r1473, -1, -2147483648, %p200;
	xor.b32  	%r1474, %r1473, %r1467;
	shl.b64 	%rd95, %rd94, 2;
	add.s64 	%rd96, %rd1, %rd95;
	st.global.u32 	[%rd96+6144], %r1474;
	bar.warp.sync 	-1;
	ld.shared.u32 	%r1475, [%r294+7680];
	setp.eq.s32 	%p201, %r1475, 2147483647;
	selp.b32 	%r1476, -2147483648, %r1475, %p201;
	shr.u32 	%r1477, %r1476, %r298;
	and.b32  	%r1478, %r1477, %r97;
	shl.b32 	%r1479, %r1478, 3;
	add.s32 	%r1480, %r1439, %r1479;
	ld.shared.u64 	%rd97, [%r1480];
	add.s64 	%rd98, %rd97, %rd7;
	setp.gt.s32 	%p202, %r1475, -1;
	selp.b32 	%r1481, -1, -2147483648, %p202;
	xor.b32  	%r1482, %r1481, %r1475;
	shl.b64 	%rd99, %rd98, 2;
	add.s64 	%rd100, %rd1, %rd99;
	st.global.u32 	[%rd100+7680], %r1482;
	bar.warp.sync 	-1;
	ld.shared.u32 	%r1483, [%r294+9216];
	setp.eq.s32 	%p203, %r1483, 2147483647;
	selp.b32 	%r1484, -2147483648, %r1483, %p203;
	shr.u32 	%r1485, %r1484, %r298;
	and.b32  	%r1486, %r1485, %r97;
	shl.b32 	%r1487, %r1486, 3;
	add.s32 	%r1488, %r1439, %r1487;
	ld.shared.u64 	%rd101, [%r1488];
	add.s64 	%rd102, %rd101, %rd7;
	setp.gt.s32 	%p204, %r1483, -1;
	selp.b32 	%r1489, -1, -2147483648, %p204;
	xor.b32  	%r1490, %r1489, %r1483;
	shl.b64 	%rd103, %rd102, 2;
	add.s64 	%rd104, %rd1, %rd103;
	st.global.u32 	[%rd104+9216], %r1490;
	bar.warp.sync 	-1;
	ld.shared.u32 	%r1491, [%r294+10752];
	setp.eq.s32 	%p205, %r1491, 2147483647;
	selp.b32 	%r1492, -2147483648, %r1491, %p205;
	shr.u32 	%r1493, %r1492, %r298;
	and.b32  	%r1494, %r1493, %r97;
	shl.b32 	%r1495, %r1494, 3;
	add.s32 	%r1496, %r1439, %r1495;
	ld.shared.u64 	%rd105, [%r1496];
	add.s64 	%rd106, %rd105, %rd7;
	setp.gt.s32 	%p206, %r1491, -1;
	selp.b32 	%r1497, -1, -2147483648, %p206;
	xor.b32  	%r1498, %r1497, %r1491;
	shl.b64 	%rd107, %rd106, 2;
	add.s64 	%rd108, %rd1, %rd107;
	st.global.u32 	[%rd108+10752], %r1498;
	bar.warp.sync 	-1;
	ld.shared.u32 	%r1499, [%r294+12288];
	setp.eq.s32 	%p207, %r1499, 2147483647;
	selp.b32 	%r1500, -2147483648, %r1499, %p207;
	shr.u32 	%r1501, %r1500, %r298;
	and.b32  	%r1502, %r1501, %r97;
	shl.b32 	%r1503, %r1502, 3;
	add.s32 	%r1504, %r1439, %r1503;
	ld.shared.u64 	%rd109, [%r1504];
	add.s64 	%rd110, %rd109, %rd7;
	setp.gt.s32 	%p208, %r1499, -1;
	selp.b32 	%r1505, -1, -2147483648, %p208;
	xor.b32  	%r1506, %r1505, %r1499;
	shl.b64 	%rd111, %rd110, 2;
	add.s64 	%rd112, %rd1, %rd111;
	st.global.u32 	[%rd112+12288], %r1506;
	bar.warp.sync 	-1;
	ld.shared.u32 	%r1507, [%r294+13824];
	setp.eq.s32 	%p209, %r1507, 2147483647;
	selp.b32 	%r1508, -2147483648, %r1507, %p209;
	shr.u32 	%r1509, %r1508, %r298;
	and.b32  	%r1510, %r1509, %r97;
	shl.b32 	%r1511, %r1510, 3;
	add.s32 	%r1512, %r1439, %r1511;
	ld.shared.u64 	%rd113, [%r1512];
	add.s64 	%rd114, %rd113, %rd7;
	setp.gt.s32 	%p210, %r1507, -1;
	selp.b32 	%r1513, -1, -2147483648, %p210;
	xor.b32  	%r1514, %r1513, %r1507;
	shl.b64 	%rd115, %rd114, 2;
	add.s64 	%rd116, %rd1, %rd115;
	st.global.u32 	[%rd116+13824], %r1514;
	bar.warp.sync 	-1;
	ld.shared.u32 	%r1515, [%r294+15360];
	setp.eq.s32 	%p211, %r1515, 2147483647;
	selp.b32 	%r1516, -2147483648, %r1515, %p211;
	shr.u32 	%r1517, %r1516, %r298;
	and.b32  	%r1518, %r1517, %r97;
	shl.b32 	%r1519, %r1518, 3;
	add.s32 	%r1520, %r1439, %r1519;
	ld.shared.u64 	%rd117, [%r1520];
	add.s64 	%rd118, %rd117, %rd7;
	setp.gt.s32 	%p212, %r1515, -1;
	selp.b32 	%r1521, -1, -2147483648, %p212;
	xor.b32  	%r1522, %r1521, %r1515;
	shl.b64 	%rd119, %rd118, 2;
	add.s64 	%rd120, %rd1, %rd119;
	st.global.u32 	[%rd120+15360], %r1522;
	bar.warp.sync 	-1;
	ld.shared.u32 	%r1523, [%r294+16896];
	setp.eq.s32 	%p213, %r1523, 2147483647;
	selp.b32 	%r1524, -2147483648, %r1523, %p213;
	shr.u32 	%r1525, %r1524, %r298;
	and.b32  	%r1526, %r1525, %r97;
	shl.b32 	%r1527, %r1526, 3;
	add.s32 	%r1528, %r1439, %r1527;
	ld.shared.u64 	%rd121, [%r1528];
	add.s64 	%rd122, %rd121, %rd7;
	setp.gt.s32 	%p214, %r1523, -1;
	selp.b32 	%r1529, -1, -2147483648, %p214;
	xor.b32  	%r1530, %r1529, %r1523;
	shl.b64 	%rd123, %rd122, 2;
	add.s64 	%rd124, %rd1, %rd123;
	st.global.u32 	[%rd124+16896], %r1530;
	bar.warp.sync 	-1;
	ld.shared.u32 	%r1531, [%r294+18432];
	setp.eq.s32 	%p215, %r1531, 2147483647;
	selp.b32 	%r1532, -2147483648, %r1531, %p215;
	shr.u32 	%r1533, %r1532, %r298;
	and.b32  	%r1534, %r1533, %r97;
	shl.b32 	%r1535, %r1534, 3;
	add.s32 	%r1536, %r1439, %r1535;
	ld.shared.u64 	%rd125, [%r1536];
	add.s64 	%rd126, %rd125, %rd7;
	setp.gt.s32 	%p216, %r1531, -1;
	selp.b32 	%r1537, -1, -2147483648, %p216;
	xor.b32  	%r1538, %r1537, %r1531;
	shl.b64 	%rd127, %rd126, 2;
	add.s64 	%rd128, %rd1, %rd127;
	st.global.u32 	[%rd128+18432], %r1538;
	bar.warp.sync 	-1;
	ld.shared.u32 	%r1539, [%r294+19968];
	setp.eq.s32 	%p217, %r1539, 2147483647;
	selp.b32 	%r1540, -2147483648, %r1539, %p217;
	shr.u32 	%r1541, %r1540, %r298;
	and.b32  	%r1542, %r1541, %r97;
	shl.b32 	%r1543, %r1542, 3;
	add.s32 	%r1544, %r1439, %r1543;
	ld.shared.u64 	%rd129, [%r1544];
	add.s64 	%rd130, %rd129, %rd7;
	setp.gt.s32 	%p218, %r1539, -1;
	selp.b32 	%r1545, -1, -2147483648, %p218;
	xor.b32  	%r1546, %r1545, %r1539;
	shl.b64 	%rd131, %rd130, 2;
	add.s64 	%rd132, %rd1, %rd131;
	st.global.u32 	[%rd132+19968], %r1546;
	bar.warp.sync 	-1;
	ld.shared.u32 	%r1547, [%r294+21504];
	setp.eq.s32 	%p219, %r1547, 2147483647;
	selp.b32 	%r1548, -2147483648, %r1547, %p219;
	shr.u32 	%r1549, %r1548, %r298;
	and.b32  	%r1550, %r1549, %r97;
	shl.b32 	%r1551, %r1550, 3;
	add.s32 	%r1552, %r1439, %r1551;
	ld.shared.u64 	%rd133, [%r1552];
	add.s64 	%rd134, %rd133, %rd7;
	setp.gt.s32 	%p220, %r1547, -1;
	selp.b32 	%r1553, -1, -2147483648, %p220;
	xor.b32  	%r1554, %r1553, %r1547;
	shl.b64 	%rd135, %rd134, 2;
	add.s64 	%rd136, %rd1, %rd135;
	st.global.u32 	[%rd136+21504], %r1554;
	bar.warp.sync 	-1;
	ld.shared.u32 	%r1555, [%r294+23040];
	setp.eq.s32 	%p221, %r1555, 2147483647;
	selp.b32 	%r1556, -2147483648, %r1555, %p221;
	shr.u32 	%r1557, %r1556, %r298;
	and.b32  	%r1558, %r1557, %r97;
	shl.b32 	%r1559, %r1558, 3;
	add.s32 	%r1560, %r1439, %r1559;
	ld.shared.u64 	%rd137, [%r1560];
	add.s64 	%rd138, %rd137, %rd7;
	setp.gt.s32 	%p222, %r1555, -1;
	selp.b32 	%r1561, -1, -2147483648, %p222;
	xor.b32  	%r1562, %r1561, %r1555;
	shl.b64 	%rd139, %rd138, 2;
	add.s64 	%rd140, %rd1, %rd139;
	st.global.u32 	[%rd140+23040], %r1562;
	bar.warp.sync 	-1;
	ld.shared.u32 	%r1563, [%r294+24576];
	setp.eq.s32 	%p223, %r1563, 2147483647;
	selp.b32 	%r1564, -2147483648, %r1563, %p223;
	shr.u32 	%r1565, %r1564, %r298;
	and.b32  	%r1566, %r1565, %r97;
	shl.b32 	%r1567, %r1566, 3;
	add.s32 	%r1568, %r1439, %r1567;
	ld.shared.u64 	%rd141, [%r1568];
	add.s64 	%rd142, %rd141, %rd7;
	setp.gt.s32 	%p224, %r1563, -1;
	selp.b32 	%r1569, -1, -2147483648, %p224;
	xor.b32  	%r1570, %r1569, %r1563;
	shl.b64 	%rd143, %rd142, 2;
	add.s64 	%rd144, %rd1, %rd143;
	st.global.u32 	[%rd144+24576], %r1570;
	bar.warp.sync 	-1;
	ld.shared.u32 	%r1571, [%r294+26112];
	setp.eq.s32 	%p225, %r1571, 2147483647;
	selp.b32 	%r1572, -2147483648, %r1571, %p225;
	shr.u32 	%r1573, %r1572, %r298;
	and.b32  	%r1574, %r1573, %r97;
	shl.b32 	%r1575, %r1574, 3;
	add.s32 	%r1576, %r1439, %r1575;
	ld.shared.u64 	%rd145, [%r1576];
	add.s64 	%rd146, %rd145, %rd7;
	setp.gt.s32 	%p226, %r1571, -1;
	selp.b32 	%r1577, -1, -2147483648, %p226;
	xor.b32  	%r1578, %r1577, %r1571;
	shl.b64 	%rd147, %rd146, 2;
	add.s64 	%rd148, %rd1, %rd147;
	st.global.u32 	[%rd148+26112], %r1578;
	bar.warp.sync 	-1;
	bra.uni 	$L__BB5_196;
$L__BB5_159:
	ld.param.u32 	%r1764, [_ZN3cub18CUB_300001_SM_10006detail10radix_sort29DeviceRadixSortOnesweepKernelINS1_5radix10policy_hubIfNS0_8NullTypeEyE10Policy1000ELNS0_9SortOrderE0EfS6_yiiNS1_21identity_decomposer_tEEEvPT5_SC_PT3_PKSD_PT1_PKSH_PT2_PKSL_T4_iiT6__param_8];
	mad.lo.s32 	%r295, %r4, -6912, %r1764;
	setp.ge.s32 	%p227, %r1, %r295;
	@%p227 bra 	$L__BB5_161;
	ld.shared.u32 	%r1579, [%r294];
	setp.eq.s32 	%p228, %r1579, 2147483647;
	selp.b32 	%r1580, -2147483648, %r1579, %p228;
	shr.u32 	%r1581, %r1580, %r298;
	and.b32  	%r1582, %r1581, %r97;
	shl.b32 	%r1583, %r1582, 3;
	add.s32 	%r1585, %r1385, %r1583;
	ld.shared.u64 	%rd149, [%r1585+27648];
	setp.gt.s32 	%p229, %r1579, -1;
	selp.b32 	%r1586, -1, -2147483648, %p229;
	xor.b32  	%r1587, %r1586, %r1579;
	add.s64 	%rd150, %rd149, %rd7;
	shl.b64 	%rd151, %rd150, 2;
	add.s64 	%rd152, %rd1, %rd151;
	st.global.u32 	[%rd152], %r1587;
$L__BB5_161:
	bar.warp.sync 	-1;
	add.s32 	%r1588, %r1, 384;
	setp.ge.s32 	%p230, %r1588, %r295;
	@%p230 bra 	$L__BB5_163;
	ld.shared.u32 	%r1589, [%r294+1536];
	setp.eq.s32 	%p231, %r1589, 2147483647;
	selp.b32 	%r1590, -2147483648, %r1589, %p231;
	shr.u32 	%r1591, %r1590, %r298;
	and.b32  	%r1592, %r1591, %r97;
	shl.b32 	%r1593, %r1592, 3;
	add.s32 	%r1595, %r1385, %r1593;
	ld.shared.u64 	%rd153, [%r1595+27648];
	setp.gt.s32 	%p232, %r1589, -1;
	selp.b32 	%r1596, -1, -2147483648, %p232;
	xor.b32  	%r1597, %r1596, %r1589;
	add.s64 	%rd154, %rd153, %rd7;
	shl.b64 	%rd155, %rd154, 2;
	add.s64 	%rd156, %rd1, %rd155;
	st.global.u32 	[%rd156+1536], %r1597;
$L__BB5_163:
	bar.warp.sync 	-1;
	add.s32 	%r1598, %r1, 768;
	setp.ge.s32 	%p233, %r1598, %r295;
	@%p233 bra 	$L__BB5_165;
	ld.shared.u32 	%r1599, [%r294+3072];
	setp.eq.s32 	%p234, %r1599, 2147483647;
	selp.b32 	%r1600, -2147483648, %r1599, %p234;
	shr.u32 	%r1601, %r1600, %r298;
	and.b32  	%r1602, %r1601, %r97;
	shl.b32 	%r1603, %r1602, 3;
	add.s32 	%r1605, %r1385, %r1603;
	ld.shared.u64 	%rd157, [%r1605+27648];
	setp.gt.s32 	%p235, %r1599, -1;
	selp.b32 	%r1606, -1, -2147483648, %p235;
	xor.b32  	%r1607, %r1606, %r1599;
	add.s64 	%rd158, %rd157, %rd7;
	shl.b64 	%rd159, %rd158, 2;
	add.s64 	%rd160, %rd1, %rd159;
	st.global.u32 	[%rd160+3072], %r1607;
$L__BB5_165:
	bar.warp.sync 	-1;
	add.s32 	%r1608, %r1, 1152;
	setp.ge.s32 	%p236, %r1608, %r295;
	@%p236 bra 	$L__BB5_167;
	ld.shared.u32 	%r1609, [%r294+4608];
	setp.eq.s32 	%p237, %r1609, 2147483647;
	selp.b32 	%r1610, -2147483648, %r1609, %p237;
	shr.u32 	%r1611, %r1610, %r298;
	and.b32  	%r1612, %r1611, %r97;
	shl.b32 	%r1613, %r1612, 3;
	add.s32 	%r1615, %r1385, %r1613;
	ld.shared.u64 	%rd161, [%r1615+27648];
	setp.gt.s32 	%p238, %r1609, -1;
	selp.b32 	%r1616, -1, -2147483648, %p238;
	xor.b32  	%r1617, %r1616, %r1609;
	add.s64 	%rd162, %rd161, %rd7;
	shl.b64 	%rd163, %rd162, 2;
	add.s64 	%rd164, %rd1, %rd163;
	st.global.u32 	[%rd164+4608], %r1617;
$L__BB5_167:
	bar.warp.sync 	-1;
	add.s32 	%r1618, %r1, 1536;
	setp.ge.s32 	%p239, %r1618, %r295;
	@%p239 bra 	$L__BB5_169;
	ld.shared.u32 	%r1619, [%r294+6144];
	setp.eq.s32 	%p240, %r1619, 2147483647;
	selp.b32 	%r1620, -2147483648, %r1619, %p240;
	shr.u32 	%r1621, %r1620, %r298;
	and.b32  	%r1622, %r1621, %r97;
	shl.b32 	%r1623, %r1622, 3;
	add.s32 	%r1625, %r1385, %r1623;
	ld.shared.u64 	%rd165, [%r1625+27648];
	setp.gt.s32 	%p241, %r1619, -1;
	selp.b32 	%r1626, -1, -2147483648, %p241;
	xor.b32  	%r1627, %r1626, %r1619;
	add.s64 	%rd166, %rd165, %rd7;
	shl.b64 	%rd167, %rd166, 2;
	add.s64 	%rd168, %rd1, %rd167;
	st.global.u32 	[%rd168+6144], %r1627;
$L__BB5_169:
	bar.warp.sync 	-1;
	add.s32 	%r1628, %r1, 1920;
	setp.ge.s32 	%p242, %r1628, %r295;
	@%p242 bra 	$L__BB5_171;
	ld.shared.u32 	%r1629, [%r294+7680];
	setp.eq.s32 	%p243, %r1629, 2147483647;
	selp.b32 	%r1630, -2147483648, %r1629, %p243;
	shr.u32 	%r1631, %r1630, %r298;
	and.b32  	%r1632, %r1631, %r97;
	shl.b32 	%r1633, %r1632, 3;
	add.s32 	%r1635, %r1385, %r1633;
	ld.shared.u64 	%rd169, [%r1635+27648];
	setp.gt.s32 	%p244, %r1629, -1;
	selp.b32 	%r1636, -1, -2147483648, %p244;
	xor.b32  	%r1637, %r1636, %r1629;
	add.s64 	%rd170, %rd169, %rd7;
	shl.b64 	%rd171, %rd170, 2;
	add.s64 	%rd172, %rd1, %rd171;
	st.global.u32 	[%rd172+7680], %r1637;
$L__BB5_171:
	bar.warp.sync 	-1;
	add.s32 	%r1638, %r1, 2304;
	setp.ge.s32 	%p245, %r1638, %r295;
	@%p245 bra 	$L__BB5_173;
	ld.shared.u32 	%r1639, [%r294+9216];
	setp.eq.s32 	%p246, %r1639, 2147483647;
	selp.b32 	%r1640, -2147483648, %r1639, %p246;
	shr.u32 	%r1641, %r1640, %r298;
	and.b32  	%r1642, %r1641, %r97;
	shl.b32 	%r1643, %r1642, 3;
	add.s32 	%r1645, %r1385, %r1643;
	ld.shared.u64 	%rd173, [%r1645+27648];
	setp.gt.s32 	%p247, %r1639, -1;
	selp.b32 	%r1646, -1, -2147483648, %p247;
	xor.b32  	%r1647, %r1646, %r1639;
	add.s64 	%rd174, %rd173, %rd7;
	shl.b64 	%rd175, %rd174, 2;
	add.s64 	%rd176, %rd1, %rd175;
	st.global.u32 	[%rd176+9216], %r1647;
$L__BB5_173:
	bar.warp.sync 	-1;
	add.s32 	%r1648, %r1, 2688;
	setp.ge.s32 	%p248, %r1648, %r295;
	@%p248 bra 	$L__BB5_175;
	ld.shared.u32 	%r1649, [%r294+10752];
	setp.eq.s32 	%p249, %r1649, 2147483647;
	selp.b32 	%r1650, -2147483648, %r1649, %p249;
	shr.u32 	%r1651, %r1650, %r298;
	and.b32  	%r1652, %r1651, %r97;
	shl.b32 	%r1653, %r1652, 3;
	add.s32 	%r1655, %r1385, %r1653;
	ld.shared.u64 	%rd177, [%r1655+27648];
	setp.gt.s32 	%p250, %r1649, -1;
	selp.b32 	%r1656, -1, -2147483648, %p250;
	xor.b32  	%r1657, %r1656, %r1649;
	add.s64 	%rd178, %rd177, %rd7;
	shl.b64 	%rd179, %rd178, 2;
	add.s64 	%rd180, %rd1, %rd179;
	st.global.u32 	[%rd180+10752], %r1657;
$L__BB5_175:
	bar.warp.sync 	-1;
	or.b32  	%r1658, %r1, 3072;
	setp.ge.s32 	%p251, %r1658, %r295;
	@%p251 bra 	$L__BB5_177;
	ld.shared.u32 	%r1659, [%r294+12288];
	setp.eq.s32 	%p252, %r1659, 2147483647;
	selp.b32 	%r1660, -2147483648, %r1659, %p252;
	shr.u32 	%r1661, %r1660, %r298;
	and.b32  	%r1662, %r1661, %r97;
	shl.b32 	%r1663, %r1662, 3;
	add.s32 	%r1665, %r1385, %r1663;
	ld.shared.u64 	%rd181, [%r1665+27648];
	setp.gt.s32 	%p253, %r1659, -1;
	selp.b32 	%r1666, -1, -2147483648, %p253;
	xor.b32  	%r1667, %r1666, %r1659;
	add.s64 	%rd182, %rd181, %rd7;
	shl.b64 	%rd183, %rd182, 2;
	add.s64 	%rd184, %rd1, %rd183;
	st.global.u32 	[%rd184+12288], %r1667;
$L__BB5_177:
	bar.warp.sync 	-1;
	add.s32 	%r1668, %r1, 3456;
	setp.ge.s32 	%p254, %r1668, %r295;
	@%p254 bra 	$L__BB5_179;
	ld.shared.u32 	%r1669, [%r294+13824];
	setp.eq.s32 	%p255, %r1669, 2147483647;
	selp.b32 	%r1670, -2147483648, %r1669, %p255;
	shr.u32 	%r1671, %r1670, %r298;
	and.b32  	%r1672, %r1671, %r97;
	shl.b32 	%r1673, %r1672, 3;
	add.s32 	%r1675, %r1385, %r1673;
	ld.shared.u64 	%rd185, [%r1675+27648];
	setp.gt.s32 	%p256, %r1669, -1;
	selp.b32 	%r1676, -1, -2147483648, %p256;
	xor.b32  	%r1677, %r1676, %r1669;
	add.s64 	%rd186, %rd185, %rd7;
	shl.b64 	%rd187, %rd186, 2;
	add.s64 	%rd188, %rd1, %rd187;
	st.global.u32 	[%rd188+13824], %r1677;
$L__BB5_179:
	bar.warp.sync 	-1;
	add.s32 	%r1678, %r1, 3840;
	setp.ge.s32 	%p257, %r1678, %r295;
	@%p257 bra 	$L__BB5_181;
	ld.shared.u32 	%r1679, [%r294+15360];
	setp.eq.s32 	%p258, %r1679, 2147483647;
	selp.b32 	%r1680, -2147483648, %r1679, %p258;
	shr.u32 	%r1681, %r1680, %r298;
	and.b32  	%r1682, %r1681, %r97;
	shl.b32 	%r1683, %r1682, 3;
	add.s32 	%r1685, %r1385, %r1683;
	ld.shared.u64 	%rd189, [%r1685+27648];
	setp.gt.s32 	%p259, %r1679, -1;
	selp.b32 	%r1686, -1, -2147483648, %p259;
	xor.b32  	%r1687, %r1686, %r1679;
	add.s64 	%rd190, %rd189, %rd7;
	shl.b64 	%rd191, %rd190, 2;
	add.s64 	%rd192, %rd1, %rd191;
	st.global.u32 	[%rd192+15360], %r1687;
$L__BB5_181:
	bar.warp.sync 	-1;
	add.s32 	%r1688, %r1, 4224;
	setp.ge.s32 	%p260, %r1688, %r295;
	@%p260 bra 	$L__BB5_183;
	ld.shared.u32 	%r1689, [%r294+16896];
	setp.eq.s32 	%p261, %r1689, 2147483647;
	selp.b32 	%r1690, -2147483648, %r1689, %p261;
	shr.u32 	%r1691, %r1690, %r298;
	and.b32  	%r1692, %r1691, %r97;
	shl.b32 	%r1693, %r1692, 3;
	add.s32 	%r1695, %r1385, %r1693;
	ld.shared.u64 	%rd193, [%r1695+27648];
	setp.gt.s32 	%p262, %r1689, -1;
	selp.b32 	%r1696, -1, -2147483648, %p262;
	xor.b32  	%r1697, %r1696, %r1689;
	add.s64 	%rd194, %rd193, %rd7;
	shl.b64 	%rd195, %rd194, 2;
	add.s64 	%rd196, %rd1, %rd195;
	st.global.u32 	[%rd196+16896], %r1697;
$L__BB5_183:
	bar.warp.sync 	-1;
	add.s32 	%r1698, %r1, 4608;
	setp.ge.s32 	%p263, %r1698, %r295;
	@%p263 bra 	$L__BB5_185;
	ld.shared.u32 	%r1699, [%r294+18432];
	setp.eq.s32 	%p264, %r1699, 2147483647;
	selp.b32 	%r1700, -2147483648, %r1699, %p264;
	shr.u32 	%r1701, %r1700, %r298;
	and.b32  	%r1702, %r1701, %r97;
	shl.b32 	%r1703, %r1702, 3;
	add.s32 	%r1705, %r1385, %r1703;
	ld.shared.u64 	%rd197, [%r1705+27648];
	setp.gt.s32 	%p265, %r1699, -1;
	selp.b32 	%r1706, -1, -2147483648, %p265;
	xor.b32  	%r1707, %r1706, %r1699;
	add.s64 	%rd198, %rd197, %rd7;
	shl.b64 	%rd199, %rd198, 2;
	add.s64 	%rd200, %rd1, %rd199;
	st.global.u32 	[%rd200+18432], %r1707;
$L__BB5_185:
	bar.warp.sync 	-1;
	add.s32 	%r1708, %r1, 4992;
	setp.ge.s32 	%p266, %r1708, %r295;
	@%p266 bra 	$L__BB5_187;
	ld.shared.u32 	%r1709, [%r294+19968];
	setp.eq.s32 	%p267, %r1709, 2147483647;
	selp.b32 	%r1710, -2147483648, %r1709, %p267;
	shr.u32 	%r1711, %r1710, %r298;
	and.b32  	%r1712, %r1711, %r97;
	shl.b32 	%r1713, %r1712, 3;
	add.s32 	%r1715, %r1385, %r1713;
	ld.shared.u64 	%rd201, [%r1715+27648];
	setp.gt.s32 	%p268, %r1709, -1;
	selp.b32 	%r1716, -1, -2147483648, %p268;
	xor.b32  	%r1717, %r1716, %r1709;
	add.s64 	%rd202, %rd201, %rd7;
	shl.b64 	%rd203, %rd202, 2;
	add.s64 	%rd204, %rd1, %rd203;
	st.global.u32 	[%rd204+19968], %r1717;
$L__BB5_187:
	bar.warp.sync 	-1;
	add.s32 	%r1718, %r1, 5376;
	setp.ge.s32 	%p269, %r1718, %r295;
	@%p269 bra 	$L__BB5_189;
	ld.shared.u32 	%r1719, [%r294+21504];
	setp.eq.s32 	%p270, %r1719, 2147483647;
	selp.b32 	%r1720, -2147483648, %r1719, %p270;
	shr.u32 	%r1721, %r1720, %r298;
	and.b32  	%r1722, %r1721, %r97;
	shl.b32 	%r1723, %r1722, 3;
	add.s32 	%r1725, %r1385, %r1723;
	ld.shared.u64 	%rd205, [%r1725+27648];
	setp.gt.s32 	%p271, %r1719, -1;
	selp.b32 	%r1726, -1, -2147483648, %p271;
	xor.b32  	%r1727, %r1726, %r1719;
	add.s64 	%rd206, %rd205, %rd7;
	shl.b64 	%rd207, %rd206, 2;
	add.s64 	%rd208, %rd1, %rd207;
	st.global.u32 	[%rd208+21504], %r1727;
$L__BB5_189:
	bar.warp.sync 	-1;
	add.s32 	%r1728, %r1, 5760;
	setp.ge.s32 	%p272, %r1728, %r295;
	@%p272 bra 	$L__BB5_191;
	ld.shared.u32 	%r1729, [%r294+23040];
	setp.eq.s32 	%p273, %r1729, 2147483647;
	selp.b32 	%r1730, -2147483648, %r1729, %p273;
	shr.u32 	%r1731, %r1730, %r298;
	and.b32  	%r1732, %r1731, %r97;
	shl.b32 	%r1733, %r1732, 3;
	add.s32 	%r1735, %r1385, %r1733;
	ld.shared.u64 	%rd209, [%r1735+27648];
	setp.gt.s32 	%p274, %r1729, -1;
	selp.b32 	%r1736, -1, -2147483648, %p274;
	xor.b32  	%r1737, %r1736, %r1729;
	add.s64 	%rd210, %rd209, %rd7;
	shl.b64 	%rd211, %rd210, 2;
	add.s64 	%rd212, %rd1, %rd211;
	st.global.u32 	[%rd212+23040], %r1737;
$L__BB5_191:
	bar.warp.sync 	-1;
	or.b32  	%r1738, %r1, 6144;
	setp.ge.s32 	%p275, %r1738, %r295;
	@%p275 bra 	$L__BB5_193;
	ld.shared.u32 	%r1739, [%r294+24576];
	setp.eq.s32 	%p276, %r1739, 2147483647;
	selp.b32 	%r1740, -2147483648, %r1739, %p276;
	shr.u32 	%r1741, %r1740, %r298;
	and.b32  	%r1742, %r1741, %r97;
	shl.b32 	%r1743, %r1742, 3;
	add.s32 	%r1745, %r1385, %r1743;
	ld.shared.u64 	%rd213, [%r1745+27648];
	setp.gt.s32 	%p277, %r1739, -1;
	selp.b32 	%r1746, -1, -2147483648, %p277;
	xor.b32  	%r1747, %r1746, %r1739;
	add.s64 	%rd214, %rd213, %rd7;
	shl.b64 	%rd215, %rd214, 2;
	add.s64 	%rd216, %rd1, %rd215;
	st.global.u32 	[%rd216+24576], %r1747;
$L__BB5_193:
	bar.warp.sync 	-1;
	add.s32 	%r1748, %r1, 6528;
	ld.shared.u32 	%r296, [%r294+26112];
	setp.eq.s32 	%p278, %r296, 2147483647;
	selp.b32 	%r1749, -2147483648, %r296, %p278;
	shr.u32 	%r1750, %r1749, %r298;
	and.b32  	%r1751, %r1750, %r97;
	shl.b32 	%r1752, %r1751, 3;
	add.s32 	%r1754, %r1385, %r1752;
	ld.shared.u64 	%rd217, [%r1754+27648];
	add.s64 	%rd19, %rd217, %rd7;
	setp.ge.s32 	%p279, %r1748, %r295;
	@%p279 bra 	$L__BB5_195;
	setp.gt.s32 	%p280, %r296, -1;
	selp.b32 	%r1755, -1, -2147483648, %p280;
	xor.b32  	%r1756, %r1755, %r296;
	shl.b64 	%rd218, %rd19, 2;
	add.s64 	%rd219, %rd1, %rd218;
	st.global.u32 	[%rd219+26112], %r1756;
$L__BB5_195:
	bar.warp.sync 	-1;
$L__BB5_196:
	ret;

}


// ===== COMPILED SASS (sm_100) =====

	.target	sm_100

	.elftype	@"ET_EXEC"


//--------------------- .note.nv.tkinfo           --------------------------
	.section	.note.nv.tkinfo,"",@"SHT_NOTE"
	.sectionflags	@"SHF_NOTE_NV_TKINFO"
	.tkinfo
        /*0018*/ 	.word	0x00000002
        /*0030*/ 	.string	""
        /*0030*/ 	.string	"ptxas"
        /*0030*/ 	.string	"Cuda compilation tools, release 13.0, V13.0.88"
        /*0030*/ 	.string	"Build cuda_13.0.r13.0/compiler.36424714_0"
        /*0030*/ 	.string	"-arch sm_100 -m 64 "



//--------------------- .note.nv.cuinfo           --------------------------
	.section	.note.nv.cuinfo,"",@"SHT_NOTE"
	.sectionflags	@"SHF_NOTE_NV_CUINFO"
        /*0018*/ 	.short	0x0002
        /*001a*/ 	.short	0x0064
        /*001c*/ 	.short	0x0082
	.zero		2


//--------------------- .nv.info                  --------------------------
	.section	.nv.info,"",@"SHT_CUDA_INFO"
	.align	4


	//----- nvinfo : EIATTR_REGCOUNT
	.align		4
        /*0000*/ 	.byte	0x04, 0x2f
        /*0002*/ 	.short	(.L_46 - .L_45)
	.align		4
.L_45:
        /*0004*/ 	.word	index@(_Z4SetVPfi)
        /*0008*/ 	.word	0x0000000a


	//----- nvinfo : EIATTR_FRAME_SIZE
	.align		4
.L_46:
        /*000c*/ 	.byte	0x04, 0x11
        /*000e*/ 	.short	(.L_48 - .L_47)
	.align		4
.L_47:
        /*0010*/ 	.word	index@(_Z4SetVPfi)
        /*0014*/ 	.word	0x00000000


	//----- nvinfo : EIATTR_REGCOUNT
	.align		4
.L_48:
        /*0018*/ 	.byte	0x04, 0x2f
        /*001a*/ 	.short	(.L_50 - .L_49)
	.align		4
.L_49:
        /*001c*/ 	.word	index@(_ZN3cub18CUB_300001_SM_10006detail11EmptyKernelIvEEvv)
        /*0020*/ 	.word	0x00000004


	//----- nvinfo : EIATTR_FRAME_SIZE
	.align		4
.L_50:
        /*0024*/ 	.byte	0x04, 0x11
        /*0026*/ 	.short	(.L_52 - .L_51)
	.align		4
.L_51:
        /*0028*/ 	.word	index@(_ZN3cub18CUB_300001_SM_10006detail11EmptyKernelIvEEvv)
        /*002c*/ 	.word	0x00000000


	//----- nvinfo : EIATTR_REGCOUNT
	.align		4
.L_52:
        /*0030*/ 	.byte	0x04, 0x2f
        /*0032*/ 	.short	(.L_54 - .L_53)
	.align		4
.L_53:
        /*0034*/ 	.word	index@(_ZN3cub18CUB_300001_SM_10006detail10radix_sort31DeviceRadixSortSingleTileKernelINS1_5radix10policy_hubIfNS0_8NullTypeEyE10Policy1000ELNS0_9SortOrderE0EfS6_yNS1_21identity_decomposer_tEEEvPKT1_PSB_PKT2_PSF_T3_iiT4_)
        /*0038*/ 	.word	0x0000007f


	//----- nvinfo : EIATTR_FRAME_SIZE
	.align		4
.L_54:
        /*003c*/ 	.byte	0x04, 0x11
        /*003e*/ 	.short	(.L_56 - .L_55)
	.align		4
.L_55:
        /*0040*/ 	.word	index@(_ZN3cub18CUB_300001_SM_10006detail10radix_sort31DeviceRadixSortSingleTileKernelINS1_5radix10policy_hubIfNS0_8NullTypeEyE10Policy1000ELNS0_9SortOrderE0EfS6_yNS1_21identity_decomposer_tEEEvPKT1_PSB_PKT2_PSF_T3_iiT4_)
        /*0044*/ 	.word	0x00000000


	//----- nvinfo : EIATTR_REGCOUNT
	.align		4
.L_56:
        /*0048*/ 	.byte	0x04, 0x2f
        /*004a*/ 	.short	(.L_58 - .L_57)
	.align		4
.L_57:
        /*004c*/ 	.word	index@(_ZN3cub18CUB_300001_SM_10006detail10radix_sort30DeviceRadixSortHistogramKernelINS1_5radix10policy_hubIfNS0_8NullTypeEyE10Policy1000ELNS0_9SortOrderE0EfyNS1_21identity_decomposer_tEEEvPT2_PKT1_SB_iiT3_)
        /*0050*/ 	.word	0x00000020


	//----- nvinfo : EIATTR_FRAME_SIZE
	.align		4
.L_58:
        /*0054*/ 	.byte	0x04, 0x11
        /*0056*/ 	.short	(.L_60 - .L_59)
	.align		4
.L_59:
        /*0058*/ 	.word	index@(_ZN3cub18CUB_300001_SM_10006detail10radix_sort30DeviceRadixSortHistogramKernelINS1_5radix10policy_hubIfNS0_8NullTypeEyE10Policy1000ELNS0_9SortOrderE0EfyNS1_21identity_decomposer_tEEEvPT2_PKT1_SB_iiT3_)
        /*005c*/ 	.word	0x00000000


	//----- nvinfo : EIATTR_REGCOUNT
	.align		4
.L_60:
        /*0060*/ 	.byte	0x04, 0x2f
        /*0062*/ 	.short	(.L_62 - .L_61)
	.align		4
.L_61:
        /*0064*/ 	.word	index@(_ZN3cub18CUB_300001_SM_10006detail10radix_sort33DeviceRadixSortExclusiveSumKernelINS1_5radix10policy_hubIfNS0_8NullTypeEyE10Policy1000EyEEvPT0_)
        /*0068*/ 	.word	0x00000020


	//----- nvinfo : EIATTR_FRAME_SIZE
	.align		4
.L_62:
        /*006c*/ 	.byte	0x04, 0x11
        /*006e*/ 	.short	(.L_64 - .L_63)
	.align		4
.L_63:
        /*0070*/ 	.word	index@(_ZN3cub18CUB_300001_SM_10006detail10radix_sort33DeviceRadixSortExclusiveSumKernelINS1_5radix10policy_hubIfNS0_8NullTypeEyE10Policy1000EyEEvPT0_)
        /*0074*/ 	.word	0x00000000


	//----- nvinfo : EIATTR_REGCOUNT
	.align		4
.L_64:
        /*0078*/ 	.byte	0x04, 0x2f
        /*007a*/ 	.short	(.L_66 - .L_65)
	.align		4
.L_65:
        /*007c*/ 	.word	index@(_ZN3cub18CUB_300001_SM_10006detail10radix_sort29DeviceRadixSortOnesweepKernelINS1_5radix10policy_hubIfNS0_8NullTypeEyE10Policy1000ELNS0_9SortOrderE0EfS6_yiiNS1_21identity_decomposer_tEEEvPT5_SC_PT3_PKSD_PT1_PKSH_PT2_PKSL_T4_iiT6_)
        /*0080*/ 	.word	0x00000038


	//----- nvinfo : EIATTR_FRAME_SIZE
	.align		4
.L_66:
        /*0084*/ 	.byte	0x04, 0x11
        /*0086*/ 	.short	(.L_68 - .L_67)
	.align		4
.L_67:
        /*0088*/ 	.word	index@(_ZN3cub18CUB_300001_SM_10006detail10radix_sort29DeviceRadixSortOnesweepKernelINS1_5radix10policy_hubIfNS0_8NullTypeEyE10Policy1000ELNS0_9SortOrderE0EfS6_yiiNS1_21identity_decomposer_tEEEvPT5_SC_PT3_PKSD_PT1_PKSH_PT2_PKSL_T4_iiT6_)
        /*008c*/ 	.word	0x00000000


	//----- nvinfo : EIATTR_MIN_STACK_SIZE
	.align		4
.L_68:
        /*0090*/ 	.byte	0x04, 0x12
        /*0092*/ 	.short	(.L_70 - .L_69)
	.align		4
.L_69:
        /*0094*/ 	.word	index@(_ZN3cub18CUB_300001_SM_10006detail10radix_sort29DeviceRadixSortOnesweepKernelINS1_5radix10policy_hubIfNS0_8NullTypeEyE10Policy1000ELNS0_9SortOrderE0EfS6_yiiNS1_21identity_decomposer_tEEEvPT5_SC_PT3_PKSD_PT1_PKSH_PT2_PKSL_T4_iiT6_)
        /*0098*/ 	.word	0x00000000


	//----- nvinfo : EIATTR_MIN_STACK_SIZE
	.align		4
.L_70:
        /*009c*/ 	.byte	0x04, 0x12
        /*009e*/ 	.short	(.L_72 - .L_71)
	.align		4
.L_71:
        /*00a0*/ 	.word	index@(_ZN3cub18CUB_300001_SM_10006detail10radix_sort33DeviceRadixSortExclusiveSumKernelINS1_5radix10policy_hubIfNS0_8NullTypeEyE10Policy1000EyEEvPT0_)
        /*00a4*/ 	.word	0x00000000


	//----- nvinfo : EIATTR_MIN_STACK_SIZE
	.align		4
.L_72:
        /*00a8*/ 	.byte	0x04, 0x12
        /*00aa*/ 	.short	(.L_74 - .L_73)
	.align		4
.L_73:
        /*00ac*/ 	.word	index@(_ZN3cub18CUB_300001_SM_10006detail10radix_sort30DeviceRadixSortHistogramKernelINS1_5radix10policy_hubIfNS0_8NullTypeEyE10Policy1000ELNS0_9SortOrderE0EfyNS1_21identity_decomposer_tEEEvPT2_PKT1_SB_iiT3_)
        /*00b0*/ 	.word	0x00000000


	//----- nvinfo : EIATTR_MIN_STACK_SIZE
	.align		4
.L_74:
        /*00b4*/ 	.byte	0x04, 0x12
        /*00b6*/ 	.short	(.L_76 - .L_75)
	.align		4
.L_75:
        /*00b8*/ 	.word	index@(_ZN3cub18CUB_300001_SM_10006detail10radix_sort31DeviceRadixSortSingleTileKernelINS1_5radix10policy_hubIfNS0_8NullTypeEyE10Policy1000ELNS0_9SortOrderE0EfS6_yNS1_21identity_decomposer_tEEEvPKT1_PSB_PKT2_PSF_T3_iiT4_)
        /*00bc*/ 	.word	0x00000000


	//----- nvinfo : EIATTR_MIN_STACK_SIZE
	.align		4
.L_76:
        /*00c0*/ 	.byte	0x04, 0x12
        /*00c2*/ 	.short	(.L_78 - .L_77)
	.align		4
.L_77:
        /*00c4*/ 	.word	index@(_ZN3cub18CUB_300001_SM_10006detail11EmptyKernelIvEEvv)
        /*00c8*/ 	.word	0x00000000


	//----- nvinfo : EIATTR_MIN_STACK_SIZE
	.align		4
.L_78:
        /*00cc*/ 	.byte	0x04, 0x12
        /*00ce*/ 	.short	(.L_80 - .L_79)
	.align		4
.L_79:
        /*00d0*/ 	.word	index@(_Z4SetVPfi)
        /*00d4*/ 	.word	0x00000000
.L_80:


//--------------------- .nv.compat                --------------------------
	.section	.nv.compat,"",@"SHT_CUDA_COMPAT_INFO"
	.align	4
        /*0000*/ 	.byte	0x02, 0x09, 0x00, 0x00, 0x02, 0x02, 0x01, 0x00, 0x02, 0x05, 0x05, 0x00, 0x03, 0x07, 0x01, 0x01
        /*0010*/ 	.byte	0x02, 0x03, 0x00, 0x00, 0x02, 0x06, 0x01, 0x00, 0x04, 0x0b, 0x08, 0x00, 0x09, 0x00, 0x00, 0x00
        /*0020*/ 	.byte	0x00, 0x00, 0x00, 0x00


//--------------------- .nv.info._ZN3cub18CUB_300001_SM_10006detail10radix_sort29DeviceRadixSortOnesweepKernelINS1_5radix10policy_hubIfNS0_8NullTypeEyE10Policy1000ELNS0_9SortOrderE0EfS6_yiiNS1_21identity_decomposer_tEEEvPT5_SC_PT3_PKSD_PT1_PKSH_PT2_PKSL_T4_iiT6_ --------------------------
	.section	.nv.info._ZN3cub18CUB_300001_SM_10006detail10radix_sort29DeviceRadixSortOnesweepKernelINS1_5radix10policy_hubIfNS0_8NullTypeEyE10Policy1000ELNS0_9SortOrderE0EfS6_yiiNS1_21identity_decomposer_tEEEvPT5_SC_PT3_PKSD_PT1_PKSH_PT2_PKSL_T4_iiT6_,"",@"SHT_CUDA_INFO"
	.sectionflags	@""
	.align	4


	//----- nvinfo : EIATTR_CUDA_API_VERSION
	.align		4
        /*0000*/ 	.byte	0x04, 0x37
        /*0002*/ 	.short	(.L_82 - .L_81)
.L_81:
        /*0004*/ 	.word	0x00000082


	//----- nvinfo : EIATTR_KPARAM_INFO
	.align		4
.L_82:
        /*0008*/ 	.byte	0x04, 0x17
        /*000a*/ 	.short	(.L_84 - .L_83)
.L_83:
        /*000c*/ 	.word	0x00000000
        /*0010*/ 	.short	0x000b
        /*0012*/ 	.short	0x004c
        /*0014*/ 	.byte	0x00, 0xf0, 0x05, 0x00


	//----- nvinfo : EIATTR_KPARAM_INFO
	.align		4
.L_84:
        /*0018*/ 	.byte	0x04, 0x17
        /*001a*/ 	.short	(.L_86 - .L_85)
.L_85:
        /*001c*/ 	.word	0x00000000
        /*0020*/ 	.short	0x000a
        /*0022*/ 	.short	0x0048
        /*0024*/ 	.byte	0x00, 0xf0, 0x11, 0x00


	//----- nvinfo : EIATTR_KPARAM_INFO
	.align		4
.L_86:
        /*0028*/ 	.byte	0x04, 0x17
        /*002a*/ 	.short	(.L_88 - .L_87)
.L_87:
        /*002c*/ 	.word	0x00000000
        /*0030*/ 	.short	0x0009
        /*0032*/ 	.short	0x0044
        /*0034*/ 	.byte	0x00, 0xf0, 0x11, 0x00


	//----- nvinfo : EIATTR_KPARAM_INFO
	.align		4
.L_88:
        /*0038*/ 	.byte	0x04, 0x17
        /*003a*/ 	.short	(.L_90 - .L_89)
.L_89:
        /*003c*/ 	.word	0x00000000
        /*0040*/ 	.short	0x0008
        /*0042*/ 	.short	0x0040
        /*0044*/ 	.byte	0x00, 0xf0, 0x11, 0x00


	//----- nvinfo : EIATTR_KPARAM_INFO
	.align		4
.L_90:
        /*0048*/ 	.byte	0x04, 0x17
        /*004a*/ 	.short	(.L_92 - .L_91)
.L_91:
        /*004c*/ 	.word	0x00000000
        /*0050*/ 	.short	0x0007
        /*0052*/ 	.short	0x0038
        /*0054*/ 	.byte	0x00, 0xf5, 0x21, 0x00


	//----- nvinfo : EIATTR_KPARAM_INFO
	.align		4
.L_92:
        /*0058*/ 	.byte	0x04, 0x17
        /*005a*/ 	.short	(.L_94 - .L_93)
.L_93:
        /*005c*/ 	.word	0x00000000
        /*0060*/ 	.short	0x0006
        /*0062*/ 	.short	0x0030
        /*0064*/ 	.byte	0x00, 0xf5, 0x21, 0x00


	//----- nvinfo : EIATTR_KPARAM_INFO
	.align		4
.L_94:
        /*0068*/ 	.byte	0x04, 0x17
        /*006a*/ 	.short	(.L_96 - .L_95)
.L_95:
        /*006c*/ 	.word	0x00000000
        /*0070*/ 	.short	0x0005
        /*0072*/ 	.short	0x0028
        /*0074*/ 	.byte	0x00, 0xf5, 0x21, 0x00


	//----- nvinfo : EIATTR_KPARAM_INFO
	.align		4
.L_96:
        /*0078*/ 	.byte	0x04, 0x17
        /*007a*/ 	.short	(.L_98 - .L_97)
.L_97:
        /*007c*/ 	.word	0x00000000
        /*0080*/ 	.short	0x0004
        /*0082*/ 	.short	0x0020
        /*0084*/ 	.byte	0x00, 0xf5, 0x21, 0x00


	//----- nvinfo : EIATTR_KPARAM_INFO
	.align		4
.L_98:
        /*0088*/ 	.byte	0x04, 0x17
        /*008a*/ 	.short	(.L_100 - .L_99)
.L_99:
        /*008c*/ 	.word	0x00000000
        /*0090*/ 	.short	0x0003
        /*0092*/ 	.short	0x0018
        /*0094*/ 	.byte	0x00, 0xf5, 0x21, 0x00


	//----- nvinfo : EIATTR_KPARAM_INFO
	.align		4
.L_100:
        /*0098*/ 	.byte	0x04, 0x17
        /*009a*/ 	.short	(.L_102 - .L_101)
.L_101:
        /*009c*/ 	.word	0x00000000
        /*00a0*/ 	.short	0x0002
        /*00a2*/ 	.short	0x0010
        /*00a4*/ 	.byte	0x00, 0xf5, 0x21, 0x00


	//----- nvinfo : EIATTR_KPARAM_INFO
	.align		4
.L_102:
        /*00a8*/ 	.byte	0x04, 0x17
        /*00aa*/ 	.short	(.L_104 - .L_103)
.L_103:
        /*00ac*/ 	.word	0x00000000
        /*00b0*/ 	.short	0x0001
        /*00b2*/ 	.short	0x0008
        /*00b4*/ 	.byte	0x00, 0xf5, 0x21, 0x00


	//----- nvinfo : EIATTR_KPARAM_INFO
	.align		4
.L_104:
        /*00b8*/ 	.byte	0x04, 0x17
        /*00ba*/ 	.short	(.L_106 - .L_105)
.L_105:
        /*00bc*/ 	.word	0x00000000
        /*00c0*/ 	.short	0x0000
        /*00c2*/ 	.short	0x0000
        /*00c4*/ 	.byte	0x00, 0xf5, 0x21, 0x00


	//----- nvinfo : EIATTR_SPARSE_MMA_MASK
	.align		4
.L_106:
        /*00c8*/ 	.byte	0x03, 0x50
        /*00ca*/ 	.short	0x0000


	//----- nvinfo : EIATTR_MAXREG_COUNT
	.align		4
        /*00cc*/ 	.byte	0x03, 0x1b
        /*00ce*/ 	.short	0x00a8


	//----- nvinfo : EIATTR_NUM_BARRIERS
	.align		4
        /*00d0*/ 	.byte	0x02, 0x4c
        /*00d2*/ 	.byte	0x01
	.zero		1


	//----- nvinfo : EIATTR_MERCURY_ISA_VERSION
	.align		4
        /*00d4*/ 	.byte	0x03, 0x5f
        /*00d6*/ 	.short	0x0101


	//----- nvinfo : EIATTR_COOP_GROUP_MASK_REGIDS
	.align		4
        /*00d8*/ 	.byte	0x04, 0x29
        /*00da*/ 	.short	(.L_108 - .L_107)


	//   ....[0]....
.L_107:
        /*00dc*/ 	.word	0xffffffff


	//   ....[1]....
        /*00e0*/ 	.word	0x0500001a


	//   ....[2]....
        /*00e4*/ 	.word	0xffffffff


	//   ....[3]....
        /*00e8*/ 	.word	0xffffffff


	//   ....[4]....
        /*00ec*/ 	.word	0xffffffff


	//   ....[5]....
        /*00f0*/ 	.word	0xffffffff


	//   ....[6]....
        /*00f4*/ 	.word	0xffffffff


	//   ....[7]....
        /*00f8*/ 	.word	0xffffffff


	//   ....[8]....
        /*00fc*/ 	.word	0xffffffff


	//   ....[9]....
        /*0100*/ 	.word	0xffffffff


	//   ....[10]....
        /*0104*/ 	.word	0xffffffff


	//   ....[11]....
        /*0108*/ 	.word	0xffffffff


	//   ....[12]....
        /*010c*/ 	.word	0xffffffff


	//   ....[13]....
        /*0110*/ 	.word	0xffffffff


	//   ....[14]....
        /*0114*/ 	.word	0xffffffff


	//   ....[15]....
        /*0118*/ 	.word	0xffffffff


	//   ....[16]....
        /*011c*/ 	.word	0xffffffff


	//   ....[17]....
        /*0120*/ 	.word	0xffffffff


	//   ....[18]....
        /*0124*/ 	.word	0xffffffff


	//   ....[19]....
        /*0128*/ 	.word	0xffffffff


	//   ....[20]....
        /*012c*/ 	.word	0xffffffff


	//   ....[21]....
        /*0130*/ 	.word	0xffffffff


	//   ....[22]....
        /*0134*/ 	.word	0xffffffff


	//   ....[23]....
        /*0138*/ 	.word	0xffffffff


	//   ....[24]....
        /*013c*/ 	.word	0xffffffff


	//   ....[25]....
        /*0140*/ 	.word	0xffffffff


	//   ....[26]....
        /*0144*/ 	.word	0xffffffff


	//   ....[27]....
        /*0148*/ 	.word	0xffffffff


	//   ....[28]....
        /*014c*/ 	.word	0xffffffff


	//   ....[29]....
        /*0150*/ 	.word	0xffffffff


	//   ....[30]....
        /*0154*/ 	.word	0xffffffff


	//   ....[31]....
        /*0158*/ 	.word	0xffffffff


	//   ....[32]....
        /*015c*/ 	.word	0xffffffff


	//   ....[33]....
        /*0160*/ 	.word	0xffffffff


	//   ....[34]....
        /*0164*/ 	.word	0xffffffff


	//   ....[35]....
        /*0168*/ 	.word	0xffffffff


	//   ....[36]....
        /*016c*/ 	.word	0xffffffff


	//   ....[37]....
        /*0170*/ 	.word	0xffffffff


	//   ....[38]....
        /*0174*/ 	.word	0xffffffff


	//   ....[39]....
        /*0178*/ 	.word	0xffffffff


	//   ....[40]....
        /*017c*/ 	.word	0xffffffff


	//   ....[41]....
        /*0180*/ 	.word	0xffffffff


	//   ....[42]....
        /*0184*/ 	.word	0xffffffff


	//   ....[43]....
        /*0188*/ 	.word	0xffffffff


	//   ....[44]....
        /*018c*/ 	.word	0xffffffff


	//   ....[45]....
        /*0190*/ 	.word	0xffffffff


	//   ....[46]....
        /*0194*/ 	.word	0xffffffff


	//   ....[47]....
        /*0198*/ 	.word	0xffffffff


	//   ....[48]....
        /*019c*/ 	.word	0xffffffff


	//   ....[49]....
        /*01a0*/ 	.word	0xffffffff


	//   ....[50]....
        /*01a4*/ 	.word	0xffffffff


	//   ....[51]....
        /*01a8*/ 	.word	0xffffffff


	//   ....[52]....
        /*01ac*/ 	.word	0xffffffff


	//   ....[53]....
        /*01b0*/ 	.word	0xffffffff


	//   ....[54]....
        /*01b4*/ 	.word	0xffffffff


	//   ....[55]....
        /*01b8*/ 	.word	0xffffffff


	//   ....[56]....
        /*01bc*/ 	.word	0xffffffff


	//   ....[57]....
        /*01c0*/ 	.word	0xffffffff


	//   ....[58]....
        /*01c4*/ 	.word	0xffffffff


	//   ....[59]....
        /*01c8*/ 	.word	0xffffffff


	//   ....[60]....
        /*01cc*/ 	.word	0xffffffff


	//   ....[61]....
        /*01d0*/ 	.word	0xffffffff


	//   ....[62]....
        /*01d4*/ 	.word	0xffffffff


	//   ....[63]....
        /*01d8*/ 	.word	0xffffffff


	//   ....[64]....
        /*01dc*/ 	.word	0xffffffff


	//   ....[65]....
        /*01e0*/ 	.word	0xffffffff


	//   ....[66]....
        /*01e4*/ 	.word	0xffffffff


	//   ....[67]....
        /*01e8*/ 	.word	0xffffffff


	//   ....[68]....
        /*01ec*/ 	.word	0xffffffff


	//   ....[69]....
        /*01f0*/ 	.word	0xffffffff


	//   ....[70]....
        /*01f4*/ 	.word	0xffffffff


	//   ....[71]....
        /*01f8*/ 	.word	0xffffffff


	//   ....[72]....
        /*01fc*/ 	.word	0xffffffff


	//   ....[73]....
        /*0200*/ 	.word	0xffffffff


	//   ....[74]....
        /*0204*/ 	.word	0xffffffff


	//   ....[75]....
        /*0208*/ 	.word	0xffffffff


	//   ....[76]....
        /*020c*/ 	.word	0xffffffff


	//   ....[77]....
        /*0210*/ 	.word	0xffffffff


	//   ....[78]....
        /*0214*/ 	.word	0xffffffff


	//   ....[79]....
        /*0218*/ 	.word	0xffffffff


	//   ....[80]....
        /*021c*/ 	.word	0xffffffff


	//   ....[81]....
        /*0220*/ 	.word	0xffffffff


	//   ....[82]....
        /*0224*/ 	.word	0xffffffff


	//   ....[83]....
        /*0228*/ 	.word	0xffffffff


	//   ....[84]....
        /*022c*/ 	.word	0xffffffff


	//   ....[85]....
        /*0230*/ 	.word	0xffffffff


	//   ....[86]....
        /*0234*/ 	.word	0xffffffff


	//   ....[87]....
        /*0238*/ 	.word	0xffffffff


	//   ....[88]....
        /*023c*/ 	.word	0xffffffff


	//   ....[89]....
        /*0240*/ 	.word	0xffffffff


	//   ....[90]....
        /*0244*/ 	.word	0xffffffff


	//   ....[91]....
        /*0248*/ 	.word	0xffffffff


	//   ....[92]....
        /*024c*/ 	.word	0xffffffff


	//   ....[93]....
        /*0250*/ 	.word	0xffffffff


	//   ....[94]....
        /*0254*/ 	.word	0xffffffff


	//   ....[95]....
        /*0258*/ 	.word	0xffffffff


	//   ....[96]....
        /*025c*/ 	.word	0xffffffff


	//   ....[97]....
        /*0260*/ 	.word	0xffffffff


	//   ....[98]....
        /*0264*/ 	.word	0xffffffff


	//   ....[99]....
        /*0268*/ 	.word	0xffffffff


	//   ....[100]....
        /*026c*/ 	.word	0xffffffff


	//   ....[101]....
        /*0270*/ 	.word	0xffffffff


	//   ....[102]....
        /*0274*/ 	.word	0xffffffff


	//   ....[103]....
        /*0278*/ 	.word	0xffffffff


	//   ....[104]....
        /*027c*/ 	.word	0xffffffff


	//   ....[105]....
        /*0280*/ 	.word	0xffffffff


	//   ....[106]....
        /*0284*/ 	.word	0xffffffff


	//   ....[107]....
        /*0288*/ 	.word	0xffffffff


	//   ....[108]....
        /*028c*/ 	.word	0xffffffff


	//   ....[109]....
        /*0290*/ 	.word	0xffffffff


	//   ....[110]....
        /*0294*/ 	.word	0xffffffff


	//   ....[111]....
        /*0298*/ 	.word	0xffffffff


	//   ....[112]....
        /*029c*/ 	.word	0xffffffff


	//   ....[113]....
        /*02a0*/ 	.word	0xffffffff


	//   ....[114]....
        /*02a4*/ 	.word	0xffffffff


	//   ....[115]....
        /*02a8*/ 	.word	0xffffffff


	//   ....[116]....
        /*02ac*/ 	.word	0xffffffff


	//   ....[117]....
        /*02b0*/ 	.word	0xffffffff


	//   ....[118]....
        /*02b4*/ 	.word	0xffffffff


	//   ....[119]....
        /*02b8*/ 	.word	0xffffffff


	//   ....[120]....
        /*02bc*/ 	.word	0xffffffff


	//   ....[121]....
        /*02c0*/ 	.word	0xffffffff


	//   ....[122]....
        /*02c4*/ 	.word	0xffffffff


	//   ....[123]....
        /*02c8*/ 	.word	0xffffffff


	//   ....[124]....
        /*02cc*/ 	.word	0xffffffff


	//   ....[125]....
        /*02d0*/ 	.word	0xffffffff


	//   ....[126]....
        /*02d4*/ 	.word	0xffffffff


	//   ....[127]....
        /*02d8*/ 	.word	0xffffffff


	//   ....[128]....
        /*02dc*/ 	.word	0xffffffff


	//   ....[129]....
        /*02e0*/ 	.word	0xffffffff


	//   ....[130]....
        /*02e4*/ 	.word	0xffffffff


	//   ....[131]....
        /*02e8*/ 	.word	0xffffffff


	//   ....[132]....
        /*02ec*/ 	.word	0xffffffff


	//   ....[133]....
        /*02f0*/ 	.word	0xffffffff


	//   ....[134]....
        /*02f4*/ 	.word	0xffffffff


	//   ....[135]....
        /*02f8*/ 	.word	0xffffffff


	//   ....[136]....
        /*02fc*/ 	.word	0xffffffff


	//   ....[137]....
        /*0300*/ 	.word	0xffffffff


	//   ....[138]....
        /*0304*/ 	.word	0xffffffff


	//   ....[139]....
        /*0308*/ 	.word	0xffffffff


	//   ....[140]....
        /*030c*/ 	.word	0xffffffff


	//   ....[141]....
        /*0310*/ 	.word	0xffffffff


	//   ....[142]....
        /*0314*/ 	.word	0xffffffff


	//   ....[143]....
        /*0318*/ 	.word	0xffffffff


	//   ....[144]....
        /*031c*/ 	.word	0xffffffff


	//   ....[145]....
        /*0320*/ 	.word	0xffffffff


	//   ....[146]....
        /*0324*/ 	.word	0xffffffff


	//   ....[147]....
        /*0328*/ 	.word	0xffffffff


	//   ....[148]....
        /*032c*/ 	.word	0xffffffff


	//   ....[149]....
        /*0330*/ 	.word	0xffffffff


	//   ....[150]....
        /*0334*/ 	.word	0xffffffff


	//   ....[151]....
        /*0338*/ 	.word	0xffffffff


	//   ....[152]....
        /*033c*/ 	.word	0xffffffff


	//   ....[153]....
        /*0340*/ 	.word	0xffffffff


	//   ....[154]....
        /*0344*/ 	.word	0xffffffff


	//   ....[155]....
        /*0348*/ 	.word	0xffffffff


	//   ....[156]....
        /*034c*/ 	.word	0xffffffff


	//   ....[157]....
        /*0350*/ 	.word	0xffffffff


	//   ....[158]....
        /*0354*/ 	.word	0xffffffff


	//   ....[159]....
        /*0358*/ 	.word	0xffffffff


	//   ....[160]....
        /*035c*/ 	.word	0xffffffff


	//   ....[161]....
        /*0360*/ 	.word	0xffffffff


	//   ....[162]....
        /*0364*/ 	.word	0xffffffff


	//   ....[163]....
        /*0368*/ 	.word	0xffffffff


	//   ....[164]....
        /*036c*/ 	.word	0xffffffff


	//   ....[165]....
        /*0370*/ 	.word	0xffffffff


	//   ....[166]....
        /*0374*/ 	.word	0xffffffff


	//   ....[167]....
        /*0378*/ 	.word	0xffffffff


	//   ....[168]....
        /*037c*/ 	.word	0xffffffff


	//   ....[169]....
        /*0380*/ 	.word	0x05000004


	//   ....[170]....
        /*0384*/ 	.word	0xffffffff


	//   ....[171]....
        /*0388*/ 	.word	0xffffffff


	//   ....[172]....
        /*038c*/ 	.word	0xffffffff


	//   ....[173]....
        /*0390*/ 	.word	0xffffffff


	//   ....[174]....
        /*0394*/ 	.word	0xffffffff


	//   ....[175]....
        /*0398*/ 	.word	0xffffffff


	//   ....[176]....
        /*039c*/ 	.word	0xffffffff


	//   ....[177]....
        /*03a0*/ 	.word	0xffffffff


	//   ....[178]....
        /*03a4*/ 	.word	0xffffffff


	//   ....[179]....
        /*03a8*/ 	.word	0xffffffff


	//   ....[180]....
        /*03ac*/ 	.word	0xffffffff


	//   ....[181]....
        /*03b0*/ 	.word	0xffffffff


	//   ....[182]....
        /*03b4*/ 	.word	0xffffffff


	//   ....[183]....
        /*03b8*/ 	.word	0xffffffff


	//   ....[184]....
        /*03bc*/ 	.word	0xffffffff


	//   ....[185]....
        /*03c0*/ 	.word	0xffffffff


	//   ....[186]....
        /*03c4*/ 	.word	0xffffffff


	//   ....[187]....
        /*03c8*/ 	.word	0xffffffff


	//   ....[188]....
        /*03cc*/ 	.word	0xffffffff


	//   ....[189]....
        /*03d0*/ 	.word	0xffffffff


	//   ....[190]....
        /*03d4*/ 	.word	0xffffffff


	//   ....[191]....
        /*03d8*/ 	.word	0xffffffff


	//   ....[192]....
        /*03dc*/ 	.word	0xffffffff


	//   ....[193]....
        /*03e0*/ 	.word	0xffffffff


	//   ....[194]....
        /*03e4*/ 	.word	0xffffffff


	//   ....[195]....
        /*03e8*/ 	.word	0xffffffff


	//   ....[196]....
        /*03ec*/ 	.word	0xffffffff


	//   ....[197]....
        /*03f0*/ 	.word	0xffffffff


	//   ....[198]....
        /*03f4*/ 	.word	0xffffffff


	//   ....[199]....
        /*03f8*/ 	.word	0xffffffff


	//   ....[200]....
        /*03fc*/ 	.word	0xffffffff


	//   ....[201]....
        /*0400*/ 	.word	0xffffffff


	//   ....[202]....
        /*0404*/ 	.word	0xffffffff


	//   ....[203]....
        /*0408*/ 	.word	0xffffffff


	//   ....[204]....
        /*040c*/ 	.word	0xffffffff


	//   ....[205]....
        /*0410*/ 	.word	0xffffffff


	//   ....[206]....
        /*0414*/ 	.word	0x0500002e


	//   ....[207]....
        /*0418*/ 	.word	0x0500002e


	//   ....[208]....
        /*041c*/ 	.word	0x0500002e


	//   ....[209]....
        /*0420*/ 	.word	0x0500002e


	//   ....[210]....
        /*0424*/ 	.word	0x0500002e


	//----- nvinfo : EIATTR_COOP_GROUP_INSTR_OFFSETS
	.align		4
.L_108:
        /*0428*/ 	.byte	0x04, 0x28
        /*042a*/ 	.short	(.L_110 - .L_109)


	//   ....[0]....
.L_109:
        /*042c*/ 	.word	0x00001220


	//   ....[1]....
        /*0430*/ 	.word	0x00001d00


	//   ....[2]....
        /*0434*/ 	.word	0x00002a50


	//   ....[3]....
        /*0438*/ 	.word	0x00002a70


	//   ....[4]....
        /*043c*/ 	.word	0x00002a90


	//   ....[5]....
        /*0440*/ 	.word	0x00002ab0


	//   ....[6]....
        /*0444*/ 	.word	0x00002ad0


	//   ....[7]....
        /*0448*/ 	.word	0x00002fa0


	//   ....[8]....
        /*044c*/ 	.word	0x00002fb0


	//   ....[9]....
        /*0450*/ 	.word	0x00002fd0


	//   ....[10]....
        /*0454*/ 	.word	0x00002ff0


	//   ....[11]....
        /*0458*/ 	.word	0x00003040


	//   ....[12]....
        /*045c*/ 	.word	0x00003070


	//   ....[13]....
        /*0460*/ 	.word	0x000030b0


	//   ....[14]....
        /*0464*/ 	.word	0x000030f0


	//   ....[15]....
        /*0468*/ 	.word	0x000031e0


	//   ....[16]....
        /*046c*/ 	.word	0x00003240


	//   ....[17]....
        /*0470*/ 	.word	0x00003250


	//   ....[18]....
        /*0474*/ 	.word	0x00003270


	//   ....[19]....
        /*0478*/ 	.word	0x000032b0


	//   ....[20]....
        /*047c*/ 	.word	0x000032e0


	//   ....[21]....
        /*0480*/ 	.word	0x00003320


	//   ....[22]....
        /*0484*/ 	.word	0x00003340


	//   ....[23]....
        /*0488*/ 	.word	0x00003360


	//   ....[24]....
        /*048c*/ 	.word	0x000034a0


	//   ....[25]....
        /*0490*/ 	.word	0x000034d0


	//   ....[26]....
        /*0494*/ 	.word	0x000034e0


	//   ....[27]....
        /*0498*/ 	.word	0x00003500


	//   ....[28]....
        /*049c*/ 	.word	0x00003540


	//   ....[29]....
        /*04a0*/ 	.word	0x00003570


	//   ....[30]....
        /*04a4*/ 	.word	0x000035b0


	//   ....[31]....
        /*04a8*/ 	.word	0x000035d0


	//   ....[32]....
        /*04ac*/ 	.word	0x000035f0


	//   ....[33]....
        /*04b0*/ 	.word	0x00003720


	//   ....[34]....
        /*04b4*/ 	.word	0x00003740


	//   ....[35]....
        /*04b8*/ 	.word	0x00003750


	//   ....[36]....
        /*04bc*/ 	.word	0x00003770


	//   ....[37]....
        /*04c0*/ 	.word	0x000037b0


	//   ....[38]....
        /*04c4*/ 	.word	0x000037e0


	//   ....[39]....
        /*04c8*/ 	.word	0x00003820


	//   ....[40]....
        /*04cc*/ 	.word	0x00003840


	//   ....[41]....
        /*04d0*/ 	.word	0x00003860


	//   ....[42]....
        /*04d4*/ 	.word	0x000039a0


	//   ....[43]....
        /*04d8*/ 	.word	0x000039d0


	//   ....[44]....
        /*04dc*/ 	.word	0x000039e0


	//   ....[45]....
        /*04e0*/ 	.word	0x00003a00


	//   ....[46]....
        /*04e4*/ 	.word	0x00003a40


	//   ....[47]....
        /*04e8*/ 	.word	0x00003a70


	//   ....[48]....
        /*04ec*/ 	.word	0x00003ab0


	//   ....[49]....
        /*04f0*/ 	.word	0x00003ad0


	//   ....[50]....
        /*04f4*/ 	.word	0x00003af0


	//   ....[51]....
        /*04f8*/ 	.word	0x00003c20


	//   ....[52]....
        /*04fc*/ 	.word	0x00003c40


	//   ....[53]....
        /*0500*/ 	.word	0x00003c50


	//   ....[54]....
        /*0504*/ 	.word	0x00003c70


	//   ....[55]....
        /*0508*/ 	.word	0x00003cb0


	//   ....[56]....
        /*050c*/ 	.word	0x00003ce0


	//   ....[57]....
        /*0510*/ 	.word	0x00003d20


	//   ....[58]....
        /*0514*/ 	.word	0x00003d40


	//   ....[59]....
        /*0518*/ 	.word	0x00003d60


	//   ....[60]....
        /*051c*/ 	.word	0x00003ea0


	//   ....[61]....
        /*0520*/ 	.word	0x00003ed0


	//   ....[62]....
        /*0524*/ 	.word	0x00003ee0


	//   ....[63]....
        /*0528*/ 	.word	0x00003f00


	//   ....[64]....
        /*052c*/ 	.word	0x00003f40


	//   ....[65]....
        /*0530*/ 	.word	0x00003f70


	//   ....[66]....
        /*0534*/ 	.word	0x00003fb0


	//   ....[67]....
        /*0538*/ 	.word	0x00003fd0


	//   ....[68]....
        /*053c*/ 	.word	0x00003ff0


	//   ....[69]....
        /*0540*/ 	.word	0x00004120


	//   ....[70]....
        /*0544*/ 	.word	0x00004140


	//   ....[71]....
        /*0548*/ 	.word	0x00004150


	//   ....[72]....
        /*054c*/ 	.word	0x00004180


	//   ....[73]....
        /*0550*/ 	.word	0x000041a0


	//   ....[74]....
        /*0554*/ 	.word	0x000041f0


	//   ....[75]....
        /*0558*/ 	.word	0x00004210


	//   ....[76]....
        /*055c*/ 	.word	0x00004250


	//   ....[77]....
        /*0560*/ 	.word	0x00004270


	//   ....[78]....
        /*0564*/ 	.word	0x000043a0


	//   ....[79]....
        /*0568*/ 	.word	0x000043d0


	//   ....[80]....
        /*056c*/ 	.word	0x000043e0


	//   ....[81]....
        /*0570*/ 	.word	0x00004430


	//   ....[82]....
        /*0574*/ 	.word	0x00004460


	//   ....[83]....
        /*0578*/ 	.word	0x00004490


	//   ....[84]....
        /*057c*/ 	.word	0x000044c0


	//   ....[85]....
        /*0580*/ 	.word	0x000044f0


	//   ....[86]....
        /*0584*/ 	.word	0x00004520


	//   ....[87]....
        /*0588*/ 	.word	0x00004620


	//   ....[88]....
        /*058c*/ 	.word	0x00004640


	//   ....[89]....
        /*0590*/ 	.word	0x00004650


	//   ....[90]....
        /*0594*/ 	.word	0x000046a0


	//   ....[91]....
        /*0598*/ 	.word	0x000046d0


	//   ....[92]....
        /*059c*/ 	.word	0x000046e0


	//   ....[93]....
        /*05a0*/ 	.word	0x00004720


	//   ....[94]....
        /*05a4*/ 	.word	0x00004760


	//   ....[95]....
        /*05a8*/ 	.word	0x00004790


	//   ....[96]....
        /*05ac*/ 	.word	0x000048b0


	//   ....[97]....
        /*05b0*/ 	.word	0x000048e0


	//   ....[98]....
        /*05b4*/ 	.word	0x000048f0


	//   ....[99]....
        /*05b8*/ 	.word	0x00004940


	//   ....[100]....
        /*05bc*/ 	.word	0x00004970


	//   ....[101]....
        /*05c0*/ 	.word	0x000049a0


	//   ....[102]....
        /*05c4*/ 	.word	0x000049d0


	//   ....[103]....
        /*05c8*/ 	.word	0x00004a00


	//   ....[104]....
        /*05cc*/ 	.word	0x00004a30


	//   ....[105]....
        /*05d0*/ 	.word	0x00004b50


	//   ....[106]....
        /*05d4*/ 	.word	0x00004b80


	//   ....[107]....
        /*05d8*/ 	.word	0x00004b90


	//   ....[108]....
        /*05dc*/ 	.word	0x00004be0


	//   ....[109]....
        /*05e0*/ 	.word	0x00004c10


	//   ....[110]....
        /*05e4*/ 	.word	0x00004c40


	//   ....[111]....
        /*05e8*/ 	.word	0x00004c70


	//   ....[112]....
        /*05ec*/ 	.word	0x00004ca0


	//   ....[113]....
        /*05f0*/ 	.word	0x00004cd0


	//   ....[114]....
        /*05f4*/ 	.word	0x00004df0


	//   ....[115]....
        /*05f8*/ 	.word	0x00004e20


	//   ....[116]....
        /*05fc*/ 	.word	0x00004e30


	//   ....[117]....
        /*0600*/ 	.word	0x00004e80


	//   ....[118]....
        /*0604*/ 	.word	0x00004eb0


	//   ....[119]....
        /*0608*/ 	.word	0x00004ee0


	//   ....[120]....
        /*060c*/ 	.word	0x00004f10


	//   ....[121]....
        /*0610*/ 	.word	0x00004f40


	//   ....[122]....
        /*0614*/ 	.word	0x00004f70


	//   ....[123]....
        /*0618*/ 	.word	0x00005090


	//   ....[124]....
        /*061c*/ 	.word	0x000050c0


	//   ....[125]....
        /*0620*/ 	.word	0x000050d0


	//   ....[126]....
        /*0624*/ 	.word	0x00005120


	//   ....[127]....
        /*0628*/ 	.word	0x00005150


	//   ....[128]....
        /*062c*/ 	.word	0x00005180


	//   ....[129]....
        /*0630*/ 	.word	0x000051b0


	//   ....[130]....
        /*0634*/ 	.word	0x000051e0


	//   ....[131]....
        /*0638*/ 	.word	0x00005210


	//   ....[132]....
        /*063c*/ 	.word	0x00005330


	//   ....[133]....
        /*0640*/ 	.word	0x00005360


	//   ....[134]....
        /*0644*/ 	.word	0x00005370


	//   ....[135]....
        /*0648*/ 	.word	0x000053c0


	//   ....[136]....
        /*064c*/ 	.word	0x000053f0


	//   ....[137]....
        /*0650*/ 	.word	0x00005420


	//   ....[138]....
        /*0654*/ 	.word	0x00005450


	//   ....[139]....
        /*0658*/ 	.word	0x00005480


	//   ....[140]....
        /*065c*/ 	.word	0x000054b0


	//   ....[141]....
        /*0660*/ 	.word	0x000055d0


	//   ....[142]....
        /*0664*/ 	.word	0x00005600


	//   ....[143]....
        /*0668*/ 	.word	0x00005610


	//   ....[144]....
        /*066c*/ 	.word	0x00005660


	//   ....[145]....
        /*0670*/ 	.word	0x00005690


	//   ....[146]....
        /*0674*/ 	.word	0x000056c0


	//   ....[147]....
        /*0678*/ 	.word	0x000056f0


	//   ....[148]....
        /*067c*/ 	.word	0x00005720


	//   ....[149]....
        /*0680*/ 	.word	0x00005750


	//   ....[150]....
        /*0684*/ 	.word	0x00005870


	//   ....[151]....
        /*0688*/ 	.word	0x000058a0


	//   ....[152]....
        /*068c*/ 	.word	0x000058b0


	//   ....[153]....
        /*0690*/ 	.word	0x00005900


	//   ....[154]....
        /*0694*/ 	.word	0x00005930


	//   ....[155]....
        /*0698*/ 	.word	0x00005960


	//   ....[156]....
        /*069c*/ 	.word	0x00005990


	//   ....[157]....
        /*06a0*/ 	.word	0x000059c0


	//   ....[158]....
        /*06a4*/ 	.word	0x000059f0


	//   ....[159]....
        /*06a8*/ 	.word	0x00005b00


	//   ....[160]....
        /*06ac*/ 	.word	0x00005b20


	//   ....[161]....
        /*06b0*/ 	.word	0x00005b30


	//   ....[162]....
        /*06b4*/ 	.word	0x00005b60


	//   ....[163]....
        /*06b8*/ 	.word	0x00005b80


	//   ....[164]....
        /*06bc*/ 	.word	0x00005bd0


	//   ....[165]....
        /*06c0*/ 	.word	0x00005c00


	//   ....[166]....
        /*06c4*/ 	.word	0x00005c50


	//   ....[167]....
        /*06c8*/ 	.word	0x00005c80


	//   ....[168]....
        /*06cc*/ 	.word	0x00005da0


	//   ....[169]....
        /*06d0*/ 	.word	0x00006200


	//   ....[170]....
        /*06d4*/ 	.word	0x00006590


	//   ....[171]....
        /*06d8*/ 	.word	0x00006690


	//   ....[172]....
        /*06dc*/ 	.word	0x00006790


	//   ....[173]....
        /*06e0*/ 	.word	0x00006890


	//   ....[174]....
        /*06e4*/ 	.word	0x00006990


	//   ....[175]....
        /*06e8*/ 	.word	0x00006a90


	//   ....[176]....
        /*06ec*/ 	.word	0x00006b90


	//   ....[177]....
        /*06f0*/ 	.word	0x00006c90


	//   ....[178]....
        /*06f4*/ 	.word	0x00006d90


	//   ....[179]....
        /*06f8*/ 	.word	0x00006e90


	//   ....[180]....
        /*06fc*/ 	.word	0x00006f90


	//   ....[181]....
        /*0700*/ 	.word	0x00007090


	//   ....[182]....
        /*0704*/ 	.word	0x00007190


	//   ....[183]....
        /*0708*/ 	.word	0x00007290


	//   ....[184]....
        /*070c*/ 	.word	0x00007390


	//   ....[185]....
        /*0710*/ 	.word	0x00007490


	//   ....[186]....
        /*0714*/ 	.word	0x00007590


	//   ....[187]....
        /*0718*/ 	.word	0x00007690


	//   ....[188]....
        /*071c*/ 	.word	0x000078d0


	//   ....[189]....
        /*0720*/ 	.word	0x00007a50


	//   ....[190]....
        /*0724*/ 	.word	0x00007bd0


	//   ....[191]....
        /*0728*/ 	.word	0x00007d50


	//   ....[192]....
        /*072c*/ 	.word	0x00007ed0


	//   ....[193]....
        /*0730*/ 	.word	0x00008050


	//   ....[194]....
        /*0734*/ 	.word	0x000081d0


	//   ....[195]....
        /*0738*/ 	.word	0x00008350


	//   ....[196]....
        /*073c*/ 	.word	0x000084d0


	//   ....[197]....
        /*0740*/ 	.word	0x00008650


	//   ....[198]....
        /*0744*/ 	.word	0x000087d0


	//   ....[199]....
        /*0748*/ 	.word	0x00008940


	//   ....[200]....
        /*074c*/ 	.word	0x00008aa0


	//   ....[201]....
        /*0750*/ 	.word	0x00008c00


	//   ....[202]....
        /*0754*/ 	.word	0x00008d60


	//   ....[203]....
        /*0758*/ 	.word	0x00008ec0


	//   ....[204]....
        /*075c*/ 	.word	0x00009020


	//   ....[205]....
        /*0760*/ 	.word	0x000091a0


	//   ....[206]....
        /*0764*/ 	.word	0x00009210


	//   ....[207]....
        /*0768*/ 	.word	0x00009280


	//   ....[208]....
        /*076c*/ 	.word	0x000092f0


	//   ....[209]....
        /*0770*/ 	.word	0x00009360


	//   ....[210]....
        /*0774*/ 	.word	0x000093d0


	//----- nvinfo : EIATTR_VRC_CTA_INIT_COUNT
	.align		4
.L_110:
        /*0778*/ 	.byte	0x02, 0x4a
	.zero		1
	.zero		1


	//----- nvinfo : EIATTR_EXIT_INSTR_OFFSETS
	.align		4
        /*077c*/ 	.byte	0x04, 0x1c
        /*077e*/ 	.short	(.L_112 - .L_111)


	//   ....[0]....
.L_111:
        /*0780*/ 	.word	0x00002460


	//   ....[1]....
        /*0784*/ 	.word	0x00002840


	//   ....[2]....
        /*0788*/ 	.word	0x00002860


	//   ....[3]....
        /*078c*/ 	.word	0x000076a0


	//   ....[4]....
        /*0790*/ 	.word	0x000091b0


	//----- nvinfo : EIATTR_MAX_THREADS
	.align		4
.L_112:
        /*0794*/ 	.byte	0x04, 0x05
        /*0796*/ 	.short	(.L_114 - .L_113)
.L_113:
        /*0798*/ 	.word	0x00000180
        /*079c*/ 	.word	0x00000001
        /*07a0*/ 	.word	0x00000001


	//----- nvinfo : EIATTR_CRS_STACK_SIZE
	.align		4
.L_114:
        /*07a4*/ 	.byte	0x04, 0x1e
        /*07a6*/ 	.short	(.L_116 - .L_115)
.L_115:
        /*07a8*/ 	.word	0x00000000


	//----- nvinfo : EIATTR_CBANK_PARAM_SIZE
	.align		4
.L_116:
        /*07ac*/ 	.byte	0x03, 0x19
        /*07ae*/ 	.short	0x004d


	//----- nvinfo : EIATTR_PARAM_CBANK
	.align		4
        /*07b0*/ 	.byte	0x04, 0x0a
        /*07b2*/ 	.short	(.L_118 - .L_117)
	.align		4
.L_117:
        /*07b4*/ 	.word	index@(.nv.constant0._ZN3cub18CUB_300001_SM_10006detail10radix_sort29DeviceRadixSortOnesweepKernelINS1_5radix10policy_hubIfNS0_8NullTypeEyE10Policy1000ELNS0_9SortOrderE0EfS6_yiiNS1_21identity_decomposer_tEEEvPT5_SC_PT3_PKSD_PT1_PKSH_PT2_PKSL_T4_iiT6_)
        /*07b8*/ 	.short	0x0380
        /*07ba*/ 	.short	0x004d


	//----- nvinfo : EIATTR_SW_WAR
	.align		4
.L_118:
        /*07bc*/ 	.byte	0x04, 0x36
        /*07be*/ 	.short	(.L_120 - .L_119)
.L_119:
        /*07c0*/ 	.word	0x00000008
.L_120:


//--------------------- .nv.info._ZN3cub18CUB_300001_SM_10006detail10radix_sort33DeviceRadixSortExclusiveSumKernelINS1_5radix10policy_hubIfNS0_8NullTypeEyE10Policy1000EyEEvPT0_ --------------------------
	.section	.nv.info._ZN3cub18CUB_300001_SM_10006detail10radix_sort33DeviceRadixSortExclusiveSumKernelINS1_5radix10policy_hubIfNS0_8NullTypeEyE10Policy1000EyEEvPT0_,"",@"SHT_CUDA_INFO"
	.sectionflags	@""
	.align	4


	//----- nvinfo : EIATTR_CUDA_API_VERSION
	.align		4
        /*0000*/ 	.byte	0x04, 0x37
        /*0002*/ 	.short	(.L_122 - .L_121)
.L_121:
        /*0004*/ 	.word	0x00000082


	//----- nvinfo : EIATTR_KPARAM_INFO
	.align		4
.L_122:
        /*0008*/ 	.byte	0x04, 0x17
        /*000a*/ 	.short	(.L_124 - .L_123)
.L_123:
        /*000c*/ 	.word	0x00000000
        /*0010*/ 	.short	0x0000
        /*0012*/ 	.short	0x0000
        /*0014*/ 	.byte	0x00, 0xf5, 0x21, 0x00


	//----- nvinfo : EIATTR_SPARSE_MMA_MASK
	.align		4
.L_124:
        /*0018*/ 	.byte	0x03, 0x50
        /*001a*/ 	.short	0x0000


	//----- nvinfo : EIATTR_MAXREG_COUNT
	.align		4
        /*001c*/ 	.byte	0x03, 0x1b
        /*001e*/ 	.short	0x00ff


	//----- nvinfo : EIATTR_NUM_BARRIERS
	.align		4
        /*0020*/ 	.byte	0x02, 0x4c
        /*0022*/ 	.byte	0x01
	.zero		1


	//----- nvinfo : EIATTR_MERCURY_ISA_VERSION
	.align		4
        /*0024*/ 	.byte	0x03, 0x5f
        /*0026*/ 	.short	0x0101


	//----- nvinfo : EIATTR_COOP_GROUP_MASK_REGIDS
	.align		4
        /*0028*/ 	.byte	0x04, 0x29
        /*002a*/ 	.short	(.L_126 - .L_125)


	//   ....[0]....
.L_125:
        /*002c*/ 	.word	0xffffffff


	//   ....[1]....
        /*0030*/ 	.word	0xffffffff


	//   ....[2]....
        /*0034*/ 	.word	0xffffffff


	//   ....[3]....
        /*0038*/ 	.word	0xffffffff


	//   ....[4]....
        /*003c*/ 	.word	0xffffffff


	//   ....[5]....
        /*0040*/ 	.word	0xffffffff


	//   ....[6]....
        /*0044*/ 	.word	0xffffffff


	//   ....[7]....
        /*0048*/ 	.word	0xffffffff


	//   ....[8]....
        /*004c*/ 	.word	0xffffffff


	//   ....[9]....
        /*0050*/ 	.word	0xffffffff


	//   ....[10]....
        /*0054*/ 	.word	0x05000015


	//   ....[11]....
        /*0058*/ 	.word	0x05000015


	//   ....[12]....
        /*005c*/ 	.word	0x05000015


	//   ....[13]....
        /*0060*/ 	.word	0x05000015


	//   ....[14]....
        /*0064*/ 	.word	0x05000015


	//   ....[15]....
        /*0068*/ 	.word	0x05000015


	//   ....[16]....
        /*006c*/ 	.word	0x05000015


	//   ....[17]....
        /*0070*/ 	.word	0x05000015


	//   ....[18]....
        /*0074*/ 	.word	0x05000015


	//   ....[19]....
        /*0078*/ 	.word	0x05000015


	//----- nvinfo : EIATTR_COOP_GROUP_INSTR_OFFSETS
	.align		4
.L_126:
        /*007c*/ 	.byte	0x04, 0x28
        /*007e*/ 	.short	(.L_128 - .L_127)


	//   ....[0]....
.L_127:
        /*0080*/ 	.word	0x00000250


	//   ....[1]....
        /*0084*/ 	.word	0x00000260


	//   ....[2]....
        /*0088*/ 	.word	0x000002a0


	//   ....[3]....
        /*008c*/ 	.word	0x000002c0


	//   ....[4]....
        /*0090*/ 	.word	0x00000310


	//   ....[5]....
        /*0094*/ 	.word	0x00000320


	//   ....[6]....
        /*0098*/ 	.word	0x00000360


	//   ....[7]....
        /*009c*/ 	.word	0x00000380


	//   ....[8]....
        /*00a0*/ 	.word	0x000003d0


	//   ....[9]....
        /*00a4*/ 	.word	0x000003e0


	//   ....[10]....
        /*00a8*/ 	.word	0x00000660


	//   ....[11]....
        /*00ac*/ 	.word	0x000006b0


	//   ....[12]....
        /*00b0*/ 	.word	0x00000740


	//   ....[13]....
        /*00b4*/ 	.word	0x00000790


	//   ....[14]....
        /*00b8*/ 	.word	0x00000820


	//   ....[15]....
        /*00bc*/ 	.word	0x00000870


	//   ....[16]....
        /*00c0*/ 	.word	0x00000900


	//   ....[17]....
        /*00c4*/ 	.word	0x00000950


	//   ....[18]....
        /*00c8*/ 	.word	0x000009e0


	//   ....[19]....
        /*00cc*/ 	.word	0x00000a30


	//----- nvinfo : EIATTR_VRC_CTA_INIT_COUNT
	.align		4
.L_128:
        /*00d0*/ 	.byte	0x02, 0x4a
	.zero		1
	.zero		1


	//----- nvinfo : EIATTR_EXIT_INSTR_OFFSETS
	.align		4
        /*00d4*/ 	.byte	0x04, 0x1c
        /*00d6*/ 	.short	(.L_130 - .L_129)


	//   ....[0]....
.L_129:
        /*00d8*/ 	.word	0x000005d0


	//   ....[1]....
        /*00dc*/ 	.word	0x00000600


	//----- nvinfo : EIATTR_CRS_STACK_SIZE
	.align		4
.L_130:
        /*00e0*/ 	.byte	0x04, 0x1e
        /*00e2*/ 	.short	(.L_132 - .L_131)
.L_131:
        /*00e4*/ 	.word	0x00000000


	//----- nvinfo : EIATTR_CBANK_PARAM_SIZE
	.align		4
.L_132:
        /*00e8*/ 	.byte	0x03, 0x19
        /*00ea*/ 	.short	0x0008


	//----- nvinfo : EIATTR_PARAM_CBANK
	.align		4
        /*00ec*/ 	.byte	0x04, 0x0a
        /*00ee*/ 	.short	(.L_134 - .L_133)
	.align		4
.L_133:
        /*00f0*/ 	.word	index@(.nv.constant0._ZN3cub18CUB_300001_SM_10006detail10radix_sort33DeviceRadixSortExclusiveSumKernelINS1_5radix10policy_hubIfNS0_8NullTypeEyE10Policy1000EyEEvPT0_)
        /*00f4*/ 	.short	0x0380
        /*00f6*/ 	.short	0x0008


	//----- nvinfo : EIATTR_SW_WAR
	.align		4
.L_134:
        /*00f8*/ 	.byte	0x04, 0x36
        /*00fa*/ 	.short	(.L_136 - .L_135)
.L_135:
        /*00fc*/ 	.word	0x00000008
.L_136:


//--------------------- .nv.info._ZN3cub18CUB_300001_SM_10006detail10radix_sort30DeviceRadixSortHistogramKernelINS1_5radix10policy_hubIfNS0_8NullTypeEyE10Policy1000ELNS0_9SortOrderE0EfyNS1_21identity_decomposer_tEEEvPT2_PKT1_SB_iiT3_ --------------------------
	.section	.nv.info._ZN3cub18CUB_300001_SM_10006detail10radix_sort30DeviceRadixSortHistogramKernelINS1_5radix10policy_hubIfNS0_8NullTypeEyE10Policy1000ELNS0_9SortOrderE0EfyNS1_21identity_decomposer_tEEEvPT2_PKT1_SB_iiT3_,"",@"SHT_CUDA_INFO"
	.sectionflags	@""
	.align	4


	//----- nvinfo : EIATTR_CUDA_API_VERSION
	.align		4
        /*0000*/ 	.byte	0x04, 0x37
        /*0002*/ 	.short	(.L_138 - .L_137)
.L_137:
        /*0004*/ 	.word	0x00000082


	//----- nvinfo : EIATTR_KPARAM_INFO
	.align		4
.L_138:
        /*0008*/ 	.byte	0x04, 0x17
        /*000a*/ 	.short	(.L_140 - .L_139)
.L_139:
        /*000c*/ 	.word	0x00000000
        /*0010*/ 	.short	0x0005
        /*0012*/ 	.short	0x0020
        /*0014*/ 	.byte	0x00, 0xf0, 0x05, 0x00


	//----- nvinfo : EIATTR_KPARAM_INFO
	.align		4
.L_140:
        /*0018*/ 	.byte	0x04, 0x17
        /*001a*/ 	.short	(.L_142 - .L_141)
.L_141:
        /*001c*/ 	.word	0x00000000
        /*0020*/ 	.short	0x0004
        /*0022*/ 	.short	0x001c
        /*0024*/ 	.byte	0x00, 0xf0, 0x11, 0x00


	//----- nvinfo : EIATTR_KPARAM_INFO
	.align		4
.L_142:
        /*0028*/ 	.byte	0x04, 0x17
        /*002a*/ 	.short	(.L_144 - .L_143)
.L_143:
        /*002c*/ 	.word	0x00000000
        /*0030*/ 	.short	0x0003
        /*0032*/ 	.short	0x0018
        /*0034*/ 	.byte	0x00, 0xf0, 0x11, 0x00


	//----- nvinfo : EIATTR_KPARAM_INFO
	.align		4
.L_144:
        /*0038*/ 	.byte	0x04, 0x17
        /*003a*/ 	.short	(.L_146 - .L_145)
.L_145:
        /*003c*/ 	.word	0x00000000
        /*0040*/ 	.short	0x0002
        /*0042*/ 	.short	0x0010
        /*0044*/ 	.byte	0x00, 0xf0, 0x21, 0x00


	//----- nvinfo : EIATTR_KPARAM_INFO
	.align		4
.L_146:
        /*0048*/ 	.byte	0x04, 0x17
        /*004a*/ 	.short	(.L_148 - .L_147)
.L_147:
        /*004c*/ 	.word	0x00000000
        /*0050*/ 	.short	0x0001
        /*0052*/ 	.short	0x0008
        /*0054*/ 	.byte	0x00, 0xf5, 0x21, 0x00


	//----- nvinfo : EIATTR_KPARAM_INFO
	.align		4
.L_148:
        /*0058*/ 	.byte	0x04, 0x17
        /*005a*/ 	.short	(.L_150 - .L_149)
.L_149:
        /*005c*/ 	.word	0x00000000
        /*0060*/ 	.short	0x0000
        /*0062*/ 	.short	0x0000
        /*0064*/ 	.byte	0x00, 0xf5, 0x21, 0x00


	//----- nvinfo : EIATTR_SPARSE_MMA_MASK
	.align		4
.L_150:
        /*0068*/ 	.byte	0x03, 0x50
        /*006a*/ 	.short	0x0000


	//----- nvinfo : EIATTR_MAXREG_COUNT
	.align		4
        /*006c*/ 	.byte	0x03, 0x1b
        /*006e*/ 	.short	0x00ff


	//----- nvinfo : EIATTR_NUM_BARRIERS
	.align		4
        /*0070*/ 	.byte	0x02, 0x4c
        /*0072*/ 	.byte	0x01
	.zero		1


	//----- nvinfo : EIATTR_MERCURY_ISA_VERSION
	.align		4
        /*0074*/ 	.byte	0x03, 0x5f
        /*0076*/ 	.short	0x0101


	//----- nvinfo : EIATTR_VRC_CTA_INIT_COUNT
	.align		4
        /*0078*/ 	.byte	0x02, 0x4a
	.zero		1
	.zero		1


	//----- nvinfo : EIATTR_EXIT_INSTR_OFFSETS
	.align		4
        /*007c*/ 	.byte	0x04, 0x1c
        /*007e*/ 	.short	(.L_152 - .L_151)


	//   ....[0]....
.L_151:
        /*0080*/ 	.word	0x00000040


	//   ....[1]....
        /*0084*/ 	.word	0x00003310


	//----- nvinfo : EIATTR_MAX_THREADS
	.align		4
.L_152:
        /*0088*/ 	.byte	0x04, 0x05
        /*008a*/ 	.short	(.L_154 - .L_153)
.L_153:
        /*008c*/ 	.word	0x00000080
        /*0090*/ 	.word	0x00000001
        /*0094*/ 	.word	0x00000001


	//----- nvinfo : EIATTR_CRS_STACK_SIZE
	.align		4
.L_154:
        /*0098*/ 	.byte	0x04, 0x1e
        /*009a*/ 	.short	(.L_156 - .L_155)
.L_155:
        /*009c*/ 	.word	0x00000000


	//----- nvinfo : EIATTR_CBANK_PARAM_SIZE
	.align		4
.L_156:
        /*00a0*/ 	.byte	0x03, 0x19
        /*00a2*/ 	.short	0x0021


	//----- nvinfo : EIATTR_PARAM_CBANK
	.align		4
        /*00a4*/ 	.byte	0x04, 0x0a
        /*00a6*/ 	.short	(.L_158 - .L_157)
	.align		4
.L_157:
        /*00a8*/ 	.word	index@(.nv.constant0._ZN3cub18CUB_300001_SM_10006detail10radix_sort30DeviceRadixSortHistogramKernelINS1_5radix10policy_hubIfNS0_8NullTypeEyE10Policy1000ELNS0_9SortOrderE0EfyNS1_21identity_decomposer_tEEEvPT2_PKT1_SB_iiT3_)
        /*00ac*/ 	.short	0x0380
        /*00ae*/ 	.short	0x0021


	//----- nvinfo : EIATTR_SW_WAR
	.align		4
.L_158:
        /*00b0*/ 	.byte	0x04, 0x36
        /*00b2*/ 	.short	(.L_160 - .L_159)
.L_159:
        /*00b4*/ 	.word	0x00000008
.L_160:


//--------------------- .nv.info._ZN3cub18CUB_300001_SM_10006detail10radix_sort31DeviceRadixSortSingleTileKernelINS1_5radix10policy_hubIfNS0_8NullTypeEyE10Policy1000ELNS0_9SortOrderE0EfS6_yNS1_21identity_decomposer_tEEEvPKT1_PSB_PKT2_PSF_T3_iiT4_ --------------------------
	.section	.nv.info._ZN3cub18CUB_300001_SM_10006detail10radix_sort31DeviceRadixSortSingleTileKernelINS1_5radix10policy_hubIfNS0_8NullTypeEyE10Policy1000ELNS0_9SortOrderE0EfS6_yNS1_21identity_decomposer_tEEEvPKT1_PSB_PKT2_PSF_T3_iiT4_,"",@"SHT_CUDA_INFO"
	.sectionflags	@""
	.align	4


	//----- nvinfo : EIATTR_CUDA_API_VERSION
	.align		4
        /*0000*/ 	.byte	0x04, 0x37
        /*0002*/ 	.short	(.L_162 - .L_161)
.L_161:
        /*0004*/ 	.word	0x00000082


	//----- nvinfo : EIATTR_KPARAM_INFO
	.align		4
.L_162:
        /*0008*/ 	.byte	0x04, 0x17
        /*000a*/ 	.short	(.L_164 - .L_163)
.L_163:
        /*000c*/ 	.word	0x00000000
        /*0010*/ 	.short	0x0007
        /*0012*/ 	.short	0x0030
        /*0014*/ 	.byte	0x00, 0xf0, 0x05, 0x00


	//----- nvinfo : EIATTR_KPARAM_INFO
	.align		4
.L_164:
        /*0018*/ 	.byte	0x04, 0x17
        /*001a*/ 	.short	(.L_166 - .L_165)
.L_165:
        /*001c*/ 	.word	0x00000000
        /*0020*/ 	.short	0x0006
        /*0022*/ 	.short	0x002c
        /*0024*/ 	.byte	0x00, 0xf0, 0x11, 0x00


	//----- nvinfo : EIATTR_KPARAM_INFO
	.align		4
.L_166:
        /*0028*/ 	.byte	0x04, 0x17
        /*002a*/ 	.short	(.L_168 - .L_167)
.L_167:
        /*002c*/ 	.word	0x00000000
        /*0030*/ 	.short	0x0005
        /*0032*/ 	.short	0x0028
        /*0034*/ 	.byte	0x00, 0xf0, 0x11, 0x00


	//----- nvinfo : EIATTR_KPARAM_INFO
	.align		4
.L_168:
        /*0038*/ 	.byte	0x04, 0x17
        /*003a*/ 	.short	(.L_170 - .L_169)
.L_169:
        /*003c*/ 	.word	0x00000000
        /*0040*/ 	.short	0x0004
        /*0042*/ 	.short	0x0020
        /*0044*/ 	.byte	0x00, 0xf0, 0x21, 0x00


	//----- nvinfo : EIATTR_KPARAM_INFO
	.align		4
.L_170:
        /*0048*/ 	.byte	0x04, 0x17
        /*004a*/ 	.short	(.L_172 - .L_171)
.L_171:
        /*004c*/ 	.word	0x00000000
        /*0050*/ 	.short	0x0003
        /*0052*/ 	.short	0x0018
        /*0054*/ 	.byte	0x00, 0xf5, 0x21, 0x00


	//----- nvinfo : EIATTR_KPARAM_INFO
	.align		4
.L_172:
        /*0058*/ 	.byte	0x04, 0x17
        /*005a*/ 	.short	(.L_174 - .L_173)
.L_173:
        /*005c*/ 	.word	0x00000000
        /*0060*/ 	.short	0x0002
        /*0062*/ 	.short	0x0010
        /*0064*/ 	.byte	0x00, 0xf5, 0x21, 0x00


	//----- nvinfo : EIATTR_KPARAM_INFO
	.align		4
.L_174:
        /*0068*/ 	.byte	0x04, 0x17
        /*006a*/ 	.short	(.L_176 - .L_175)
.L_175:
        /*006c*/ 	.word	0x00000000
        /*0070*/ 	.short	0x0001
        /*0072*/ 	.short	0x0008
        /*0074*/ 	.byte	0x00, 0xf5, 0x21, 0x00


	//----- nvinfo : EIATTR_KPARAM_INFO
	.align		4
.L_176:
        /*0078*/ 	.byte	0x04, 0x17
        /*007a*/ 	.short	(.L_178 - .L_177)
.L_177:
        /*007c*/ 	.word	0x00000000
        /*0080*/ 	.short	0x0000
        /*0082*/ 	.short	0x0000
        /*0084*/ 	.byte	0x00, 0xf5, 0x21, 0x00


	//----- nvinfo : EIATTR_SPARSE_MMA_MASK
	.align		4
.L_178:
        /*0088*/ 	.byte	0x03, 0x50
        /*008a*/ 	.short	0x0000


	//----- nvinfo : EIATTR_MAXREG_COUNT
	.align		4
        /*008c*/ 	.byte	0x03, 0x1b
        /*008e*/ 	.short	0x00ff


	//----- nvinfo : EIATTR_NUM_BARRIERS
	.align		4
        /*0090*/ 	.byte	0x02, 0x4c
        /*0092*/ 	.byte	0x01
	.zero		1


	//----- nvinfo : EIATTR_MERCURY_ISA_VERSION
	.align		4
        /*0094*/ 	.byte	0x03, 0x5f
        /*0096*/ 	.short	0x0101


	//----- nvinfo : EIATTR_COOP_GROUP_MASK_REGIDS
	.align		4
        /*0098*/ 	.byte	0x04, 0x29
        /*009a*/ 	.short	(.L_180 - .L_179)


	//   ....[0]....
.L_179:
        /*009c*/ 	.word	0xffffffff


	//   ....[1]....
        /*00a0*/ 	.word	0xffffffff


	//   ....[2]....
        /*00a4*/ 	.word	0xffffffff


	//   ....[3]....
        /*00a8*/ 	.word	0xffffffff


	//   ....[4]....
        /*00ac*/ 	.word	0xffffffff


	//----- nvinfo : EIATTR_COOP_GROUP_INSTR_OFFSETS
	.align		4
.L_180:
        /*00b0*/ 	.byte	0x04, 0x28
        /*00b2*/ 	.short	(.L_182 - .L_181)


	//   ....[0]....
.L_181:
        /*00b4*/ 	.word	0x00001ec0


	//   ....[1]....
        /*00b8*/ 	.word	0x00001ee0


	//   ....[2]....
        /*00bc*/ 	.word	0x00001f00


	//   ....[3]....
        /*00c0*/ 	.word	0x00001f20


	//   ....[4]....
        /*00c4*/ 	.word	0x00001f40


	//----- nvinfo : EIATTR_VRC_CTA_INIT_COUNT
	.align		4
.L_182:
        /*00c8*/ 	.byte	0x02, 0x4a
	.zero		1
	.zero		1


	//----- nvinfo : EIATTR_EXIT_INSTR_OFFSETS
	.align		4
        /*00cc*/ 	.byte	0x04, 0x1c
        /*00ce*/ 	.short	(.L_184 - .L_183)


	//   ....[0]....
.L_183:
        /*00d0*/ 	.word	0x00003910


	//   ....[1]....
        /*00d4*/ 	.word	0x00003980


	//----- nvinfo : EIATTR_MAX_THREADS
	.align		4
.L_184:
        /*00d8*/ 	.byte	0x04, 0x05
        /*00da*/ 	.short	(.L_186 - .L_185)
.L_185:
        /*00dc*/ 	.word	0x00000100
        /*00e0*/ 	.word	0x00000001
        /*00e4*/ 	.word	0x00000001


	//----- nvinfo : EIATTR_CBANK_PARAM_SIZE
	.align		4
.L_186:
        /*00e8*/ 	.byte	0x03, 0x19
        /*00ea*/ 	.short	0x0031


	//----- nvinfo : EIATTR_PARAM_CBANK
	.align		4
        /*00ec*/ 	.byte	0x04, 0x0a
        /*00ee*/ 	.short	(.L_188 - .L_187)
	.align		4
.L_187:
        /*00f0*/ 	.word	index@(.nv.constant0._ZN3cub18CUB_300001_SM_10006detail10radix_sort31DeviceRadixSortSingleTileKernelINS1_5radix10policy_hubIfNS0_8NullTypeEyE10Policy1000ELNS0_9SortOrderE0EfS6_yNS1_21identity_decomposer_tEEEvPKT1_PSB_PKT2_PSF_T3_iiT4_)
        /*00f4*/ 	.short	0x0380
        /*00f6*/ 	.short	0x0031


	//----- nvinfo : EIATTR_SW_WAR
	.align		4
.L_188:
        /*00f8*/ 	.byte	0x04, 0x36
        /*00fa*/ 	.short	(.L_190 - .L_189)
.L_189:
        /*00fc*/ 	.word	0x00000008
.L_190:


//--------------------- .nv.info._ZN3cub18CUB_300001_SM_10006detail11EmptyKernelIvEEvv --------------------------
	.section	.nv.info._ZN3cub18CUB_300001_SM_10006detail11EmptyKernelIvEEvv,"",@"SHT_CUDA_INFO"
	.sectionflags	@""
	.align	4


	//----- nvinfo : EIATTR_CUDA_API_VERSION
	.align		4
        /*0000*/ 	.byte	0x04, 0x37
        /*0002*/ 	.short	(.L_192 - .L_191)
.L_191:
        /*0004*/ 	.word	0x00000082


	//----- nvinfo : EIATTR_SPARSE_MMA_MASK
	.align		4
.L_192:
        /*0008*/ 	.byte	0x03, 0x50
        /*000a*/ 	.short	0x0000


	//----- nvinfo : EIATTR_MAXREG_COUNT
	.align		4
        /*000c*/ 	.byte	0x03, 0x1b
        /*000e*/ 	.short	0x00ff


	//----- nvinfo : EIATTR_MERCURY_ISA_VERSION
	.align		4
        /*0010*/ 	.byte	0x03, 0x5f
        /*0012*/ 	.short	0x0101


	//----- nvinfo : EIATTR_VRC_CTA_INIT_COUNT
	.align		4
        /*0014*/ 	.byte	0x02, 0x4a
	.zero		1
	.zero		1


	//----- nvinfo : EIATTR_EXIT_INSTR_OFFSETS
	.align		4
        /*0018*/ 	.byte	0x04, 0x1c
        /*001a*/ 	.short	(.L_194 - .L_193)


	//   ....[0]....
.L_193:
        /*001c*/ 	.word	0x00000010


	//----- nvinfo : EIATTR_SW_WAR
	.align		4
.L_194:
        /*0020*/ 	.byte	0x04, 0x36
        /*0022*/ 	.short	(.L_196 - .L_195)
.L_195:
        /*0024*/ 	.word	0x00000008
.L_196:


//--------------------- .nv.info._Z4SetVPfi       --------------------------
	.section	.nv.info._Z4SetVPfi,"",@"SHT_CUDA_INFO"
	.sectionflags	@""
	.align	4


	//----- nvinfo : EIATTR_CUDA_API_VERSION
	.align		4
        /*0000*/ 	.byte	0x04, 0x37
        /*0002*/ 	.short	(.L_198 - .L_197)
.L_197:
        /*0004*/ 	.word	0x00000082


	//----- nvinfo : EIATTR_KPARAM_INFO
	.align		4
.L_198:
        /*0008*/ 	.byte	0x04, 0x17
        /*000a*/ 	.short	(.L_200 - .L_199)
.L_199:
        /*000c*/ 	.word	0x00000000
        /*0010*/ 	.short	0x0001
        /*0012*/ 	.short	0x0008
        /*0014*/ 	.byte	0x00, 0xf0, 0x11, 0x00


	//----- nvinfo : EIATTR_KPARAM_INFO
	.align		4
.L_200:
        /*0018*/ 	.byte	0x04, 0x17
        /*001a*/ 	.short	(.L_202 - .L_201)
.L_201:
        /*001c*/ 	.word	0x00000000
        /*0020*/ 	.short	0x0000
        /*0022*/ 	.short	0x0000
        /*0024*/ 	.byte	0x00, 0xf5, 0x21, 0x00


	//----- nvinfo : EIATTR_SPARSE_MMA_MASK
	.align		4
.L_202:
        /*0028*/ 	.byte	0x03, 0x50
        /*002a*/ 	.short	0x0000


	//----- nvinfo : EIATTR_MAXREG_COUNT
	.align		4
        /*002c*/ 	.byte	0x03, 0x1b
        /*002e*/ 	.short	0x00ff


	//----- nvinfo : EIATTR_MERCURY_ISA_VERSION
	.align		4
        /*0030*/ 	.byte	0x03, 0x5f
        /*0032*/ 	.short	0x0101


	//----- nvinfo : EIATTR_VRC_CTA_INIT_COUNT
	.align		4
        /*0034*/ 	.byte	0x02, 0x4a
	.zero		1
	.zero		1


	//----- nvinfo : EIATTR_EXIT_INSTR_OFFSETS
	.align		4
        /*0038*/ 	.byte	0x04, 0x1c
        /*003a*/ 	.short	(.L_204 - .L_203)


	//   ....[0]....
.L_203:
        /*003c*/ 	.word	0x00000070


	//   ....[1]....
        /*0040*/ 	.word	0x00000120


	//----- nvinfo : EIATTR_CBANK_PARAM_SIZE
	.align		4
.L_204:
        /*0044*/ 	.byte	0x03, 0x19
        /*0046*/ 	.short	0x000c


	//----- nvinfo : EIATTR_PARAM_CBANK
	.align		4
        /*0048*/ 	.byte	0x04, 0x0a
        /*004a*/ 	.short	(.L_206 - .L_205)
	.align		4
.L_205:
        /*004c*/ 	.word	index@(.nv.constant0._Z4SetVPfi)
        /*0050*/ 	.short	0x0380
        /*0052*/ 	.short	0x000c


	//----- nvinfo : EIATTR_SW_WAR
	.align		4
.L_206:
        /*0054*/ 	.byte	0x04, 0x36
        /*0056*/ 	.short	(.L_208 - .L_207)
.L_207:
        /*0058*/ 	.word	0x00000008
.L_208:


//--------------------- .nv.callgraph             --------------------------
	.section	.nv.callgraph,"",@"SHT_CUDA_CALLGRAPH"
	.align	4
	.sectionentsize	8
	.align		4
        /*0000*/ 	.word	0x00000000
	.align		4
        /*0004*/ 	.word	0xffffffff
	.align		4
        /*0008*/ 	.word	0x00000000
	.align		4
        /*000c*/ 	.word	0xfffffffe
	.align		4
        /*0010*/ 	.word	0x00000000
	.align		4
        /*0014*/ 	.word	0xfffffffd
	.align		4
        /*0018*/ 	.word	0x00000000
	.align		4
        /*001c*/ 	.word	0xfffffffc


//--------------------- .nv.constant4             --------------------------
	.section	.nv.constant4,"a",@progbits
	.align	8
	.align		8
.nv.constant4:
        /*0000*/ 	.dword	_ZN34_INTERNAL_5c9cafa7_4_k_cu_8e2b63034cuda3std3__45__cpo5beginE
	.align		8
        /*0008*/ 	.dword	_ZN34_INTERNAL_5c9cafa7_4_k_cu_8e2b63034cuda3std3__45__cpo3endE
	.align		8
        /*0010*/ 	.dword	_ZN34_INTERNAL_5c9cafa7_4_k_cu_8e2b63034cuda3std3__45__cpo6cbeginE
	.align		8
        /*0018*/ 	.dword	_ZN34_INTERNAL_5c9cafa7_4_k_cu_8e2b63034cuda3std3__45__cpo4cendE
	.align		8
        /*0020*/ 	.dword	_ZN34_INTERNAL_5c9cafa7_4_k_cu_8e2b63034cuda3std3__45__cpo6rbeginE
	.align		8
        /*0028*/ 	.dword	_ZN34_INTERNAL_5c9cafa7_4_k_cu_8e2b63034cuda3std3__45__cpo4rendE
	.align		8
        /*0030*/ 	.dword	_ZN34_INTERNAL_5c9cafa7_4_k_cu_8e2b63034cuda3std3__45__cpo7crbeginE
	.align		8
        /*0038*/ 	.dword	_ZN34_INTERNAL_5c9cafa7_4_k_cu_8e2b63034cuda3std3__45__cpo5crendE
	.align		8
        /*0040*/ 	.dword	_ZN34_INTERNAL_5c9cafa7_4_k_cu_8e2b63034cuda3std3__436_GLOBAL__N__5c9cafa7_4_k_cu_8e2b63036ignoreE
	.align		8
        /*0048*/ 	.dword	_ZN34_INTERNAL_5c9cafa7_4_k_cu_8e2b63034cuda3std3__419piecewise_constructE
	.align		8
        /*0050*/ 	.dword	_ZN34_INTERNAL_5c9cafa7_4_k_cu_8e2b63034cuda3std3__48in_placeE
	.align		8
        /*0058*/ 	.dword	_ZN34_INTERNAL_5c9cafa7_4_k_cu_8e2b63034cuda3std3__420unreachable_sentinelE
	.align		8
        /*0060*/ 	.dword	_ZN34_INTERNAL_5c9cafa7_4_k_cu_8e2b63034cuda3std3__47nulloptE
	.align		8
        /*0068*/ 	.dword	_ZN34_INTERNAL_5c9cafa7_4_k_cu_8e2b63034cuda3std3__48unexpectE
	.align		8
        /*0070*/ 	.dword	_ZN34_INTERNAL_5c9cafa7_4_k_cu_8e2b63034cuda3std6ranges3__45__cpo4swapE
	.align		8
        /*0078*/ 	.dword	_ZN34_INTERNAL_5c9cafa7_4_k_cu_8e2b63034cuda3std6ranges3__45__cpo9iter_moveE
	.align		8
        /*0080*/ 	.dword	_ZN34_INTERNAL_5c9cafa7_4_k_cu_8e2b63034cuda3std6ranges3__45__cpo5beginE
	.align		8
        /*0088*/ 	.dword	_ZN34_INTERNAL_5c9cafa7_4_k_cu_8e2b63034cuda3std6ranges3__45__cpo3endE
	.align		8
        /*0090*/ 	.dword	_ZN34_INTERNAL_5c9cafa7_4_k_cu_8e2b63034cuda3std6ranges3__45__cpo6cbeginE
	.align		8
        /*0098*/ 	.dword	_ZN34_INTERNAL_5c9cafa7_4_k_cu_8e2b63034cuda3std6ranges3__45__cpo4cendE
	.align		8
        /*00a0*/ 	.dword	_ZN34_INTERNAL_5c9cafa7_4_k_cu_8e2b63034cuda3std6ranges3__45__cpo7advanceE
	.align		8
        /*00a8*/ 	.dword	_ZN34_INTERNAL_5c9cafa7_4_k_cu_8e2b63034cuda3std6ranges3__45__cpo9iter_swapE
	.align		8
        /*00b0*/ 	.dword	_ZN34_INTERNAL_5c9cafa7_4_k_cu_8e2b63034cuda3std6ranges3__45__cpo4nextE
	.align		8
        /*00b8*/ 	.dword	_ZN34_INTERNAL_5c9cafa7_4_k_cu_8e2b63034cuda3std6ranges3__45__cpo4prevE
	.align		8
        /*00c0*/ 	.dword	_ZN34_INTERNAL_5c9cafa7_4_k_cu_8e2b63034cuda3std6ranges3__45__cpo4dataE
	.align		8
        /*00c8*/ 	.dword	_ZN34_INTERNAL_5c9cafa7_4_k_cu_8e2b63034cuda3std6ranges3__45__cpo5cdataE
	.align		8
        /*00d0*/ 	.dword	_ZN34_INTERNAL_5c9cafa7_4_k_cu_8e2b63034cuda3std6ranges3__45__cpo4sizeE
	.align		8
        /*00d8*/ 	.dword	_ZN34_INTERNAL_5c9cafa7_4_k_cu_8e2b63034cuda3std6ranges3__45__cpo5ssizeE
	.align		8
        /*00e0*/ 	.dword	_ZN34_INTERNAL_5c9cafa7_4_k_cu_8e2b63034cuda3std6ranges3__45__cpo8distanceE
	.align		8
        /*00e8*/ 	.dword	_ZN34_INTERNAL_5c9cafa7_4_k_cu_8e2b63036thrust24THRUST_300001_SM_1000_NS8cuda_cub3parE
	.align		8
        /*00f0*/ 	.dword	_ZN34_INTERNAL_5c9cafa7_4_k_cu_8e2b63036thrust24THRUST_300001_SM_1000_NS8cuda_cub10par_nosyncE
	.align		8
        /*00f8*/ 	.dword	_ZN34_INTERNAL_5c9cafa7_4_k_cu_8e2b63036thrust24THRUST_300001_SM_1000_NS6system6detail10sequential3seqE
	.align		8
        /*0100*/ 	.dword	_ZN34_INTERNAL_5c9cafa7_4_k_cu_8e2b63036thrust24THRUST_300001_SM_1000_NS6system3cpp3parE
	.align		8
        /*0108*/ 	.dword	_ZN34_INTERNAL_5c9cafa7_4_k_cu_8e2b63036thrust24THRUST_300001_SM_1000_NS12placeholders2_1E
	.align		8
        /*0110*/ 	.dword	_ZN34_INTERNAL_5c9cafa7_4_k_cu_8e2b63036thrust24THRUST_300001_SM_1000_NS12placeholders2_2E
	.align		8
        /*0118*/ 	.dword	_ZN34_INTERNAL_5c9cafa7_4_k_cu_8e2b63036thrust24THRUST_300001_SM_1000_NS12placeholders2_3E
	.align		8
        /*0120*/ 	.dword	_ZN34_INTERNAL_5c9cafa7_4_k_cu_8e2b63036thrust24THRUST_300001_SM_1000_NS12placeholders2_4E
	.align		8
        /*0128*/ 	.dword	_ZN34_INTERNAL_5c9cafa7_4_k_cu_8e2b63036thrust24THRUST_300001_SM_1000_NS12placeholders2_5E
	.align		8
        /*0130*/ 	.dword	_ZN34_INTERNAL_5c9cafa7_4_k_cu_8e2b63036thrust24THRUST_300001_SM_1000_NS12placeholders2_6E
	.align		8
        /*0138*/ 	.dword	_ZN34_INTERNAL_5c9cafa7_4_k_cu_8e2b63036thrust24THRUST_300001_SM_1000_NS12placeholders2_7E
	.align		8
        /*0140*/ 	.dword	_ZN34_INTERNAL_5c9cafa7_4_k_cu_8e2b63036thrust24THRUST_300001_SM_1000_NS12placeholders2_8E
	.align		8
        /*0148*/ 	.dword	_ZN34_INTERNAL_5c9cafa7_4_k_cu_8e2b63036thrust24THRUST_300001_SM_1000_NS12placeholders2_9E
	.align		8
        /*0150*/ 	.dword	_ZN34_INTERNAL_5c9cafa7_4_k_cu_8e2b63036thrust24THRUST_300001_SM_1000_NS12placeholders3_10E
	.align		8
        /*0158*/ 	.dword	_ZN34_INTERNAL_5c9cafa7_4_k_cu_8e2b63036thrust24THRUST_300001_SM_1000_NS3seqE
	.align		8
        /*0160*/ 	.dword	_ZN34_INTERNAL_5c9cafa7_4_k_cu_8e2b63036thrust24THRUST_300001_SM_1000_NS6deviceE


//--------------------- .text._ZN3cub18CUB_300001_SM_10006detail10radix_sort29DeviceRadixSortOnesweepKernelINS1_5radix10policy_hubIfNS0_8NullTypeEyE10Policy1000ELNS0_9SortOrderE0EfS6_yiiNS1_21identity_decomposer_tEEEvPT5_SC_PT3_PKSD_PT1_PKSH_PT2_PKSL_T4_iiT6_ --------------------------
	.section	.text._ZN3cub18CUB_300001_SM_10006detail10radix_sort29DeviceRadixSortOnesweepKernelINS1_5radix10policy_hubIfNS0_8NullTypeEyE10Policy1000ELNS0_9SortOrderE0EfS6_yiiNS1_21identity_decomposer_tEEEvPT5_SC_PT3_PKSD_PT1_PKSH_PT2_PKSL_T4_iiT6_,"ax",@progbits
	.align	128
        .global         _ZN3cub18CUB_300001_SM_10006detail10radix_sort29DeviceRadixSortOnesweepKernelINS1_5radix10policy_hubIfNS0_8NullTypeEyE10Policy1000ELNS0_9SortOrderE0EfS6_yiiNS1_21identity_decomposer_tEEEvPT5_SC_PT3_PKSD_PT1_PKSH_PT2_PKSL_T4_iiT6_
        .type           _ZN3cub18CUB_300001_SM_10006detail10radix_sort29DeviceRadixSortOnesweepKernelINS1_5radix10policy_hubIfNS0_8NullTypeEyE10Policy1000ELNS0_9SortOrderE0EfS6_yiiNS1_21identity_decomposer_tEEEvPT5_SC_PT3_PKSD_PT1_PKSH_PT2_PKSL_T4_iiT6_,@function
        .size           _ZN3cub18CUB_300001_SM_10006detail10radix_sort29DeviceRadixSortOnesweepKernelINS1_5radix10policy_hubIfNS0_8NullTypeEyE10Policy1000ELNS0_9SortOrderE0EfS6_yiiNS1_21identity_decomposer_tEEEvPT5_SC_PT3_PKSD_PT1_PKSH_PT2_PKSL_T4_iiT6_,(.L_x_222 - _ZN3cub18CUB_300001_SM_10006detail10radix_sort29DeviceRadixSortOnesweepKernelINS1_5radix10policy_hubIfNS0_8NullTypeEyE10Policy1000ELNS0_9SortOrderE0EfS6_yiiNS1_21identity_decomposer_tEEEvPT5_SC_PT3_PKSD_PT1_PKSH_PT2_PKSL_T4_iiT6_)
        .other          _ZN3cub18CUB_300001_SM_10006detail10radix_sort29DeviceRadixSortOnesweepKernelINS1_5radix10policy_hubIfNS0_8NullTypeEyE10Policy1000ELNS0_9SortOrderE0EfS6_yiiNS1_21identity_decomposer_tEEEvPT5_SC_PT3_PKSD_PT1_PKSH_PT2_PKSL_T4_iiT6_,@"STO_CUDA_ENTRY STV_DEFAULT"
_ZN3cub18CUB_300001_SM_10006detail10radix_sort29DeviceRadixSortOnesweepKernelINS1_5radix10policy_hubIfNS0_8NullTypeEyE10Policy1000ELNS0_9SortOrderE0EfS6_yiiNS1_21identity_decomposer_tEEEvPT5_SC_PT3_PKSD_PT1_PKSH_PT2_PKSL_T4_iiT6_:
.text._ZN3cub18CUB_300001_SM_10006detail10radix_sort29DeviceRadixSortOnesweepKernelINS1_5radix10policy_hubIfNS0_8NullTypeEyE10Policy1000ELNS0_9SortOrderE0EfS6_yiiNS1_21identity_decomposer_tEEEvPT5_SC_PT3_PKSD_PT1_PKSH_PT2_PKSL_T4_iiT6_:
[----:B------:R-:W-:Y:S01]  /*0000*/  LDC R1, c[0x0][0x37c] ;  /* 0x0000df00ff017b82 */ /* 0x000fe20000000800 */
[----:B------:R-:W0:Y:S01]  /*0010*/  S2R R3, SR_TID.X ;  /* 0x0000000000037919 */ /* 0x000e220000002100 */
[----:B------:R-:W-:Y:S01]  /*0020*/  MOV R29, 0x400 ;  /* 0x00000400001d7802 */ /* 0x000fe20000000f00 */
[----:B------:R-:W1:Y:S01]  /*0030*/  LDCU.64 UR6, c[0x0][0x358] ;  /* 0x00006b00ff0677ac */ /* 0x000e620008000a00 */
[----:B------:R-:W-:Y:S01]  /*0040*/  BSSY.RECONVERGENT B0, `(.L_x_0) ;  /* 0x000000c000007945 */ /* 0x000fe20003800200 */
[----:B------:R-:W2:Y:S01]  /*0050*/  S2R R0, SR_CgaCtaId ;  /* 0x0000000000007919 */ /* 0x000ea20000008800 */
[----:B0-----:R-:W-:Y:S02]  /*0060*/  ISETP.NE.AND P0, PT, R3, RZ, PT ;  /* 0x000000ff0300720c */ /* 0x001fe40003f05270 */
[----:B--2---:R-:W-:-:S11]  /*0070*/  LEA R29, R0, R29, 0x18 ;  /* 0x0000001d001d7211 */ /* 0x004fd600078ec0ff */
[----:B-1----:R-:W-:Y:S05]  /*0080*/  @P0 BRA `(.L_x_1) ;  /* 0x00000000001c0947 */ /* 0x002fea0003800000 */
[----:B------:R-:W0:Y:S01]  /*0090*/  LDC.64 R4, c[0x0][0x388] ;  /* 0x0000e200ff047b82 */ /* 0x000e220000000a00 */
[----:B------:R-:W-:-:S05]  /*00a0*/  IMAD.MOV.U32 R7, RZ, RZ, 0x1 ;  /* 0x00000001ff077424 */ /* 0x000fca00078e00ff */
[----:B0-----:R-:W2:Y:S02]  /*00b0*/  ATOMG.E.ADD.STRONG.GPU PT, R4, desc[UR6][R4.64], R7 ;  /* 0x80000007040479a8 */ /* 0x001ea400081ef106 */
[----:B------:R-:W0:Y:S01]  /*00c0*/  S2UR UR5, SR_CgaCtaId ;  /* 0x00000000000579c3 */ /* 0x000e220000008800 */
[----:B------:R-:W-:Y:S02]  /*00d0*/  UMOV UR4, 0x400 ;  /* 0x0000040000047882 */ /* 0x000fe40000000000 */
[----:B0-----:R-:W-:-:S09]  /*00e0*/  ULEA UR4, UR5, UR4, 0x18 ;  /* 0x0000000405047291 */ /* 0x001fd2000f8ec0ff */
[----:B--2---:R0:W-:Y:S03]  /*00f0*/  STS [UR4+0x6c00], R4 ;  /* 0x006c0004ff007988 */ /* 0x0041e60008000804 */
.L_x_1:
[----:B------:R-:W-:Y:S05]  /*0100*/  BSYNC.RECONVERGENT B0 ;  /* 0x0000000000007941 */ /* 0x000fea0003800200 */
.L_x_0:
[----:B------:R-:W-:Y:S01]  /*0110*/  BAR.SYNC.DEFER_BLOCKING 0x0 ;  /* 0x0000000000007b1d */ /* 0x000fe20000010000 */
[----:B------:R-:W-:-:S05]  /*0120*/  SHF.R.U32.HI R0, RZ, 0x5, R3 ;  /* 0x00000005ff007819 */ /* 0x000fca0000011603 */
[----:B------:R-:W1:Y:S01]  /*0130*/  LDCU UR4, c[0x0][0x3c0] ;  /* 0x00007800ff0477ac */ /* 0x000e620008000800 */
[----:B------:R-:W2:Y:S01]  /*0140*/  S2R R26, SR_LANEID ;  /* 0x00000000001a7919 */ /* 0x000ea20000000000 */
[----:B------:R-:W0:Y:S02]  /*0150*/  LDS R27, [R29+0x6c00] ;  /* 0x006c00001d1b7984 */ /* 0x000e240000000800 */
[----:B0-----:R-:W-:-:S04]  /*0160*/  IMAD R4, R27, 0x1b00, RZ ;  /* 0x00001b001b047824 */ /* 0x001fc800078e02ff */
[----:B------:R-:W-:Y:S01]  /*0170*/  VIADD R28, R4, 0x1b00 ;  /* 0x00001b00041c7836 */ /* 0x000fe20000000000 */
[----:B------:R-:W-:-:S04]  /*0180*/  SHF.R.S32.HI R8, RZ, 0x1f, R4 ;  /* 0x0000001fff087819 */ /* 0x000fc80000011404 */
[----:B-1----:R-:W-:-:S13]  /*0190*/  ISETP.GT.AND P0, PT, R28, UR4, PT ;  /* 0x000000041c007c0c */ /* 0x002fda000bf04270 */
[----:B--2---:R-:W-:Y:S05]  /*01a0*/  @P0 BRA `(.L_x_2) ;  /* 0x00000000006c0947 */ /* 0x004fea0003800000 */
[----:B------:R-:W0:Y:S01]  /*01b0*/  LDCU.64 UR4, c[0x0][0x3a8] ;  /* 0x00007500ff0477ac */ /* 0x000e220008000a00 */
[C---:B------:R-:W-:Y:S02]  /*01c0*/  LOP3.LUT R5, R3.reuse, 0x1f, RZ, 0xc0, !PT ;  /* 0x0000001f03057812 */ /* 0x040fe400078ec0ff */
[----:B------:R-:W-:-:S05]  /*01d0*/  LOP3.LUT R6, R3, 0x3e0, RZ, 0xc0, !PT ;  /* 0x000003e003067812 */ /* 0x000fca00078ec0ff */
[----:B------:R-:W-:-:S05]  /*01e0*/  IMAD R5, R6, 0x12, R5 ;  /* 0x0000001206057824 */ /* 0x000fca00078e0205 */
[----:B------:R-:W-:-:S05]  /*01f0*/  IADD3 R5, P0, PT, R4, R5, RZ ;  /* 0x0000000504057210 */ /* 0x000fca0007f1e0ff */
[----:B------:R-:W-:Y:S01]  /*0200*/  IMAD.X R8, RZ, RZ, R8, P0 ;  /* 0x000000ffff087224 */ /* 0x000fe200000e0608 */
[----:B0-----:R-:W-:-:S04]  /*0210*/  LEA R4, P0, R5, UR4, 0x2 ;  /* 0x0000000405047c11 */ /* 0x001fc8000f8010ff */
[----:B------:R-:W-:-:S05]  /*0220*/  LEA.HI.X R5, R5, UR5, R8, 0x2, P0 ;  /* 0x0000000505057c11 */ /* 0x000fca00080f1408 */
[----:B------:R0:W5:Y:S04]  /*0230*/  LDG.E R25, desc[UR6][R4.64] ;  /* 0x0000000604197981 */ /* 0x000168000c1e1900 */
        /* <DEDUP_REMOVED lines=16> */
[----:B------:R0:W5:Y:S01]  /*0340*/  LDG.E R8, desc[UR6][R4.64+0x880] ;  /* 0x0008800604087981 */ /* 0x000162000c1e1900 */
[----:B------:R-:W-:Y:S05]  /*0350*/  BRA `(.L_x_3) ;  /* 0x0000000400407947 */ /* 0x000fea0003800000 */
.L_x_2:
[----:B------:R-:W0:Y:S01]  /*0360*/  LDCU.64 UR8, c[0x0][0x3a8] ;  /* 0x00007500ff0877ac */ /* 0x000e220008000a00 */
[C---:B------:R-:W-:Y:S01]  /*0370*/  LOP3.LUT R5, R3.reuse, 0x1f, RZ, 0xc0, !PT ;  /* 0x0000001f03057812 */ /* 0x040fe200078ec0ff */
[----:B------:R-:W-:Y:S01]  /*0380*/  IMAD.MOV.U32 R25, RZ, RZ, 0x7fffffff ;  /* 0x7fffffffff197424 */ /* 0x000fe200078e00ff */
[----:B------:R-:W-:Y:S01]  /*0390*/  LOP3.LUT R6, R3, 0x3e0, RZ, 0xc0, !PT ;  /* 0x000003e003067812 */ /* 0x000fe200078ec0ff */
[----:B------:R-:W-:-:S04]  /*03a0*/  IMAD.MOV.U32 R24, RZ, RZ, 0x7fffffff ;  /* 0x7fffffffff187424 */ /* 0x000fc800078e00ff */
[----:B------:R-:W-:Y:S01]  /*03b0*/  IMAD R11, R6, 0x12, R5 ;  /* 0x00000012060b7824 */ /* 0x000fe200078e0205 */
[----:B------:R-:W-:-:S03]  /*03c0*/  IADD3 R6, PT, PT, -R4, UR4, RZ ;  /* 0x0000000404067c10 */ /* 0x000fc6000fffe1ff */
[C---:B------:R-:W-:Y:S01]  /*03d0*/  VIADD R5, R11.reuse, 0x20 ;  /* 0x000000200b057836 */ /* 0x040fe20000000000 */
[----:B------:R-:W-:Y:S01]  /*03e0*/  IADD3 R10, P0, PT, R4, R11, RZ ;  /* 0x0000000b040a7210 */ /* 0x000fe20007f1e0ff */
[C---:B------:R-:W-:Y:S01]  /*03f0*/  VIADD R7, R11.reuse, 0x40 ;  /* 0x000000400b077836 */ /* 0x040fe20000000000 */
[CC--:B------:R-:W-:Y:S01]  /*0400*/  ISETP.GE.AND P4, PT, R11.reuse, R6.reuse, PT ;  /* 0x000000060b00720c */ /* 0x0c0fe20003f86270 */
[----:B------:R-:W-:Y:S01]  /*0410*/  VIADD R9, R11, 0x60 ;  /* 0x000000600b097836 */ /* 0x000fe20000000000 */
[-C--:B------:R-:W-:Y:S01]  /*0420*/  ISETP.GE.AND P3, PT, R5, R6.reuse, PT ;  /* 0x000000060500720c */ /* 0x080fe20003f66270 */
[----:B------:R-:W-:Y:S01]  /*0430*/  VIADD R5, R11, 0x80 ;  /* 0x000000800b057836 */ /* 0x000fe20000000000 */
[-C--:B------:R-:W-:Y:S01]  /*0440*/  ISETP.GE.AND P2, PT, R7, R6.reuse, PT ;  /* 0x000000060700720c */ /* 0x080fe20003f46270 */
[----:B------:R-:W-:Y:S01]  /*0450*/  VIADD R7, R11, 0xa0 ;  /* 0x000000a00b077836 */ /* 0x000fe20000000000 */
[----:B0-----:R-:W-:Y:S01]  /*0460*/  LEA R4, P5, R10, UR8, 0x2 ;  /* 0x000000080a047c11 */ /* 0x001fe2000f8a10ff */
[----:B------:R-:W-:Y:S01]  /*0470*/  IMAD.X R13, RZ, RZ, R8, P0 ;  /* 0x000000ffff0d7224 */ /* 0x000fe200000e0608 */
[----:B------:R-:W-:-:S02]  /*0480*/  ISETP.GE.AND P0, PT, R5, R6, PT ;  /* 0x000000060500720c */ /* 0x000fc40003f06270 */
[-C--:B------:R-:W-:Y:S01]  /*0490*/  ISETP.GE.AND P6, PT, R7, R6.reuse, PT ;  /* 0x000000060700720c */ /* 0x080fe20003fc6270 */
[----:B------:R-:W-:Y:S01]  /*04a0*/  VIADD R7, R11, 0xe0 ;  /* 0x000000e00b077836 */ /* 0x000fe20000000000 */
[----:B------:R-:W-:Y:S01]  /*04b0*/  LEA.HI.X R5, R10, UR9, R13, 0x2, P5 ;  /* 0x000000090a057c11 */ /* 0x000fe2000a8f140d */
[----:B------:R-:W-:Y:S01]  /*04c0*/  IMAD.MOV.U32 R23, RZ, RZ, 0x7fffffff ;  /* 0x7fffffffff177424 */ /* 0x000fe200078e00ff */
[-C--:B------:R-:W-:Y:S01]  /*04d0*/  ISETP.GE.AND P1, PT, R9, R6.reuse, PT ;  /* 0x000000060900720c */ /* 0x080fe20003f26270 */
[----:B------:R-:W-:Y:S02]  /*04e0*/  VIADD R9, R11, 0xc0 ;  /* 0x000000c00b097836 */ /* 0x000fe40000000000 */
[----:B------:R1:W5:Y:S01]  /*04f0*/  @!P4 LDG.E R25, desc[UR6][R4.64] ;  /* 0x000000060419c981 */ /* 0x000362000c1e1900 */
[-C--:B------:R-:W-:Y:S01]  /*0500*/  ISETP.GE.AND P4, PT, R7, R6.reuse, PT ;  /* 0x000000060700720c */ /* 0x080fe20003f86270 */
[----:B------:R-:W-:Y:S01]  /*0510*/  VIADD R7, R11, 0x120 ;  /* 0x000001200b077836 */ /* 0x000fe20000000000 */
[-C--:B------:R-:W-:Y:S01]  /*0520*/  ISETP.GE.AND P5, PT, R9, R6.reuse, PT ;  /* 0x000000060900720c */ /* 0x080fe20003fa6270 */
[----:B------:R-:W-:Y:S01]  /*0530*/  IMAD.MOV.U32 R21, RZ, RZ, 0x7fffffff ;  /* 0x7fffffffff157424 */ /* 0x000fe200078e00ff */
[----:B------:R1:W5:Y:S01]  /*0540*/  @!P2 LDG.E R23, desc[UR6][R4.64+0x100] ;  /* 0x000100060417a981 */ /* 0x000362000c1e1900 */
[----:B------:R-:W-:Y:S01]  /*0550*/  VIADD R9, R11, 0x100 ;  /* 0x000001000b097836 */ /* 0x000fe20000000000 */
[----:B------:R-:W-:Y:S01]  /*0560*/  ISETP.GE.AND P2, PT, R7, R6, PT ;  /* 0x000000060700720c */ /* 0x000fe20003f46270 */
[----:B------:R-:W-:Y:S01]  /*0570*/  VIADD R7, R11, 0x160 ;  /* 0x000001600b077836 */ /* 0x000fe20000000000 */
[----:B------:R1:W5:Y:S01]  /*0580*/  @!P3 LDG.E R24, desc[UR6][R4.64+0x80] ;  /* 0x000080060418b981 */ /* 0x000362000c1e1900 */
[----:B------:R-:W-:-:S03]  /*0590*/  IMAD.MOV.U32 R20, RZ, RZ, 0x7fffffff ;  /* 0x7fffffffff147424 */ /* 0x000fc600078e00ff */
[----:B------:R1:W5:Y:S01]  /*05a0*/  @!P0 LDG.E R21, desc[UR6][R4.64+0x200] ;  /* 0x0002000604158981 */ /* 0x000362000c1e1900 */
[-C--:B------:R-:W-:Y:S01]  /*05b0*/  ISETP.GE.AND P0, PT, R7, R6.reuse, PT ;  /* 0x000000060700720c */ /* 0x080fe20003f06270 */
[----:B------:R-:W-:Y:S01]  /*05c0*/  VIADD R7, R11, 0x180 ;  /* 0x000001800b077836 */ /* 0x000fe20000000000 */
[-C--:B------:R-:W-:Y:S01]  /*05d0*/  ISETP.GE.AND P3, PT, R9, R6.reuse, PT ;  /* 0x000000060900720c */ /* 0x080fe20003f66270 */
[----:B------:R-:W-:Y:S01]  /*05e0*/  IMAD.MOV.U32 R22, RZ, RZ, 0x7fffffff ;  /* 0x7fffffffff167424 */ /* 0x000fe200078e00ff */
[----:B------:R1:W5:Y:S01]  /*05f0*/  @!P6 LDG.E R20, desc[UR6][R4.64+0x280] ;  /* 0x000280060414e981 */ /* 0x000362000c1e1900 */
[----:B------:R-:W-:Y:S01]  /*0600*/  VIADD R9, R11, 0x140 ;  /* 0x000001400b097836 */ /* 0x000fe20000000000 */
[-C--:B------:R-:W-:Y:S01]  /*0610*/  ISETP.GE.AND P6, PT, R7, R6.reuse, PT ;  /* 0x000000060700720c */ /* 0x080fe20003fc6270 */
[----:B------:R-:W-:Y:S02]  /*0620*/  IMAD.MOV.U32 R18, RZ, RZ, 0x7fffffff ;  /* 0x7fffffffff127424 */ /* 0x000fe400078e00ff */
[----:B------:R-:W-:Y:S01]  /*0630*/  VIADD R7, R11, 0x1c0 ;  /* 0x000001c00b077836 */ /* 0x000fe20000000000 */
[----:B------:R1:W5:Y:S01]  /*0640*/  @!P1 LDG.E R22, desc[UR6][R4.64+0x180] ;  /* 0x0001800604169981 */ /* 0x000362000c1e1900 */
[----:B------:R-:W-:Y:S01]  /*0650*/  ISETP.GE.AND P1, PT, R9, R6, PT ;  /* 0x000000060900720c */ /* 0x000fe20003f26270 */
[----:B------:R-:W-:-:S02]  /*0660*/  IMAD.MOV.U32 R19, RZ, RZ, 0x7fffffff ;  /* 0x7fffffffff137424 */ /* 0x000fc400078e00ff */
[----:B------:R1:W5:Y:S01]  /*0670*/  @!P4 LDG.E R18, desc[UR6][R4.64+0x380] ;  /* 0x000380060412c981 */ /* 0x000362000c1e1900 */
[----:B------:R-:W-:Y:S01]  /*0680*/  IMAD.MOV.U32 R17, RZ, RZ, 0x7fffffff ;  /* 0x7fffffffff117424 */ /* 0x000fe200078e00ff */
[-C--:B------:R-:W-:Y:S01]  /*0690*/  ISETP.GE.AND P4, PT, R7, R6.reuse, PT ;  /* 0x000000060700720c */ /* 0x080fe20003f86270 */
[C---:B------:R-:W-:Y:S01]  /*06a0*/  VIADD R9, R11.reuse, 0x1a0 ;  /* 0x000001a00b097836 */ /* 0x040fe20000000000 */
[----:B------:R1:W5:Y:S01]  /*06b0*/  @!P5 LDG.E R19, desc[UR6][R4.64+0x300] ;  /* 0x000300060413d981 */ /* 0x000362000c1e1900 */
[----:B------:R-:W-:Y:S02]  /*06c0*/  VIADD R7, R11, 0x1e0 ;  /* 0x000001e00b077836 */ /* 0x000fe40000000000 */
[----:B------:R-:W-:Y:S01]  /*06d0*/  IMAD.MOV.U32 R16, RZ, RZ, 0x7fffffff ;  /* 0x7fffffffff107424 */ /* 0x000fe200078e00ff */
[----:B------:R1:W5:Y:S01]  /*06e0*/  @!P3 LDG.E R17, desc[UR6][R4.64+0x400] ;  /* 0x000400060411b981 */ /* 0x000362000c1e1900 */
[----:B------:R-:W-:Y:S01]  /*06f0*/  IMAD.MOV.U32 R15, RZ, RZ, 0x7fffffff ;  /* 0x7fffffffff0f7424 */ /* 0x000fe200078e00ff */
[-C--:B------:R-:W-:Y:S01]  /*0700*/  ISETP.GE.AND P5, PT, R9, R6.reuse, PT ;  /* 0x000000060900720c */ /* 0x080fe20003fa6270 */
[----:B------:R-:W-:Y:S01]  /*0710*/  VIADD R9, R11, 0x200 ;  /* 0x000002000b097836 */ /* 0x000fe20000000000 */
[-C--:B------:R-:W-:Y:S01]  /*0720*/  ISETP.GE.AND P3, PT, R7, R6.reuse, PT ;  /* 0x000000060700720c */ /* 0x080fe20003f66270 */
[----:B------:R-:W-:Y:S01]  /*0730*/  VIADD R7, R11, 0x220 ;  /* 0x000002200b077836 */ /* 0x000fe20000000000 */
[----:B------:R1:W5:Y:S02]  /*0740*/  @!P2 LDG.E R16, desc[UR6][R4.64+0x480] ;  /* 0x000480060410a981 */ /* 0x000364000c1e1900 */
[----:B------:R-:W-:-:S02]  /*0750*/  ISETP.GE.AND P2, PT, R9, R6, PT ;  /* 0x000000060900720c */ /* 0x000fc40003f46270 */
[----:B------:R1:W5:Y:S01]  /*0760*/  @!P1 LDG.E R15, desc[UR6][R4.64+0x500] ;  /* 0x00050006040f9981 */ /* 0x000362000c1e1900 */
[----:B------:R-:W-:Y:S01]  /*0770*/  ISETP.GE.AND P1, PT, R7, R6, PT ;  /* 0x000000060700720c */ /* 0x000fe20003f26270 */
[----:B------:R-:W-:Y:S02]  /*0780*/  IMAD.MOV.U32 R14, RZ, RZ, 0x7fffffff ;  /* 0x7fffffffff0e7424 */ /* 0x000fe400078e00ff */
[----:B------:R-:W-:Y:S02]  /*0790*/  IMAD.MOV.U32 R13, RZ, RZ, 0x7fffffff ;  /* 0x7fffffffff0d7424 */ /* 0x000fe400078e00ff */
[----:B------:R-:W-:Y:S02]  /*07a0*/  IMAD.MOV.U32 R12, RZ, RZ, 0x7fffffff ;  /* 0x7fffffffff0c7424 */ /* 0x000fe400078e00ff */
[----:B------:R-:W-:Y:S01]  /*07b0*/  IMAD.MOV.U32 R11, RZ, RZ, 0x7fffffff ;  /* 0x7fffffffff0b7424 */ /* 0x000fe200078e00ff */
[----:B------:R1:W5:Y:S01]  /*07c0*/  @!P0 LDG.E R14, desc[UR6][R4.64+0x580] ;  /* 0x00058006040e8981 */ /* 0x000362000c1e1900 */
[----:B------:R-:W-:-:S02]  /*07d0*/  IMAD.MOV.U32 R10, RZ, RZ, 0x7fffffff ;  /* 0x7fffffffff0a7424 */ /* 0x000fc400078e00ff */
[----:B------:R-:W-:Y:S01]  /*07e0*/  IMAD.MOV.U32 R9, RZ, RZ, 0x7fffffff ;  /* 0x7fffffffff097424 */ /* 0x000fe200078e00ff */
[----:B------:R1:W5:Y:S01]  /*07f0*/  @!P6 LDG.E R13, desc[UR6][R4.64+0x600] ;  /* 0x00060006040de981 */ /* 0x000362000c1e1900 */
[----:B------:R-:W-:-:S03]  /*0800*/  IMAD.MOV.U32 R8, RZ, RZ, 0x7fffffff ;  /* 0x7fffffffff087424 */ /* 0x000fc600078e00ff */
[----:B------:R1:W5:Y:S04]  /*0810*/  @!P5 LDG.E R12, desc[UR6][R4.64+0x680] ;  /* 0x00068006040cd981 */ /* 0x000368000c1e1900 */
[----:B------:R1:W5:Y:S04]  /*0820*/  @!P4 LDG.E R11, desc[UR6][R4.64+0x700] ;  /* 0x00070006040bc981 */ /* 0x000368000c1e1900 */
[----:B------:R1:W5:Y:S04]  /*0830*/  @!P3 LDG.E R10, desc[UR6][R4.64+0x780] ;  /* 0x00078006040ab981 */ /* 0x000368000c1e1900 */
[----:B------:R1:W5:Y:S04]  /*0840*/  @!P2 LDG.E R9, desc[UR6][R4.64+0x800] ;  /* 0x000800060409a981 */ /* 0x000368000c1e1900 */
[----:B------:R1:W5:Y:S02]  /*0850*/  @!P1 LDG.E R8, desc[UR6][R4.64+0x880] ;  /* 0x0008800604089981 */ /* 0x000364000c1e1900 */
.L_x_3:
[----:B------:R-:W-:Y:S01]  /*0860*/  IMAD.MOV.U32 R7, RZ, RZ, -0x1 ;  /* 0xffffffffff077424 */ /* 0x000fe200078e00ff */
[----:B-----5:R-:W-:Y:S01]  /*0870*/  ISETP.GT.AND P0, PT, R25, -0x1, PT ;  /* 0xffffffff1900780c */ /* 0x020fe20003f04270 */
[----:B------:R-:W2:Y:S01]  /*0880*/  LDC R30, c[0x0][0x3c8] ;  /* 0x0000f200ff1e7b82 */ /* 0x000ea20000000800 */
[----:B------:R-:W-:Y:S01]  /*0890*/  ISETP.GT.AND P1, PT, R24, -0x1, PT ;  /* 0xffffffff1800780c */ /* 0x000fe20003f24270 */
[----:B------:R-:W-:Y:S01]  /*08a0*/  BSSY.RECONVERGENT B0, `(.L_x_4) ;  /* 0x0000058000007945 */ /* 0x000fe20003800200 */
[C---:B01----:R-:W-:Y:S01]  /*08b0*/  SEL R4, R7.reuse, 0x80000000, !P0 ;  /* 0x8000000007047807 */ /* 0x043fe20004000000 */
[----:B------:R-:W-:Y:S01]  /*08c0*/  IMAD.SHL.U32 R0, R0, 0x400, RZ ;  /* 0x0000040000007824 */ /* 0x000fe200078e00ff */
[----:B------:R-:W-:Y:S02]  /*08d0*/  SEL R5, R7, 0x80000000, !P1 ;  /* 0x8000000007057807 */ /* 0x000fe40004800000 */
[----:B------:R-:W-:Y:S02]  /*08e0*/  ISETP.GT.AND P0, PT, R22, -0x1, PT ;  /* 0xffffffff1600780c */ /* 0x000fe40003f04270 */
[----:B------:R-:W-:-:S02]  /*08f0*/  ISETP.GT.AND P1, PT, R21, -0x1, PT ;  /* 0xffffffff1500780c */ /* 0x000fc40003f24270 */
[----:B------:R-:W-:Y:S02]  /*0900*/  LOP3.LUT R25, R4, R25, RZ, 0x3c, !PT ;  /* 0x0000001904197212 */ /* 0x000fe400078e3cff */
[----:B------:R-:W-:Y:S02]  /*0910*/  LOP3.LUT R24, R5, R24, RZ, 0x3c, !PT ;  /* 0x0000001805187212 */ /* 0x000fe400078e3cff */
[C---:B------:R-:W-:Y:S02]  /*0920*/  SEL R5, R7.reuse, 0x80000000, !P0 ;  /* 0x8000000007057807 */ /* 0x040fe40004000000 */
[----:B------:R-:W-:Y:S02]  /*0930*/  SEL R4, R7, 0x80000000, !P1 ;  /* 0x8000000007047807 */ /* 0x000fe40004800000 */
[----:B------:R-:W-:Y:S02]  /*0940*/  ISETP.GT.AND P0, PT, R19, -0x1, PT ;  /* 0xffffffff1300780c */ /* 0x000fe40003f04270 */
[----:B------:R-:W-:-:S02]  /*0950*/  ISETP.GT.AND P2, PT, R23, -0x1, PT ;  /* 0xffffffff1700780c */ /* 0x000fc40003f44270 */
[----:B------:R-:W-:Y:S02]  /*0960*/  LOP3.LUT R21, R4, R21, RZ, 0x3c, !PT ;  /* 0x0000001504157212 */ /* 0x000fe400078e3cff */
[C---:B------:R-:W-:Y:S02]  /*0970*/  SEL R4, R7.reuse, 0x80000000, !P0 ;  /* 0x8000000007047807 */ /* 0x040fe40004000000 */
[----:B------:R-:W-:Y:S02]  /*0980*/  SEL R6, R7, 0x80000000, !P2 ;  /* 0x8000000007067807 */ /* 0x000fe40005000000 */
[----:B------:R-:W-:Y:S02]  /*0990*/  ISETP.GT.AND P0, PT, R18, -0x1, PT ;  /* 0xffffffff1200780c */ /* 0x000fe40003f04270 */
[----:B------:R-:W-:Y:S02]  /*09a0*/  ISETP.GT.AND P1, PT, R17, -0x1, PT ;  /* 0xffffffff1100780c */ /* 0x000fe40003f24270 */
[----:B------:R-:W-:-:S02]  /*09b0*/  ISETP.GT.AND P2, PT, R20, -0x1, PT ;  /* 0xffffffff1400780c */ /* 0x000fc40003f44270 */
[----:B------:R-:W-:Y:S02]  /*09c0*/  VIMNMX R33, PT, PT, R26, 0xe0, !PT ;  /* 0x000000e01a217848 */ /* 0x000fe40007fe0100 */
[----:B------:R-:W-:Y:S02]  /*09d0*/  LOP3.LUT R22, R5, R22, RZ, 0x3c, !PT ;  /* 0x0000001605167212 */ /* 0x000fe400078e3cff */
[----:B------:R-:W-:Y:S02]  /*09e0*/  LOP3.LUT R19, R4, R19, RZ, 0x3c, !PT ;  /* 0x0000001304137212 */ /* 0x000fe400078e3cff */
[C---:B------:R-:W-:Y:S02]  /*09f0*/  SEL R5, R7.reuse, 0x80000000, !P0 ;  /* 0x8000000007057807 */ /* 0x040fe40004000000 */
[C---:B------:R-:W-:Y:S02]  /*0a00*/  SEL R4, R7.reuse, 0x80000000, !P1 ;  /* 0x8000000007047807 */ /* 0x040fe40004800000 */
[----:B------:R-:W-:-:S02]  /*0a10*/  SEL R31, R7, 0x80000000, !P2 ;  /* 0x80000000071f7807 */ /* 0x000fc40005000000 */
[----:B------:R-:W-:Y:S02]  /*0a20*/  ISETP.GT.AND P0, PT, R15, -0x1, PT ;  /* 0xffffffff0f00780c */ /* 0x000fe40003f04270 */
[----:B------:R-:W-:Y:S02]  /*0a30*/  IADD3 R33, PT, PT, R33, 0x1f, -R26 ;  /* 0x0000001f21217810 */ /* 0x000fe40007ffe81a */
[----:B------:R-:W-:Y:S02]  /*0a40*/  ISETP.GT.AND P2, PT, R16, -0x1, PT ;  /* 0xffffffff1000780c */ /* 0x000fe40003f44270 */
[----:B------:R-:W-:Y:S02]  /*0a50*/  LOP3.LUT R17, R4, R17, RZ, 0x3c, !PT ;  /* 0x0000001104117212 */ /* 0x000fe400078e3cff */
[----:B------:R-:W-:Y:S02]  /*0a60*/  LOP3.LUT R20, R31, R20, RZ, 0x3c, !PT ;  /* 0x000000141f147212 */ /* 0x000fe400078e3cff */
[----:B------:R-:W-:-:S02]  /*0a70*/  SEL R4, R7, 0x80000000, !P0 ;  /* 0x8000000007047807 */ /* 0x000fc40004000000 */
[----:B------:R-:W-:Y:S02]  /*0a80*/  ISETP.GE.U32.AND P4, PT, R33, 0x1e0, PT ;  /* 0x000001e02100780c */ /* 0x000fe40003f86070 */
[----:B------:R-:W-:Y:S02]  /*0a90*/  SEL R31, R7, 0x80000000, !P2 ;  /* 0x80000000071f7807 */ /* 0x000fe40005000000 */
[----:B------:R-:W-:Y:S02]  /*0aa0*/  ISETP.GT.AND P0, PT, R14, -0x1, PT ;  /* 0xffffffff0e00780c */ /* 0x000fe40003f04270 */
[----:B------:R-:W-:Y:S02]  /*0ab0*/  ISETP.GT.AND P1, PT, R13, -0x1, PT ;  /* 0xffffffff0d00780c */ /* 0x000fe40003f24270 */
[----:B------:R-:W-:Y:S02]  /*0ac0*/  ISETP.GT.AND P2, PT, R12, -0x1, PT ;  /* 0xffffffff0c00780c */ /* 0x000fe40003f44270 */
[----:B------:R-:W-:-:S02]  /*0ad0*/  LOP3.LUT R18, R5, R18, RZ, 0x3c, !PT ;  /* 0x0000001205127212 */ /* 0x000fc400078e3cff */
[----:B------:R-:W-:Y:S02]  /*0ae0*/  LOP3.LUT R15, R4, R15, RZ, 0x3c, !PT ;  /* 0x0000000f040f7212 */ /* 0x000fe400078e3cff */
[----:B------:R-:W-:Y:S02]  /*0af0*/  LOP3.LUT R16, R31, R16, RZ, 0x3c, !PT ;  /* 0x000000101f107212 */ /* 0x000fe400078e3cff */
[C---:B------:R-:W-:Y:S02]  /*0b00*/  SEL R5, R7.reuse, 0x80000000, !P0 ;  /* 0x8000000007057807 */ /* 0x040fe40004000000 */
[C---:B------:R-:W-:Y:S02]  /*0b10*/  SEL R4, R7.reuse, 0x80000000, !P1 ;  /* 0x8000000007047807 */ /* 0x040fe40004800000 */
[----:B------:R-:W-:Y:S02]  /*0b20*/  SEL R31, R7, 0x80000000, !P2 ;  /* 0x80000000071f7807 */ /* 0x000fe40005000000 */
[----:B------:R-:W-:-:S02]  /*0b30*/  ISETP.GT.AND P1, PT, R10, -0x1, PT ;  /* 0xffffffff0a00780c */ /* 0x000fc40003f24270 */
[----:B------:R-:W-:Y:S02]  /*0b40*/  ISETP.GT.AND P0, PT, R11, -0x1, PT ;  /* 0xffffffff0b00780c */ /* 0x000fe40003f04270 */
[----:B------:R-:W-:Y:S02]  /*0b50*/  LEA.HI R33, R33, 0x1, RZ, 0x1b ;  /* 0x0000000121217811 */ /* 0x000fe400078fd8ff */
[----:B------:R-:W-:Y:S02]  /*0b60*/  ISETP.GT.AND P2, PT, R9, -0x1, PT ;  /* 0xffffffff0900780c */ /* 0x000fe40003f44270 */
[----:B------:R-:W-:Y:S02]  /*0b70*/  ISETP.GT.AND P3, PT, R8, -0x1, PT ;  /* 0xffffffff0800780c */ /* 0x000fe40003f64270 */
[----:B------:R-:W-:Y:S02]  /*0b80*/  LOP3.LUT R14, R5, R14, RZ, 0x3c, !PT ;  /* 0x0000000e050e7212 */ /* 0x000fe400078e3cff */
[----:B------:R-:W-:-:S02]  /*0b90*/  LOP3.LUT R23, R6, R23, RZ, 0x3c, !PT ;  /* 0x0000001706177212 */ /* 0x000fc400078e3cff */
[----:B------:R-:W-:Y:S02]  /*0ba0*/  LOP3.LUT R13, R4, R13, RZ, 0x3c, !PT ;  /* 0x0000000d040d7212 */ /* 0x000fe400078e3cff */
[----:B------:R-:W-:Y:S02]  /*0bb0*/  LOP3.LUT R12, R31, R12, RZ, 0x3c, !PT ;  /* 0x0000000c1f0c7212 */ /* 0x000fe400078e3cff */
[----:B------:R-:W-:Y:S02]  /*0bc0*/  SEL R5, R7, 0x80000000, !P1 ;  /* 0x8000000007057807 */ /* 0x000fe40004800000 */
[----:B------:R-:W-:Y:S02]  /*0bd0*/  LOP3.LUT R32, R33, 0xf, RZ, 0xc0, !PT ;  /* 0x0000000f21207812 */ /* 0x000fe400078ec0ff */
[C---:B------:R-:W-:Y:S02]  /*0be0*/  SEL R4, R7.reuse, 0x80000000, !P0 ;  /* 0x8000000007047807 */ /* 0x040fe40004000000 */
[----:B------:R-:W-:-:S02]  /*0bf0*/  SEL R6, R7, 0x80000000, !P2 ;  /* 0x8000000007067807 */ /* 0x000fc40005000000 */
[----:B------:R-:W-:Y:S02]  /*0c00*/  SEL R31, R7, 0x80000000, !P3 ;  /* 0x80000000071f7807 */ /* 0x000fe40005800000 */
[----:B------:R-:W-:Y:S01]  /*0c10*/  LOP3.LUT R10, R5, R10, RZ, 0x3c, !PT ;  /* 0x0000000a050a7212 */ /* 0x000fe200078e3cff */
[----:B------:R-:W-:Y:S01]  /*0c20*/  IMAD.MOV.U32 R5, RZ, RZ, R26 ;  /* 0x000000ffff057224 */ /* 0x000fe200078e001a */
[----:B------:R-:W-:Y:S02]  /*0c30*/  ISETP.NE.AND P1, PT, R32, RZ, PT ;  /* 0x000000ff2000720c */ /* 0x000fe40003f25270 */
[----:B------:R-:W-:Y:S02]  /*0c40*/  LOP3.LUT R11, R4, R11, RZ, 0x3c, !PT ;  /* 0x0000000b040b7212 */ /* 0x000fe400078e3cff */
[----:B------:R-:W-:Y:S02]  /*0c50*/  LOP3.LUT R9, R6, R9, RZ, 0x3c, !PT ;  /* 0x0000000906097212 */ /* 0x000fe400078e3cff */
[----:B------:R-:W-:Y:S01]  /*0c60*/  LOP3.LUT R8, R31, R8, RZ, 0x3c, !PT ;  /* 0x000000081f087212 */ /* 0x000fe200078e3cff */
[----:B--2---:R-:W-:Y:S06]  /*0c70*/  @!P4 BRA `(.L_x_5) ;  /* 0x000000000068c947 */ /* 0x004fec0003800000 */
[----:B------:R-:W-:Y:S01]  /*0c80*/  IMAD R6, R26, 0x4, R0 ;  /* 0x000000041a067824 */ /* 0x000fe200078e0200 */
[----:B------:R-:W-:Y:S01]  /*0c90*/  LOP3.LUT R4, R33, 0xffffff0, RZ, 0xc0, !PT ;  /* 0x0ffffff021047812 */ /* 0x000fe200078ec0ff */
[----:B------:R-:W-:-:S03]  /*0ca0*/  IMAD.MOV.U32 R5, RZ, RZ, R26 ;  /* 0x000000ffff057224 */ /* 0x000fc600078e001a */
[----:B------:R-:W-:Y:S01]  /*0cb0*/  IADD3 R6, PT, PT, R6, 0x400, R29 ;  /* 0x0000040006067810 */ /* 0x000fe20007ffe01d */
[----:B------:R-:W-:-:S07]  /*0cc0*/  IMAD.MOV R4, RZ, RZ, -R4 ;  /* 0x000000ffff047224 */ /* 0x000fce00078e0a04 */
.L_x_6:
[----:B------:R-:W-:Y:S01]  /*0cd0*/  VIADD R4, R4, 0x10 ;  /* 0x0000001004047836 */ /* 0x000fe20000000000 */
[----:B------:R-:W-:Y:S01]  /*0ce0*/  STS [R6+-0x400], RZ ;  /* 0xfffc00ff06007388 */ /* 0x000fe20000000800 */
[----:B------:R-:W-:-:S03]  /*0cf0*/  VIADD R5, R5, 0x200 ;  /* 0x0000020005057836 */ /* 0x000fc60000000000 */
[----:B------:R-:W-:Y:S01]  /*0d00*/  ISETP.NE.AND P0, PT, R4, RZ, PT ;  /* 0x000000ff0400720c */ /* 0x000fe20003f05270 */
[----:B------:R-:W-:Y:S04]  /*0d10*/  STS [R6+-0x380], RZ ;  /* 0xfffc80ff06007388 */ /* 0x000fe80000000800 */
[----:B------:R-:W-:Y:S04]  /*0d20*/  STS [R6+-0x300], RZ ;  /* 0xfffd00ff06007388 */ /* 0x000fe80000000800 */
[----:B------:R-:W-:Y:S04]  /*0d30*/  STS [R6+-0x280], RZ ;  /* 0xfffd80ff06007388 */ /* 0x000fe80000000800 */
[----:B------:R-:W-:Y:S04]  /*0d40*/  STS [R6+-0x200], RZ ;  /* 0xfffe00ff06007388 */ /* 0x000fe80000000800 */
[----:B------:R-:W-:Y:S04]  /*0d50*/  STS [R6+-0x180], RZ ;  /* 0xfffe80ff06007388 */ /* 0x000fe80000000800 */
[----:B------:R-:W-:Y:S04]  /*0d60*/  STS [R6+-0x100], RZ ;  /* 0xffff00ff06007388 */ /* 0x000fe80000000800 */
[----:B------:R-:W-:Y:S04]  /*0d70*/  STS [R6+-0x80], RZ ;  /* 0xffff80ff06007388 */ /* 0x000fe80000000800 */
[----:B------:R-:W-:Y:S04]  /*0d80*/  STS [R6], RZ ;  /* 0x000000ff06007388 */ /* 0x000fe80000000800 */
[----:B------:R-:W-:Y:S04]  /*0d90*/  STS [R6+0x80], RZ ;  /* 0x000080ff06007388 */ /* 0x000fe80000000800 */
[----:B------:R-:W-:Y:S04]  /*0da0*/  STS [R6+0x100], RZ ;  /* 0x000100ff06007388 */ /* 0x000fe80000000800 */
[----:B------:R-:W-:Y:S04]  /*0db0*/  STS [R6+0x180], RZ ;  /* 0x000180ff06007388 */ /* 0x000fe80000000800 */
[----:B------:R-:W-:Y:S04]  /*0dc0*/  STS [R6+0x200], RZ ;  /* 0x000200ff06007388 */ /* 0x000fe80000000800 */
[----:B------:R-:W-:Y:S04]  /*0dd0*/  STS [R6+0x280], RZ ;  /* 0x000280ff06007388 */ /* 0x000fe80000000800 */
[----:B------:R-:W-:Y:S04]  /*0de0*/  STS [R6+0x300], RZ ;  /* 0x000300ff06007388 */ /* 0x000fe80000000800 */
[----:B------:R0:W-:Y:S02]  /*0df0*/  STS [R6+0x380], RZ ;  /* 0x000380ff06007388 */ /* 0x0001e40000000800 */
[----:B0-----:R-:W-:Y:S01]  /*0e00*/  VIADD R6, R6, 0x800 ;  /* 0x0000080006067836 */ /* 0x001fe20000000000 */
[----:B------:R-:W-:Y:S06]  /*0e10*/  @P0 BRA `(.L_x_6) ;  /* 0xfffffffc00ac0947 */ /* 0x000fec000383ffff */
.L_x_5:
[----:B------:R-:W-:Y:S05]  /*0e20*/  BSYNC.RECONVERGENT B0 ;  /* 0x0000000000007941 */ /* 0x000fea0003800200 */
.L_x_4:
[----:B------:R-:W-:Y:S01]  /*0e30*/  BSSY.RECONVERGENT B0, `(.L_x_7) ;  /* 0x0000027000007945 */ /* 0x000fe20003800200 */
[----:B------:R-:W-:Y:S01]  /*0e40*/  SHF.L.U32 R7, R7, R30, RZ ;  /* 0x0000001e07077219 */ /* 0x000fe200000006ff */
[----:B------:R-:W-:Y:S02]  /*0e50*/  IMAD.IADD R6, R29, 0x1, R0 ;  /* 0x000000011d067824 */ /* 0x000fe400078e0200 */
[----:B------:R-:W-:Y:S05]  /*0e60*/  @!P1 BRA `(.L_x_8) ;  /* 0x00000000008c9947 */ /* 0x000fea0003800000 */
[----:B------:R-:W-:Y:S01]  /*0e70*/  ISETP.GE.U32.AND P0, PT, R32, 0x8, PT ;  /* 0x000000082000780c */ /* 0x000fe20003f06070 */
[----:B------:R-:W-:Y:S01]  /*0e80*/  BSSY.RECONVERGENT B1, `(.L_x_9) ;  /* 0x000000e000017945 */ /* 0x000fe20003800200 */
[----:B------:R-:W-:-:S04]  /*0e90*/  LOP3.LUT R30, R33, 0x7, RZ, 0xc0, !PT ;  /* 0x00000007211e7812 */ /* 0x000fc800078ec0ff */
[----:B------:R-:W-:-:S07]  /*0ea0*/  ISETP.NE.AND P1, PT, R30, RZ, PT ;  /* 0x000000ff1e00720c */ /* 0x000fce0003f25270 */
[----:B------:R-:W-:Y:S06]  /*0eb0*/  @!P0 BRA `(.L_x_10) ;  /* 0x0000000000288947 */ /* 0x000fec0003800000 */
[C---:B------:R-:W-:Y:S02]  /*0ec0*/  IMAD R4, R5.reuse, 0x4, R6 ;  /* 0x0000000405047824 */ /* 0x040fe400078e0206 */
[----:B------:R-:W-:-:S03]  /*0ed0*/  VIADD R5, R5, 0x100 ;  /* 0x0000010005057836 */ /* 0x000fc60000000000 */
[----:B------:R0:W-:Y:S04]  /*0ee0*/  STS [R4], RZ ;  /* 0x000000ff04007388 */ /* 0x0001e80000000800 */
[----:B------:R0:W-:Y:S04]  /*0ef0*/  STS [R4+0x80], RZ ;  /* 0x000080ff04007388 */ /* 0x0001e80000000800 */
[----:B------:R0:W-:Y:S04]  /*0f00*/  STS [R4+0x100], RZ ;  /* 0x000100ff04007388 */ /* 0x0001e80000000800 */
[----:B------:R0:W-:Y:S04]  /*0f10*/  STS [R4+0x180], RZ ;  /* 0x000180ff04007388 */ /* 0x0001e80000000800 */
[----:B------:R0:W-:Y:S04]  /*0f20*/  STS [R4+0x200], RZ ;  /* 0x000200ff04007388 */ /* 0x0001e80000000800 */
[----:B------:R0:W-:Y:S04]  /*0f30*/  STS [R4+0x280], RZ ;  /* 0x000280ff04007388 */ /* 0x0001e80000000800 */
[----:B------:R0:W-:Y:S04]  /*0f40*/  STS [R4+0x300], RZ ;  /* 0x000300ff04007388 */ /* 0x0001e80000000800 */
[----:B------:R0:W-:Y:S02]  /*0f50*/  STS [R4+0x380], RZ ;  /* 0x000380ff04007388 */ /* 0x0001e40000000800 */
.L_x_10:
[----:B------:R-:W-:Y:S05]  /*0f60*/  BSYNC.RECONVERGENT B1 ;  /* 0x0000000000017941 */ /* 0x000fea0003800200 */
.L_x_9:
[----:B------:R-:W-:Y:S05]  /*0f70*/  @!P1 BRA `(.L_x_8) ;  /* 0x0000000000489947 */ /* 0x000fea0003800000 */
[----:B------:R-:W-:Y:S02]  /*0f80*/  ISETP.GE.U32.AND P0, PT, R30, 0x4, PT ;  /* 0x000000041e00780c */ /* 0x000fe40003f06070 */
[----:B------:R-:W-:-:S04]  /*0f90*/  LOP3.LUT R33, R33, 0x3, RZ, 0xc0, !PT ;  /* 0x0000000321217812 */ /* 0x000fc800078ec0ff */
[----:B------:R-:W-:-:S07]  /*0fa0*/  ISETP.NE.AND P1, PT, R33, RZ, PT ;  /* 0x000000ff2100720c */ /* 0x000fce0003f25270 */
[C---:B0-----:R-:W-:Y:S02]  /*0fb0*/  @P0 IMAD R4, R5.reuse, 0x4, R6 ;  /* 0x0000000405040824 */ /* 0x041fe400078e0206 */
[----:B------:R-:W-:-:S03]  /*0fc0*/  @P0 VIADD R5, R5, 0x80 ;  /* 0x0000008005050836 */ /* 0x000fc60000000000 */
[----:B------:R1:W-:Y:S04]  /*0fd0*/  @P0 STS [R4], RZ ;  /* 0x000000ff04000388 */ /* 0x0003e80000000800 */
[----:B------:R1:W-:Y:S04]  /*0fe0*/  @P0 STS [R4+0x80], RZ ;  /* 0x000080ff04000388 */ /* 0x0003e80000000800 */
[----:B------:R1:W-:Y:S04]  /*0ff0*/  @P0 STS [R4+0x100], RZ ;  /* 0x000100ff04000388 */ /* 0x0003e80000000800 */
[----:B------:R1:W-:Y:S01]  /*1000*/  @P0 STS [R4+0x180], RZ ;  /* 0x000180ff04000388 */ /* 0x0003e20000000800 */
[----:B------:R-:W-:Y:S05]  /*1010*/  @!P1 BRA `(.L_x_8) ;  /* 0x0000000000209947 */ /* 0x000fea0003800000 */
[----:B------:R-:W-:Y:S02]  /*1020*/  IMAD R0, R5, 0x4, R0 ;  /* 0x0000000405007824 */ /* 0x000fe400078e0200 */
[----:B------:R-:W-:Y:S02]  /*1030*/  IMAD.MOV R33, RZ, RZ, -R33 ;  /* 0x000000ffff217224 */ /* 0x000fe400078e0a21 */
[----:B------:R-:W-:-:S07]  /*1040*/  IMAD.IADD R0, R29, 0x1, R0 ;  /* 0x000000011d007824 */ /* 0x000fce00078e0200 */
.L_x_11:
[----:B------:R-:W-:Y:S01]  /*1050*/  VIADD R33, R33, 0x1 ;  /* 0x0000000121217836 */ /* 0x000fe20000000000 */
[----:B------:R0:W-:Y:S04]  /*1060*/  STS [R0], RZ ;  /* 0x000000ff00007388 */ /* 0x0001e80000000800 */
[----:B------:R-:W-:Y:S01]  /*1070*/  ISETP.NE.AND P0, PT, R33, RZ, PT ;  /* 0x000000ff2100720c */ /* 0x000fe20003f05270 */
[----:B0-----:R-:W-:-:S12]  /*1080*/  VIADD R0, R0, 0x80 ;  /* 0x0000008000007836 */ /* 0x001fd80000000000 */
[----:B------:R-:W-:Y:S05]  /*1090*/  @P0 BRA `(.L_x_11) ;  /* 0xfffffffc00ec0947 */ /* 0x000fea000383ffff */
.L_x_8:
[----:B------:R-:W-:Y:S05]  /*10a0*/  BSYNC.RECONVERGENT B0 ;  /* 0x0000000000007941 */ /* 0x000fea0003800200 */
.L_x_7:
[----:B------:R-:W2:Y:S01]  /*10b0*/  LDCU UR4, c[0x0][0x3c4] ;  /* 0x00007880ff0477ac */ /* 0x000ea20008000800 */
[----:B------:R-:W-:Y:S01]  /*10c0*/  ISETP.NE.AND P0, PT, R25, 0x7fffffff, PT ;  /* 0x7fffffff1900780c */ /* 0x000fe20003f05270 */
[----:B------:R-:W-:Y:S01]  /*10d0*/  BSSY.RECONVERGENT B0, `(.L_x_12) ;  /* 0x0000097000007945 */ /* 0x000fe20003800200 */
[C---:B------:R-:W-:Y:S02]  /*10e0*/  ISETP.NE.AND P1, PT, R24.reuse, 0x7fffffff, PT ;  /* 0x7fffffff1800780c */ /* 0x040fe40003f25270 */
[----:B------:R-:W-:Y:S02]  /*10f0*/  ISETP.NE.AND P2, PT, R23, 0x7fffffff, PT ;  /* 0x7fffffff1700780c */ /* 0x000fe40003f45270 */
[----:B------:R-:W-:Y:S02]  /*1100*/  SEL R0, R25, 0x80000000, P0 ;  /* 0x8000000019007807 */ /* 0x000fe40000000000 */
[----:B01----:R-:W-:Y:S02]  /*1110*/  SEL R4, R24, 0x80000000, P1 ;  /* 0x8000000018047807 */ /* 0x003fe40000800000 */
[----:B------:R-:W-:-:S02]  /*1120*/  SEL R5, R23, 0x80000000, P2 ;  /* 0x8000000017057807 */ /* 0x000fc40001000000 */
[----:B------:R-:W-:Y:S02]  /*1130*/  ISETP.NE.AND P0, PT, R22, 0x7fffffff, PT ;  /* 0x7fffffff1600780c */ /* 0x000fe40003f05270 */
[----:B------:R-:W-:Y:S02]  /*1140*/  ISETP.NE.AND P1, PT, R21, 0x7fffffff, PT ;  /* 0x7fffffff1500780c */ /* 0x000fe40003f25270 */
[----:B------:R-:W-:Y:S02]  /*1150*/  ISETP.NE.AND P3, PT, R19, 0x7fffffff, PT ;  /* 0x7fffffff1300780c */ /* 0x000fe40003f65270 */
[----:B--2---:R-:W-:Y:S02]  /*1160*/  SHF.R.U32.HI R0, RZ, UR4, R0 ;  /* 0x00000004ff007c19 */ /* 0x004fe40008011600 */
[----:B------:R-:W-:Y:S02]  /*1170*/  SHF.R.U32.HI R4, RZ, UR4, R4 ;  /* 0x00000004ff047c19 */ /* 0x000fe40008011604 */
[----:B------:R-:W-:-:S02]  /*1180*/  SHF.R.U32.HI R30, RZ, UR4, R5 ;  /* 0x00000004ff1e7c19 */ /* 0x000fc40008011605 */
[-C--:B------:R-:W-:Y:S02]  /*1190*/  LOP3.LUT R31, R0, R7.reuse, RZ, 0x30, !PT ;  /* 0x00000007001f7212 */ /* 0x080fe400078e30ff */
[-C--:B------:R-:W-:Y:S02]  /*11a0*/  LOP3.LUT R5, R4, R7.reuse, RZ, 0x30, !PT ;  /* 0x0000000704057212 */ /* 0x080fe400078e30ff */
[----:B------:R-:W-:Y:S01]  /*11b0*/  LOP3.LUT R33, R30, R7, RZ, 0x30, !PT ;  /* 0x000000071e217212 */ /* 0x000fe200078e30ff */
[--C-:B------:R-:W-:Y:S01]  /*11c0*/  IMAD R0, R31, 0x4, R6.reuse ;  /* 0x000000041f007824 */ /* 0x100fe200078e0206 */
[----:B------:R-:W-:Y:S01]  /*11d0*/  SEL R4, R22, 0x80000000, P0 ;  /* 0x8000000016047807 */ /* 0x000fe20000000000 */
[--C-:B------:R-:W-:Y:S01]  /*11e0*/  IMAD R5, R5, 0x4, R6.reuse ;  /* 0x0000000405057824 */ /* 0x100fe200078e0206 */
[----:B------:R-:W-:Y:S01]  /*11f0*/  SEL R30, R21, 0x80000000, P1 ;  /* 0x80000000151e7807 */ /* 0x000fe20000800000 */
[----:B------:R-:W-:Y:S01]  /*1200*/  IMAD R33, R33, 0x4, R6 ;  /* 0x0000000421217824 */ /* 0x000fe200078e0206 */
[----:B------:R-:W-:Y:S01]  /*1210*/  ISETP.NE.AND P2, PT, R20, 0x7fffffff, PT ;  /* 0x7fffffff1400780c */ /* 0x000fe20003f45270 */
[----:B------:R-:W-:Y:S01]  /*1220*/  NOP ;  /* 0x0000000000007918 */ /* 0x000fe20000000000 */
[----:B------:R-:W-:Y:S01]  /*1230*/  SHF.R.U32.HI R4, RZ, UR4, R4 ;  /* 0x00000004ff047c19 */ /* 0x000fe20008011604 */
[----:B------:R0:W-:Y:S01]  /*1240*/  ATOMS.POPC.INC.32 RZ, [R0+URZ] ;  /* 0x0000000000ff7f8c */ /* 0x0001e2000d8000ff */
[----:B------:R-:W-:-:S02]  /*1250*/  SHF.R.U32.HI R30, RZ, UR4, R30 ;  /* 0x00000004ff1e7c19 */ /* 0x000fc4000801161e */
[----:B------:R-:W-:Y:S01]  /*1260*/  SEL R32, R20, 0x80000000, P2 ;  /* 0x8000000014207807 */ /* 0x000fe20001000000 */
[----:B------:R1:W-:Y:S01]  /*1270*/  ATOMS.POPC.INC.32 RZ, [R5+URZ] ;  /* 0x0000000005ff7f8c */ /* 0x0003e2000d8000ff */
[----:B------:R-:W-:Y:S02]  /*1280*/  ISETP.NE.AND P4, PT, R18, 0x7fffffff, PT ;  /* 0x7fffffff1200780c */ /* 0x000fe40003f85270 */
[----:B------:R-:W-:Y:S01]  /*1290*/  SHF.R.U32.HI R32, RZ, UR4, R32 ;  /* 0x00000004ff207c19 */ /* 0x000fe20008011620 */
[----:B------:R2:W-:Y:S01]  /*12a0*/  ATOMS.POPC.INC.32 RZ, [R33+URZ] ;  /* 0x0000000021ff7f8c */ /* 0x0005e2000d8000ff */
[----:B0-----:R-:W-:Y:S02]  /*12b0*/  SEL R0, R19, 0x80000000, P3 ;  /* 0x8000000013007807 */ /* 0x001fe40001800000 */
[----:B------:R-:W-:Y:S02]  /*12c0*/  ISETP.NE.AND P0, PT, R17, 0x7fffffff, PT ;  /* 0x7fffffff1100780c */ /* 0x000fe40003f05270 */
[----:B-1----:R-:W-:-:S02]  /*12d0*/  LOP3.LUT R5, R4, R7, RZ, 0x30, !PT ;  /* 0x0000000704057212 */ /* 0x002fc400078e30ff */
[----:B------:R-:W-:Y:S02]  /*12e0*/  SHF.R.U32.HI R0, RZ, UR4, R0 ;  /* 0x00000004ff007c19 */ /* 0x000fe40008011600 */
[-C--:B--2---:R-:W-:Y:S01]  /*12f0*/  LOP3.LUT R33, R30, R7.reuse, RZ, 0x30, !PT ;  /* 0x000000071e217212 */ /* 0x084fe200078e30ff */
[--C-:B------:R-:W-:Y:S01]  /*1300*/  IMAD R5, R5, 0x4, R6.reuse ;  /* 0x0000000405057824 */ /* 0x100fe200078e0206 */
[----:B------:R-:W-:Y:S02]  /*1310*/  SEL R34, R18, 0x80000000, P4 ;  /* 0x8000000012227807 */ /* 0x000fe40002000000 */
[----:B------:R-:W-:Y:S01]  /*1320*/  ISETP.NE.AND P1, PT, R16, 0x7fffffff, PT ;  /* 0x7fffffff1000780c */ /* 0x000fe20003f25270 */
[----:B------:R-:W-:Y:S01]  /*1330*/  IMAD R33, R33, 0x4, R6 ;  /* 0x0000000421217824 */ /* 0x000fe200078e0206 */
[----:B------:R-:W-:Y:S01]  /*1340*/  LOP3.LUT R37, R0, R7, RZ, 0x30, !PT ;  /* 0x0000000700257212 */ /* 0x000fe200078e30ff */
[----:B------:R0:W-:Y:S01]  /*1350*/  ATOMS.POPC.INC.32 RZ, [R5+URZ] ;  /* 0x0000000005ff7f8c */ /* 0x0001e2000d8000ff */
[----:B------:R-:W-:-:S02]  /*1360*/  ISETP.NE.AND P2, PT, R15, 0x7fffffff, PT ;  /* 0x7fffffff0f00780c */ /* 0x000fc40003f45270 */
[----:B------:R-:W-:Y:S01]  /*1370*/  LOP3.LUT R35, R32, R7, RZ, 0x30, !PT ;  /* 0x0000000720237212 */ /* 0x000fe200078e30ff */
[----:B------:R1:W-:Y:S01]  /*1380*/  ATOMS.POPC.INC.32 RZ, [R33+URZ] ;  /* 0x0000000021ff7f8c */ /* 0x0003e2000d8000ff */
[----:B------:R-:W-:Y:S01]  /*1390*/  SEL R0, R17, 0x80000000, P0 ;  /* 0x8000000011007807 */ /* 0x000fe20000000000 */
[--C-:B------:R-:W-:Y:S01]  /*13a0*/  IMAD R37, R37, 0x4, R6.reuse ;  /* 0x0000000425257824 */ /* 0x100fe200078e0206 */
[----:B------:R-:W-:Y:S01]  /*13b0*/  ISETP.NE.AND P4, PT, R13, 0x7fffffff, PT ;  /* 0x7fffffff0d00780c */ /* 0x000fe20003f85270 */
[----:B------:R-:W-:Y:S01]  /*13c0*/  IMAD R35, R35, 0x4, R6 ;  /* 0x0000000423237824 */ /* 0x000fe200078e0206 */
[----:B------:R-:W-:Y:S02]  /*13d0*/  SHF.R.U32.HI R34, RZ, UR4, R34 ;  /* 0x00000004ff227c19 */ /* 0x000fe40008011622 */
[----:B------:R-:W-:Y:S02]  /*13e0*/  SEL R4, R16, 0x80000000, P1 ;  /* 0x8000000010047807 */ /* 0x000fe40000800000 */
[----:B0-----:R-:W-:Y:S01]  /*13f0*/  SEL R5, R15, 0x80000000, P2 ;  /* 0x800000000f057807 */ /* 0x001fe20001000000 */
[----:B------:R0:W-:Y:S01]  /*1400*/  ATOMS.POPC.INC.32 RZ, [R35+URZ] ;  /* 0x0000000023ff7f8c */ /* 0x0001e2000d8000ff */
[----:B------:R-:W-:-:S02]  /*1410*/  SHF.R.U32.HI R0, RZ, UR4, R0 ;  /* 0x00000004ff007c19 */ /* 0x000fc40008011600 */
[----:B------:R-:W-:Y:S01]  /*1420*/  ISETP.NE.AND P3, PT, R14, 0x7fffffff, PT ;  /* 0x7fffffff0e00780c */ /* 0x000fe20003f65270 */
[----:B------:R2:W-:Y:S01]  /*1430*/  ATOMS.POPC.INC.32 RZ, [R37+URZ] ;  /* 0x0000000025ff7f8c */ /* 0x0005e2000d8000ff */
[----:B-1----:R-:W-:Y:S02]  /*1440*/  SEL R33, R13, 0x80000000, P4 ;  /* 0x800000000d217807 */ /* 0x002fe40002000000 */
[-C--:B------:R-:W-:Y:S02]  /*1450*/  LOP3.LUT R39, R34, R7.reuse, RZ, 0x30, !PT ;  /* 0x0000000722277212 */ /* 0x080fe400078e30ff */
[----:B------:R-:W-:Y:S02]  /*1460*/  SHF.R.U32.HI R4, RZ, UR4, R4 ;  /* 0x00000004ff047c19 */ /* 0x000fe40008011604 */
[----:B------:R-:W-:Y:S01]  /*1470*/  SHF.R.U32.HI R30, RZ, UR4, R5 ;  /* 0x00000004ff1e7c19 */ /* 0x000fe20008011605 */
[----:B------:R-:W-:Y:S01]  /*1480*/  IMAD R39, R39, 0x4, R6 ;  /* 0x0000000427277824 */ /* 0x000fe200078e0206 */
[----:B------:R-:W-:-:S02]  /*1490*/  LOP3.LUT R5, R0, R7, RZ, 0x30, !PT ;  /* 0x0000000700057212 */ /* 0x000fc400078e30ff */
[----:B------:R-:W-:Y:S02]  /*14a0*/  SEL R32, R14, 0x80000000, P3 ;  /* 0x800000000e207807 */ /* 0x000fe40001800000 */
[----:B------:R-:W-:Y:S01]  /*14b0*/  SHF.R.U32.HI R0, RZ, UR4, R33 ;  /* 0x00000004ff007c19 */ /* 0x000fe20008011621 */
[----:B------:R-:W-:Y:S01]  /*14c0*/  IMAD R5, R5, 0x4, R6 ;  /* 0x0000000405057824 */ /* 0x000fe200078e0206 */
[-C--:B------:R-:W-:Y:S01]  /*14d0*/  LOP3.LUT R33, R4, R7.reuse, RZ, 0x30, !PT ;  /* 0x0000000704217212 */ /* 0x080fe200078e30ff */
[----:B------:R1:W-:Y:S01]  /*14e0*/  ATOMS.POPC.INC.32 RZ, [R39+URZ] ;  /* 0x0000000027ff7f8c */ /* 0x0003e2000d8000ff */
[----:B0-----:R-:W-:Y:S02]  /*14f0*/  LOP3.LUT R35, R30, R7, RZ, 0x30, !PT ;  /* 0x000000071e237212 */ /* 0x001fe400078e30ff */
[----:B------:R-:W-:Y:S01]  /*1500*/  SHF.R.U32.HI R32, RZ, UR4, R32 ;  /* 0x00000004ff207c19 */ /* 0x000fe20008011620 */
[--C-:B------:R-:W-:Y:S01]  /*1510*/  IMAD R33, R33, 0x4, R6.reuse ;  /* 0x0000000421217824 */ /* 0x100fe200078e0206 */
[----:B------:R-:W-:Y:S01]  /*1520*/  ISETP.NE.AND P0, PT, R12, 0x7fffffff, PT ;  /* 0x7fffffff0c00780c */ /* 0x000fe20003f05270 */
[----:B------:R-:W-:Y:S01]  /*1530*/  IMAD R35, R35, 0x4, R6 ;  /* 0x0000000423237824 */ /* 0x000fe200078e0206 */
[----:B------:R-:W-:Y:S01]  /*1540*/  ISETP.NE.AND P1, PT, R11, 0x7fffffff, PT ;  /* 0x7fffffff0b00780c */ /* 0x000fe20003f25270 */
[----:B------:R0:W-:Y:S01]  /*1550*/  ATOMS.POPC.INC.32 RZ, [R5+URZ] ;  /* 0x0000000005ff7f8c */ /* 0x0001e2000d8000ff */
[----:B------:R-:W-:-:S02]  /*1560*/  ISETP.NE.AND P2, PT, R10, 0x7fffffff, PT ;  /* 0x7fffffff0a00780c */ /* 0x000fc40003f45270 */
[-C--:B--2---:R-:W-:Y:S01]  /*1570*/  LOP3.LUT R37, R32, R7.reuse, RZ, 0x30, !PT ;  /* 0x0000000720257212 */ /* 0x084fe200078e30ff */
[----:B------:R2:W-:Y:S01]  /*1580*/  ATOMS.POPC.INC.32 RZ, [R33+URZ] ;  /* 0x0000000021ff7f8c */ /* 0x0005e2000d8000ff */
[----:B-1----:R-:W-:Y:S02]  /*1590*/  LOP3.LUT R39, R0, R7, RZ, 0x30, !PT ;  /* 0x0000000700277212 */ /* 0x002fe400078e30ff */
[----:B------:R-:W-:Y:S01]  /*15a0*/  ISETP.NE.AND P3, PT, R9, 0x7fffffff, PT ;  /* 0x7fffffff0900780c */ /* 0x000fe20003f65270 */
[----:B------:R1:W-:Y:S01]  /*15b0*/  ATOMS.POPC.INC.32 RZ, [R35+URZ] ;  /* 0x0000000023ff7f8c */ /* 0x0003e2000d8000ff */
[----:B------:R-:W-:Y:S01]  /*15c0*/  ISETP.NE.AND P4, PT, R8, 0x7fffffff, PT ;  /* 0x7fffffff0800780c */ /* 0x000fe20003f85270 */
[--C-:B------:R-:W-:Y:S01]  /*15d0*/  IMAD R37, R37, 0x4, R6.reuse ;  /* 0x0000000425257824 */ /* 0x100fe200078e0206 */
[----:B------:R-:W-:Y:S01]  /*15e0*/  SEL R0, R12, 0x80000000, P0 ;  /* 0x800000000c007807 */ /* 0x000fe20000000000 */
[----:B------:R-:W-:Y:S01]  /*15f0*/  IMAD R39, R39, 0x4, R6 ;  /* 0x0000000427277824 */ /* 0x000fe200078e0206 */
[----:B------:R-:W-:Y:S01]  /*1600*/  SEL R30, R11, 0x80000000, P1 ;  /* 0x800000000b1e7807 */ /* 0x000fe20000800000 */
[----:B0-----:R-:W0:Y:S01]  /*1610*/  LDC.64 R4, c[0x0][0x380] ;  /* 0x0000e000ff047b82 */ /* 0x001e220000000a00 */
[----:B------:R-:W-:Y:S01]  /*1620*/  SEL R32, R10, 0x80000000, P2 ;  /* 0x800000000a207807 */ /* 0x000fe20001000000 */
[----:B------:R3:W-:Y:S01]  /*1630*/  ATOMS.POPC.INC.32 RZ, [R37+URZ] ;  /* 0x0000000025ff7f8c */ /* 0x0007e2000d8000ff */
[----:B--2---:R-:W-:-:S02]  /*1640*/  SEL R33, R9, 0x80000000, P3 ;  /* 0x8000000009217807 */ /* 0x004fc40001800000 */
[----:B-1----:R-:W-:Y:S01]  /*1650*/  SEL R35, R8, 0x80000000, P4 ;  /* 0x8000000008237807 */ /* 0x002fe20002000000 */
[----:B------:R1:W-:Y:S01]  /*1660*/  ATOMS.POPC.INC.32 RZ, [R39+URZ] ;  /* 0x0000000027ff7f8c */ /* 0x0003e2000d8000ff */
[----:B------:R-:W-:Y:S02]  /*1670*/  SHF.R.U32.HI R0, RZ, UR4, R0 ;  /* 0x00000004ff007c19 */ /* 0x000fe40008011600 */
[----:B------:R-:W-:Y:S02]  /*1680*/  SHF.R.U32.HI R30, RZ, UR4, R30 ;  /* 0x00000004ff1e7c19 */ /* 0x000fe4000801161e */
[----:B------:R-:W-:Y:S02]  /*1690*/  SHF.R.U32.HI R32, RZ, UR4, R32 ;  /* 0x00000004ff207c19 */ /* 0x000fe40008011620 */
[----:B------:R-:W-:Y:S02]  /*16a0*/  SHF.R.U32.HI R34, RZ, UR4, R33 ;  /* 0x00000004ff227c19 */ /* 0x000fe40008011621 */
[----:B------:R-:W-:-:S02]  /*16b0*/  SHF.R.U32.HI R36, RZ, UR4, R35 ;  /* 0x00000004ff247c19 */ /* 0x000fc40008011623 */
[-C--:B------:R-:W-:Y:S01]  /*16c0*/  LOP3.LUT R33, R0, R7.reuse, RZ, 0x30, !PT ;  /* 0x0000000700217212 */ /* 0x080fe200078e30ff */
[----:B------:R-:W-:Y:S01]  /*16d0*/  IMAD.MOV.U32 R0, RZ, RZ, RZ ;  /* 0x000000ffff007224 */ /* 0x000fe200078e00ff */
[-C--:B------:R-:W-:Y:S01]  /*16e0*/  LOP3.LUT R35, R30, R7.reuse, RZ, 0x30, !PT ;  /* 0x000000071e237212 */ /* 0x080fe200078e30ff */
[----:B------:R-:W-:Y:S01]  /*16f0*/  IMAD R30, R3, 0x4, R29 ;  /* 0x00000004031e7824 */ /* 0x000fe200078e021d */
[-C--:B---3--:R-:W-:Y:S01]  /*1700*/  LOP3.LUT R37, R32, R7.reuse, RZ, 0x30, !PT ;  /* 0x0000000720257212 */ /* 0x088fe200078e30ff */
[--C-:B------:R-:W-:Y:S01]  /*1710*/  IMAD R33, R33, 0x4, R6.reuse ;  /* 0x0000000421217824 */ /* 0x100fe200078e0206 */
[----:B------:R-:W-:Y:S01]  /*1720*/  ISETP.GT.U32.AND P5, PT, R3, 0xff, PT ;  /* 0x000000ff0300780c */ /* 0x000fe20003fa4070 */
[--C-:B------:R-:W-:Y:S01]  /*1730*/  IMAD R35, R35, 0x4, R6.reuse ;  /* 0x0000000423237824 */ /* 0x100fe200078e0206 */
[-C--:B-1----:R-:W-:Y:S01]  /*1740*/  LOP3.LUT R39, R34, R7.reuse, RZ, 0x30, !PT ;  /* 0x0000000722277212 */ /* 0x082fe200078e30ff */
[--C-:B------:R-:W-:Y:S01]  /*1750*/  IMAD R37, R37, 0x4, R6.reuse ;  /* 0x0000000425257824 */ /* 0x100fe200078e0206 */
[----:B------:R-:W-:Y:S01]  /*1760*/  LOP3.LUT R41, R36, R7, RZ, 0x30, !PT ;  /* 0x0000000724297212 */ /* 0x000fe200078e30ff */
[----:B------:R1:W-:Y:S01]  /*1770*/  ATOMS.POPC.INC.32 RZ, [R33+URZ] ;  /* 0x0000000021ff7f8c */ /* 0x0003e2000d8000ff */
[----:B------:R-:W-:Y:S01]  /*1780*/  P2R R45, PR, RZ, 0x20 ;  /* 0x00000020ff2d7803 */ /* 0x000fe20000000000 */
[----:B------:R-:W-:-:S02]  /*1790*/  IMAD R39, R39, 0x4, R6 ;  /* 0x0000000427277824 */ /* 0x000fc400078e0206 */
[----:B------:R-:W-:Y:S01]  /*17a0*/  IMAD R41, R41, 0x4, R6 ;  /* 0x0000000429297824 */ /* 0x000fe200078e0206 */
[----:B------:R1:W-:Y:S04]  /*17b0*/  ATOMS.POPC.INC.32 RZ, [R35+URZ] ;  /* 0x0000000023ff7f8c */ /* 0x0003e8000d8000ff */
[----:B------:R1:W-:Y:S04]  /*17c0*/  ATOMS.POPC.INC.32 RZ, [R37+URZ] ;  /* 0x0000000025ff7f8c */ /* 0x0003e8000d8000ff */
[----:B------:R1:W-:Y:S04]  /*17d0*/  ATOMS.POPC.INC.32 RZ, [R39+URZ] ;  /* 0x0000000027ff7f8c */ /* 0x0003e8000d8000ff */
[----:B------:R1:W-:Y:S01]  /*17e0*/  ATOMS.POPC.INC.32 RZ, [R41+URZ] ;  /* 0x0000000029ff7f8c */ /* 0x0003e2000d8000ff */
[----:B------:R-:W-:Y:S06]  /*17f0*/  BAR.SYNC.DEFER_BLOCKING 0x0 ;  /* 0x0000000000007b1d */ /* 0x000fec0000010000 */
[----:B0-----:R-:W-:Y:S05]  /*1800*/  @P5 BRA `(.L_x_13) ;  /* 0x00000000008c5947 */ /* 0x001fea0003800000 */
[----:B-1----:R-:W-:Y:S04]  /*1810*/  LDS R33, [R30] ;  /* 0x000000001e217984 */ /* 0x002fe80000000800 */
[----:B------:R-:W0:Y:S04]  /*1820*/  LDS R0, [R30+0x400] ;  /* 0x000400001e007984 */ /* 0x000e280000000800 */
[----:B------:R-:W1:Y:S04]  /*1830*/  LDS R32, [R30+0x800] ;  /* 0x000800001e207984 */ /* 0x000e680000000800 */
[----:B------:R-:W2:Y:S04]  /*1840*/  LDS R34, [R30+0xc00] ;  /* 0x000c00001e227984 */ /* 0x000ea80000000800 */
[----:B------:R-:W3:Y:S04]  /*1850*/  LDS R36, [R30+0x1000] ;  /* 0x001000001e247984 */ /* 0x000ee80000000800 */
[----:B------:R-:W4:Y:S04]  /*1860*/  LDS R38, [R30+0x1400] ;  /* 0x001400001e267984 */ /* 0x000f280000000800 */
[----:B------:R-:W5:Y:S04]  /*1870*/  LDS R40, [R30+0x1800] ;  /* 0x001800001e287984 */ /* 0x000f680000000800 */
[----:B------:R-:W5:Y:S04]  /*1880*/  LDS R42, [R30+0x1c00] ;  /* 0x001c00001e2a7984 */ /* 0x000f680000000800 */
[----:B------:R-:W5:Y:S04]  /*1890*/  LDS R44, [R30+0x2000] ;  /* 0x002000001e2c7984 */ /* 0x000f680000000800 */
[----:B------:R-:W5:Y:S04]  /*18a0*/  LDS R46, [R30+0x2400] ;  /* 0x002400001e2e7984 */ /* 0x000f680000000800 */
[----:B------:R-:W5:Y:S01]  /*18b0*/  LDS R48, [R30+0x2800] ;  /* 0x002800001e307984 */ /* 0x000f620000000800 */
[----:B0-----:R-:W-:-:S03]  /*18c0*/  IMAD.IADD R35, R33, 0x1, R0 ;  /* 0x0000000121237824 */ /* 0x001fc600078e0200 */
[----:B------:R-:W-:Y:S01]  /*18d0*/  STS [R30+0x400], R33 ;  /* 0x000400211e007388 */ /* 0x000fe20000000800 */
[----:B-1----:R-:W-:-:S03]  /*18e0*/  IMAD.IADD R37, R35, 0x1, R32 ;  /* 0x0000000123257824 */ /* 0x002fc600078e0220 */
[----:B------:R-:W0:Y:S01]  /*18f0*/  LDS R0, [R30+0x2c00] ;  /* 0x002c00001e007984 */ /* 0x000e220000000800 */
[----:B--2---:R-:W-:-:S03]  /*1900*/  IMAD.IADD R39, R37, 0x1, R34 ;  /* 0x0000000125277824 */ /* 0x004fc600078e0222 */
[----:B------:R2:W-:Y:S01]  /*1910*/  STS [R30+0x800], R35 ;  /* 0x000800231e007388 */ /* 0x0005e20000000800 */
[----:B---3--:R-:W-:-:S03]  /*1920*/  IMAD.IADD R41, R39, 0x1, R36 ;  /* 0x0000000127297824 */ /* 0x008fc600078e0224 */
[----:B------:R2:W-:Y:S01]  /*1930*/  STS [R30+0xc00], R37 ;  /* 0x000c00251e007388 */ /* 0x0005e20000000800 */
[----:B----4-:R-:W-:-:S03]  /*1940*/  IMAD.IADD R43, R41, 0x1, R38 ;  /* 0x00000001292b7824 */ /* 0x010fc600078e0226 */
[----:B------:R2:W-:Y:S01]  /*1950*/  STS [R30+0x1000], R39 ;  /* 0x001000271e007388 */ /* 0x0005e20000000800 */
[----:B-----5:R-:W-:-:S03]  /*1960*/  IMAD.IADD R47, R43, 0x1, R40 ;  /* 0x000000012b2f7824 */ /* 0x020fc600078e0228 */
[----:B------:R2:W-:Y:S01]  /*1970*/  STS [R30+0x1400], R41 ;  /* 0x001400291e007388 */ /* 0x0005e20000000800 */
[----:B------:R-:W-:-:S03]  /*1980*/  IMAD.IADD R49, R47, 0x1, R42 ;  /* 0x000000012f317824 */ /* 0x000fc600078e022a */
[----:B------:R2:W-:Y:S01]  /*1990*/  STS [R30+0x1800], R43 ;  /* 0x0018002b1e007388 */ /* 0x0005e20000000800 */
[----:B------:R-:W-:-:S03]  /*19a0*/  IMAD.IADD R51, R49, 0x1, R44 ;  /* 0x0000000131337824 */ /* 0x000fc600078e022c */
[----:B------:R2:W-:Y:S01]  /*19b0*/  STS [R30+0x1c00], R47 ;  /* 0x001c002f1e007388 */ /* 0x0005e20000000800 */
[----:B------:R-:W-:-:S03]  /*19c0*/  IMAD.IADD R53, R51, 0x1, R46 ;  /* 0x0000000133357824 */ /* 0x000fc600078e022e */
[----:B------:R2:W-:Y:S01]  /*19d0*/  STS [R30+0x2000], R49 ;  /* 0x002000311e007388 */ /* 0x0005e20000000800 */
[----:B------:R-:W-:-:S03]  /*19e0*/  IMAD.IADD R48, R53, 0x1, R48 ;  /* 0x0000000135307824 */ /* 0x000fc600078e0230 */
[----:B------:R2:W-:Y:S04]  /*19f0*/  STS [R30+0x2400], R51 ;  /* 0x002400331e007388 */ /* 0x0005e80000000800 */
[----:B------:R2:W-:Y:S04]  /*1a00*/  STS [R30+0x2800], R53 ;  /* 0x002800351e007388 */ /* 0x0005e80000000800 */
[----:B------:R2:W-:Y:S01]  /*1a10*/  STS [R30], RZ ;  /* 0x000000ff1e007388 */ /* 0x0005e20000000800 */
[----:B0-----:R-:W-:-:S03]  /*1a20*/  IMAD.IADD R0, R48, 0x1, R0 ;  /* 0x0000000130007824 */ /* 0x001fc600078e0200 */
[----:B------:R2:W-:Y:S04]  /*1a30*/  STS [R30+0x2c00], R48 ;  /* 0x002c00301e007388 */ /* 0x0005e80000000800 */
.L_x_13:
[----:B------:R-:W-:Y:S05]  /*1a40*/  BSYNC.RECONVERGENT B0 ;  /* 0x0000000000007941 */ /* 0x000fea0003800200 */
.L_x_12:
[----:B------:R-:W-:Y:S01]  /*1a50*/  ISETP.NE.AND P0, PT, R0, 0x1b00, PT ;  /* 0x00001b000000780c */ /* 0x000fe20003f05270 */
[----:B-1----:R-:W-:-:S03]  /*1a60*/  IMAD R33, R27, 0x100, R3 ;  /* 0x000001001b217824 */ /* 0x002fc600078e0203 */
[----:B------:R-:W-:Y:S01]  /*1a70*/  ISETP.LT.U32.AND P0, PT, R3, 0x100, !P0 ;  /* 0x000001000300780c */ /* 0x000fe20004701070 */
[----:B------:R-:W-:Y:S01]  /*1a80*/  IMAD.WIDE R4, R33, 0x4, R4 ;  /* 0x0000000421047825 */ /* 0x000fe200078e0204 */
[----:B------:R-:W-:-:S05]  /*1a90*/  @!P5 LOP3.LUT R33, R0, 0x40000000, RZ, 0xfc, !PT ;  /* 0x400000000021d812 */ /* 0x000fca00078efcff */
[----:B------:R0:W-:Y:S06]  /*1aa0*/  @!P5 STG.E.STRONG.SYS desc[UR6][R4.64], R33 ;  /* 0x000000210400d986 */ /* 0x0001ec000c115906 */
[----:B------:R-:W-:Y:S06]  /*1ab0*/  BAR.RED.OR.DEFER_BLOCKING 0x0, P0 ;  /* 0x0000000000007b1d */ /* 0x000fec0000014800 */
[----:B------:R-:W1:Y:S02]  /*1ac0*/  B2R.RESULT RZ, P0 ;  /* 0x0000000000ff731c */ /* 0x000e640000004000 */
[----:B01----:R-:W-:Y:S05]  /*1ad0*/  @!P0 BRA `(.L_x_14) ;  /* 0x0000000c00648947 */ /* 0x003fea0003800000 */
[C---:B------:R-:W-:Y:S01]  /*1ae0*/  ISETP.GT.U32.AND P0, PT, R3.reuse, R31, PT ;  /* 0x0000001f0300720c */ /* 0x040fe20003f04070 */
[----:B------:R-:W-:Y:S01]  /*1af0*/  BSSY B1, `(.L_x_15) ;  /* 0x000002e000017945 */ /* 0x000fe20003800000 */
[----:B--2---:R-:W-:Y:S02]  /*1b00*/  IMAD R37, R3, 0x8, R29 ;  /* 0x0000000803257824 */ /* 0x004fe400078e021d */
[----:B------:R-:W-:Y:S01]  /*1b10*/  SEL R35, RZ, 0x1b00, !P0 ;  /* 0x00001b00ff237807 */ /* 0x000fe20004000000 */
[----:B------:R-:W-:Y:S08]  /*1b20*/  @P5 BRA `(.L_x_16) ;  /* 0x0000000000a85947 */ /* 0x000ff00003800000 */
[----:B------:R-:W0:Y:S02]  /*1b30*/  LDC.64 R6, c[0x0][0x398] ;  /* 0x0000e600ff067b82 */ /* 0x000e240000000a00 */
[----:B0-----:R-:W-:-:S06]  /*1b40*/  IMAD.WIDE.U32 R32, R3, 0x8, R6 ;  /* 0x0000000803207825 */ /* 0x001fcc00078e0006 */
[----:B------:R-:W2:Y:S01]  /*1b50*/  LDG.E.64 R32, desc[UR6][R32.64] ;  /* 0x0000000620207981 */ /* 0x000ea2000c1e1b00 */
[----:B------:R-:W-:Y:S01]  /*1b60*/  IMAD.MOV.U32 R29, RZ, RZ, R0 ;  /* 0x000000ffff1d7224 */ /* 0x000fe200078e0000 */
[----:B--2---:R-:W-:-:S04]  /*1b70*/  IADD3 R6, P0, PT, -R35, R32, RZ ;  /* 0x0000002023067210 */ /* 0x004fc80007f1e1ff */
[----:B------:R-:W-:Y:S02]  /*1b80*/  IADD3.X R7, PT, PT, R33, -0x1, RZ, P0, !PT ;  /* 0xffffffff21077810 */ /* 0x000fe400007fe4ff */
[----:B------:R-:W-:-:S03]  /*1b90*/  ISETP.GE.AND P0, PT, R27, 0x1, PT ;  /* 0x000000011b00780c */ /* 0x000fc60003f06270 */
[----:B------:R0:W-:Y:S10]  /*1ba0*/  STS.64 [R37+0x6c00], R6 ;  /* 0x006c000625007388 */ /* 0x0001f40000000a00 */
[----:B------:R-:W-:Y:S05]  /*1bb0*/  @!P0 BRA `(.L_x_17) ;  /* 0x00000000006c8947 */ /* 0x000fea0003800000 */
[----:B------:R-:W-:Y:S01]  /*1bc0*/  BSSY B0, `(.L_x_18) ;  /* 0x0000019000007945 */ /* 0x000fe20003800000 */
[----:B------:R-:W-:Y:S02]  /*1bd0*/  IMAD.MOV.U32 R26, RZ, RZ, -0x1 ;  /* 0xffffffffff1a7424 */ /* 0x000fe400078e00ff */
[----:B------:R-:W-:Y:S02]  /*1be0*/  IMAD.MOV.U32 R30, RZ, RZ, R27 ;  /* 0x000000ffff1e7224 */ /* 0x000fe400078e001b */
[----:B------:R-:W-:-:S07]  /*1bf0*/  IMAD.MOV.U32 R29, RZ, RZ, R0 ;  /* 0x000000ffff1d7224 */ /* 0x000fce00078e0000 */
.L_x_22:
[----:B0-----:R-:W0:Y:S01]  /*1c00*/  LDC.64 R6, c[0x0][0x380] ;  /* 0x0000e000ff067b82 */ /* 0x001e220000000a00 */
[----:B------:R-:W-:Y:S01]  /*1c10*/  VIADD R39, R30, 0xffffffff ;  /* 0xffffffff1e277836 */ /* 0x000fe20000000000 */
[----:B------:R-:W-:Y:S03]  /*1c20*/  BSSY B2, `(.L_x_19) ;  /* 0x0000008000027945 */ /* 0x000fe60003800000 */
[----:B------:R-:W-:-:S04]  /*1c30*/  IMAD R33, R39, 0x100, R3 ;  /* 0x0000010027217824 */ /* 0x000fc800078e0203 */
[----:B0-----:R-:W-:-:S07]  /*1c40*/  IMAD.WIDE R6, R33, 0x4, R6 ;  /* 0x0000000421067825 */ /* 0x001fce00078e0206 */
.L_x_20:
[----:B------:R-:W-:Y:S05]  /*1c50*/  YIELD ;  /* 0x0000000000007946 */ /* 0x000fea0003800000 */
[----:B------:R0:W-:Y:S06]  /*1c60*/  MEMBAR.SC.CTA ;  /* 0x0000000000007992 */ /* 0x0001ec0000000000 */
[----:B0-----:R-:W2:Y:S02]  /*1c70*/  LDG.E.STRONG.SYS R32, desc[UR6][R6.64] ;  /* 0x0000000606207981 */ /* 0x001ea4000c1f5900 */
[----:B--2---:R-:W-:-:S13]  /*1c80*/  ISETP.NE.AND P0, PT, R32, RZ, PT ;  /* 0x000000ff2000720c */ /* 0x004fda0003f05270 */
[----:B------:R-:W-:Y:S05]  /*1c90*/  @!P0 BRA `(.L_x_20) ;  /* 0xfffffffc00ec8947 */ /* 0x000fea000383ffff */
[----:B------:R-:W-:Y:S05]  /*1ca0*/  BSYNC B2 ;  /* 0x0000000000027941 */ /* 0x000fea0003800000 */
.L_x_19:
[----:B------:R-:W-:Y:S01]  /*1cb0*/  BSSY.RECONVERGENT B2, `(.L_x_21) ;  /* 0x0000006000027945 */ /* 0x000fe20003800200 */
[C---:B------:R-:W-:Y:S02]  /*1cc0*/  ISETP.GT.AND P0, PT, R32.reuse, -0x1, PT ;  /* 0xffffffff2000780c */ /* 0x040fe40003f04270 */
[----:B------:R-:W-:Y:S01]  /*1cd0*/  LOP3.LUT R32, R32, 0x3fffffff, RZ, 0xc0, !PT ;  /* 0x3fffffff20207812 */ /* 0x000fe200078ec0ff */
[----:B------:R-:W-:Y:S05]  /*1ce0*/  WARPSYNC.EXCLUSIVE R26 ;  /* 0x000000001a007348 */ /* 0x000fea0003a00000 */
[----:B------:R-:W-:-:S05]  /*1cf0*/  IMAD.IADD R29, R32, 0x1, R29 ;  /* 0x00000001201d7824 */ /* 0x000fca00078e021d */
[----:B------:R-:W-:-:S07]  /*1d00*/  VOTE.ANY R26, PT, P0 ;  /* 0x00000000001a7806 */ /* 0x000fce00000e0100 */
[----:B------:R-:W-:Y:S05]  /*1d10*/  BSYNC.RECONVERGENT B2 ;  /* 0x0000000000027941 */ /* 0x000fea0003800200 */
.L_x_21:
[----:B------:R-:W-:Y:S01]  /*1d20*/  ISETP.GT.U32.AND P1, PT, R30, 0x1, PT ;  /* 0x000000011e00780c */ /* 0x000fe20003f24070 */
[----:B------:R-:W-:-:S12]  /*1d30*/  IMAD.MOV.U32 R30, RZ, RZ, R39 ;  /* 0x000000ffff1e7224 */ /* 0x000fd800078e0027 */
[----:B------:R-:W-:Y:S05]  /*1d40*/  @P0 BRA P1, `(.L_x_22) ;  /* 0xfffffffc00ac0947 */ /* 0x000fea000083ffff */
[----:B------:R-:W-:Y:S05]  /*1d50*/  BSYNC B0 ;  /* 0x0000000000007941 */ /* 0x000fea0003800000 */
.L_x_18:
[----:B------:R1:W2:Y:S02]  /*1d60*/  LDS.64 R6, [R37+0x6c00] ;  /* 0x006c000025067984 */ /* 0x0002a40000000a00 */
.L_x_17:
[C---:B------:R-:W-:Y:S01]  /*1d70*/  IMAD.IADD R33, R29.reuse, 0x1, -R0 ;  /* 0x000000011d217824 */ /* 0x040fe200078e0a00 */
[----:B------:R-:W-:-:S04]  /*1d80*/  LOP3.LUT R29, R29, 0x80000000, RZ, 0xfc, !PT ;  /* 0x800000001d1d7812 */ /* 0x000fc800078efcff */
[C---:B0-2---:R-:W-:Y:S01]  /*1d90*/  IADD3 R6, P0, PT, R33.reuse, R6, RZ ;  /* 0x0000000621067210 */ /* 0x045fe20007f1e0ff */
[----:B------:R0:W-:Y:S03]  /*1da0*/  STG.E.STRONG.SYS desc[UR6][R4.64], R29 ;  /* 0x0000001d04007986 */ /* 0x0001e6000c115906 */
[----:B------:R-:W-:-:S05]  /*1db0*/  LEA.HI.X.SX32 R7, R33, R7, 0x1, P0 ;  /* 0x0000000721077211 */ /* 0x000fca00000f0eff */
[----:B------:R0:W-:Y:S04]  /*1dc0*/  STS.64 [R37+0x6c00], R6 ;  /* 0x006c000625007388 */ /* 0x0001e80000000a00 */
.L_x_16:
[----:B------:R-:W-:Y:S05]  /*1dd0*/  BSYNC B1 ;  /* 0x0000000000017941 */ /* 0x000fea0003800000 */
.L_x_15:
[----:B0-----:R-:W0:Y:S01]  /*1de0*/  LDC R29, c[0x0][0x3c0] ;  /* 0x0000f000ff1d7b82 */ /* 0x001e220000000800 */
[----:B------:R-:W-:Y:S01]  /*1df0*/  IMAD.MOV.U32 R26, RZ, RZ, -0x1 ;  /* 0xffffffffff1a7424 */ /* 0x000fe200078e00ff */
[----:B------:R-:W-:-:S04]  /*1e00*/  ISETP.GT.AND P2, PT, R24, -0x1, PT ;  /* 0xffffffff1800780c */ /* 0x000fc80003f44270 */
[----:B------:R-:W-:Y:S02]  /*1e10*/  SEL R33, R26, 0x80000000, P2 ;  /* 0x800000001a217807 */ /* 0x000fe40001000000 */
[----:B------:R-:W2:Y:S01]  /*1e20*/  LDC.64 R4, c[0x0][0x390] ;  /* 0x0000e400ff047b82 */ /* 0x000ea20000000a00 */
[----:B0-----:R-:W-:Y:S02]  /*1e30*/  ISETP.GE.AND P0, PT, R28, R29, PT ;  /* 0x0000001d1c00720c */ /* 0x001fe40003f06270 */
[----:B--2---:R-:W-:-:S04]  /*1e40*/  ISETP.EQ.U32.AND P1, PT, R4, RZ, PT ;  /* 0x000000ff0400720c */ /* 0x004fc80003f22070 */
[----:B------:R-:W-:Y:S02]  /*1e50*/  ISETP.EQ.OR.EX P0, PT, R5, RZ, !P0, P1 ;  /* 0x000000ff0500720c */ /* 0x000fe40004702710 */
[----:B------:R-:W-:Y:S02]  /*1e60*/  ISETP.GT.AND P1, PT, R25, -0x1, PT ;  /* 0xffffffff1900780c */ /* 0x000fe40003f24270 */
[----:B------:R-:W-:Y:S02]  /*1e70*/  ISETP.GT.U32.OR P0, PT, R3, 0xff, P0 ;  /* 0x000000ff0300780c */ /* 0x000fe40000704470 */
[----:B------:R-:W-:-:S11]  /*1e80*/  SEL R30, R26, 0x80000000, P1 ;  /* 0x800000001a1e7807 */ /* 0x000fd60000800000 */
[----:B------:R-:W-:Y:S05]  /*1e90*/  @P0 BRA `(.L_x_23) ;  /* 0x00000000001c0947 */ /* 0x000fea0003800000 */
[----:B------:R-:W0:Y:S01]  /*1ea0*/  LDS.64 R6, [R37+0x6c00] ;  /* 0x006c000025067984 */ /* 0x000e220000000a00 */
[C---:B------:R-:W-:Y:S02]  /*1eb0*/  LEA R4, P2, R3.reuse, R4, 0x3 ;  /* 0x0000000403047211 */ /* 0x040fe400078418ff */
[--C-:B------:R-:W-:Y:S02]  /*1ec0*/  SHF.R.S32.HI R39, RZ, 0x1f, R0.reuse ;  /* 0x0000001fff277819 */ /* 0x100fe40000011400 */
[----:B------:R-:W-:Y:S02]  /*1ed0*/  LEA.HI.X R5, R3, R5, RZ, 0x3, P2 ;  /* 0x0000000503057211 */ /* 0x000fe400010f1cff */
[----:B0-----:R-:W-:-:S04]  /*1ee0*/  IADD3 R6, P0, P1, R6, R35, R0 ;  /* 0x0000002306067210 */ /* 0x001fc8000791e000 */
[----:B------:R-:W-:-:S05]  /*1ef0*/  IADD3.X R7, PT, PT, R7, RZ, R39, P0, P1 ;  /* 0x000000ff07077210 */ /* 0x000fca00007e2427 */
[----:B------:R0:W-:Y:S04]  /*1f00*/  STG.E.64 desc[UR6][R4.64], R6 ;  /* 0x0000000604007986 */ /* 0x0001e8000c101b06 */
.L_x_23:
[----:B------:R-:W-:Y:S05]  /*1f10*/  WARPSYNC.ALL ;  /* 0x0000000000007948 */ /* 0x000fea0003800000 */
[----:B------:R-:W2:Y:S08]  /*1f20*/  S2UR UR5, SR_CgaCtaId ;  /* 0x00000000000579c3 */ /* 0x000eb00000008800 */
[----:B------:R-:W-:Y:S01]  /*1f30*/  BAR.SYNC.DEFER_BLOCKING 0x0 ;  /* 0x0000000000007b1d */ /* 0x000fe20000010000 */
[----:B------:R-:W-:-:S02]  /*1f40*/  ISETP.GT.AND P2, PT, R21, -0x1, PT ;  /* 0xffffffff1500780c */ /* 0x000fc40003f44270 */
[----:B------:R-:W-:Y:S02]  /*1f50*/  ISETP.GT.AND P1, PT, R22, -0x1, PT ;  /* 0xffffffff1600780c */ /* 0x000fe40003f24270 */
[----:B0-----:R-:W-:Y:S01]  /*1f60*/  SEL R4, R26, 0x80000000, P2 ;  /* 0x800000001a047807 */ /* 0x001fe20001000000 */
[----:B------:R-:W-:Y:S01]  /*1f70*/  UMOV UR4, 0x400 ;  /* 0x0000040000047882 */ /* 0x000fe20000000000 */
[----:B------:R-:W-:Y:S02]  /*1f80*/  ISETP.GT.AND P2, PT, R17, -0x1, PT ;  /* 0xffffffff1100780c */ /* 0x000fe40003f44270 */
[----:B------:R-:W-:Y:S02]  /*1f90*/  LOP3.LUT R21, R4, R21, RZ, 0x3c, !PT ;  /* 0x0000001504157212 */ /* 0x000fe400078e3cff */
[C---:B------:R-:W-:Y:S02]  /*1fa0*/  SEL R5, R26.reuse, 0x80000000, P1 ;  /* 0x800000001a057807 */ /* 0x040fe40000800000 */
[----:B------:R-:W-:-:S02]  /*1fb0*/  SEL R4, R26, 0x80000000, P2 ;  /* 0x800000001a047807 */ /* 0x000fc40001000000 */
[----:B------:R-:W-:Y:S02]  /*1fc0*/  ISETP.GT.AND P1, PT, R18, -0x1, PT ;  /* 0xffffffff1200780c */ /* 0x000fe40003f24270 */
[----:B------:R-:W-:Y:S02]  /*1fd0*/  LOP3.LUT R22, R5, R22, RZ, 0x3c, !PT ;  /* 0x0000001605167212 */ /* 0x000fe400078e3cff */
[----:B------:R-:W-:Y:S02]  /*1fe0*/  LOP3.LUT R17, R4, R17, RZ, 0x3c, !PT ;  /* 0x0000001104117212 */ /* 0x000fe400078e3cff */
[----:B------:R-:W-:Y:S01]  /*1ff0*/  SEL R5, R26, 0x80000000, P1 ;  /* 0x800000001a057807 */ /* 0x000fe20000800000 */
[----:B--2---:R-:W-:Y:S01]  /*2000*/  ULEA UR4, UR5, UR4, 0x18 ;  /* 0x0000000405047291 */ /* 0x004fe2000f8ec0ff */
[----:B------:R-:W-:Y:S02]  /*2010*/  ISETP.GT.AND P0, PT, R23, -0x1, PT ;  /* 0xffffffff1700780c */ /* 0x000fe40003f04270 */
[----:B------:R-:W-:-:S02]  /*2020*/  LOP3.LUT R18, R5, R18, RZ, 0x3c, !PT ;  /* 0x0000001205127212 */ /* 0x000fc400078e3cff */
[----:B------:R-:W-:Y:S02]  /*2030*/  ISETP.GT.AND P3, PT, R20, -0x1, PT ;  /* 0xffffffff1400780c */ /* 0x000fe40003f64270 */
[----:B------:R-:W-:Y:S02]  /*2040*/  LEA R4, R31, UR4, 0x3 ;  /* 0x000000041f047c11 */ /* 0x000fe4000f8e18ff */
[C---:B------:R-:W-:Y:S02]  /*2050*/  SEL R0, R26.reuse, 0x80000000, P0 ;  /* 0x800000001a007807 */ /* 0x040fe40000000000 */
[----:B------:R-:W-:Y:S02]  /*2060*/  SEL R7, R26, 0x80000000, P3 ;  /* 0x800000001a077807 */ /* 0x000fe40001800000 */
[----:B------:R-:W0:Y:S01]  /*2070*/  LDS.64 R4, [R4+0x6c00] ;  /* 0x006c000004047984 */ /* 0x000e220000000a00 */
[----:B------:R-:W-:Y:S02]  /*2080*/  ISETP.GT.AND P0, PT, R19, -0x1, PT ;  /* 0xffffffff1300780c */ /* 0x000fe40003f04270 */
[----:B------:R-:W-:-:S02]  /*2090*/  ISETP.GT.AND P3, PT, R16, -0x1, PT ;  /* 0xffffffff1000780c */ /* 0x000fc40003f64270 */
[----:B------:R-:W-:Y:S02]  /*20a0*/  LOP3.LUT R23, R0, R23, RZ, 0x3c, !PT ;  /* 0x0000001700177212 */ /* 0x000fe400078e3cff */
[----:B------:R-:W-:Y:S02]  /*20b0*/  LOP3.LUT R20, R7, R20, RZ, 0x3c, !PT ;  /* 0x0000001407147212 */ /* 0x000fe400078e3cff */
[----:B------:R-:W-:Y:S02]  /*20c0*/  ISETP.GT.AND P4, PT, R28, R29, PT ;  /* 0x0000001d1c00720c */ /* 0x000fe40003f84270 */
[C---:B------:R-:W-:Y:S02]  /*20d0*/  SEL R0, R26.reuse, 0x80000000, P0 ;  /* 0x800000001a007807 */ /* 0x040fe40000000000 */
[----:B------:R-:W-:Y:S02]  /*20e0*/  SEL R7, R26, 0x80000000, P3 ;  /* 0x800000001a077807 */ /* 0x000fe40001800000 */
[----:B------:R-:W-:-:S02]  /*20f0*/  ISETP.GT.AND P0, PT, R15, -0x1, PT ;  /* 0xffffffff0f00780c */ /* 0x000fc40003f04270 */
[----:B------:R-:W-:Y:S02]  /*2100*/  ISETP.GT.AND P1, PT, R14, -0x1, PT ;  /* 0xffffffff0e00780c */ /* 0x000fe40003f24270 */
[----:B------:R-:W-:Y:S02]  /*2110*/  ISETP.GT.AND P2, PT, R13, -0x1, PT ;  /* 0xffffffff0d00780c */ /* 0x000fe40003f44270 */
[----:B------:R-:W-:Y:S02]  /*2120*/  ISETP.GT.AND P3, PT, R12, -0x1, PT ;  /* 0xffffffff0c00780c */ /* 0x000fe40003f64270 */
[----:B------:R-:W-:Y:S02]  /*2130*/  LOP3.LUT R19, R0, R19, RZ, 0x3c, !PT ;  /* 0x0000001300137212 */ /* 0x000fe400078e3cff */
[----:B------:R-:W-:Y:S02]  /*2140*/  LOP3.LUT R16, R7, R16, RZ, 0x3c, !PT ;  /* 0x0000001007107212 */ /* 0x000fe400078e3cff */
[----:B------:R-:W-:-:S02]  /*2150*/  SEL R0, R26, 0x80000000, P0 ;  /* 0x800000001a007807 */ /* 0x000fc40000000000 */
[C---:B------:R-:W-:Y:S02]  /*2160*/  SEL R7, R26.reuse, 0x80000000, P1 ;  /* 0x800000001a077807 */ /* 0x040fe40000800000 */
[C---:B------:R-:W-:Y:S02]  /*2170*/  SEL R6, R26.reuse, 0x80000000, P2 ;  /* 0x800000001a067807 */ /* 0x040fe40001000000 */
[----:B------:R-:W-:Y:S02]  /*2180*/  SEL R31, R26, 0x80000000, P3 ;  /* 0x800000001a1f7807 */ /* 0x000fe40001800000 */
[----:B------:R-:W-:Y:S02]  /*2190*/  ISETP.GT.AND P0, PT, R11, -0x1, PT ;  /* 0xffffffff0b00780c */ /* 0x000fe40003f04270 */
[----:B------:R-:W-:Y:S02]  /*21a0*/  ISETP.GT.AND P1, PT, R10, -0x1, PT ;  /* 0xffffffff0a00780c */ /* 0x000fe40003f24270 */
[----:B------:R-:W-:-:S02]  /*21b0*/  ISETP.GT.AND P2, PT, R9, -0x1, PT ;  /* 0xffffffff0900780c */ /* 0x000fc40003f44270 */
[----:B------:R-:W-:Y:S02]  /*21c0*/  ISETP.GT.AND P3, PT, R8, -0x1, PT ;  /* 0xffffffff0800780c */ /* 0x000fe40003f64270 */
[----:B------:R-:W-:Y:S02]  /*21d0*/  LOP3.LUT R15, R0, R15, RZ, 0x3c, !PT ;  /* 0x0000000f000f7212 */ /* 0x000fe400078e3cff */
[----:B------:R-:W-:Y:S02]  /*21e0*/  LOP3.LUT R14, R7, R14, RZ, 0x3c, !PT ;  /* 0x0000000e070e7212 */ /* 0x000fe400078e3cff */
[----:B------:R-:W-:Y:S02]  /*21f0*/  LOP3.LUT R13, R6, R13, RZ, 0x3c, !PT ;  /* 0x0000000d060d7212 */ /* 0x000fe400078e3cff */
[----:B------:R-:W-:Y:S02]  /*2200*/  LOP3.LUT R12, R31, R12, RZ, 0x3c, !PT ;  /* 0x0000000c1f0c7212 */ /* 0x000fe400078e3cff */
[----:B------:R-:W-:-:S02]  /*2210*/  SEL R0, R26, 0x80000000, P0 ;  /* 0x800000001a007807 */ /* 0x000fc40000000000 */
[C---:B------:R-:W-:Y:S02]  /*2220*/  SEL R7, R26.reuse, 0x80000000, P1 ;  /* 0x800000001a077807 */ /* 0x040fe40000800000 */
[C---:B------:R-:W-:Y:S02]  /*2230*/  SEL R6, R26.reuse, 0x80000000, P2 ;  /* 0x800000001a067807 */ /* 0x040fe40001000000 */
[----:B------:R-:W-:Y:S02]  /*2240*/  SEL R31, R26, 0x80000000, P3 ;  /* 0x800000001a1f7807 */ /* 0x000fe40001800000 */
[----:B------:R-:W-:Y:S02]  /*2250*/  LOP3.LUT R25, R30, R25, RZ, 0x3c, !PT ;  /* 0x000000191e197212 */ /* 0x000fe400078e3cff */
[----:B------:R-:W-:Y:S02]  /*2260*/  LOP3.LUT R24, R33, R24, RZ, 0x3c, !PT ;  /* 0x0000001821187212 */ /* 0x000fe400078e3cff */
[----:B------:R-:W-:-:S02]  /*2270*/  LOP3.LUT R11, R0, R11, RZ, 0x3c, !PT ;  /* 0x0000000b000b7212 */ /* 0x000fc400078e3cff */
[----:B------:R-:W-:Y:S02]  /*2280*/  LOP3.LUT R7, R7, R10, RZ, 0x3c, !PT ;  /* 0x0000000a07077212 */ /* 0x000fe400078e3cff */
[----:B------:R-:W-:Y:S02]  /*2290*/  LOP3.LUT R9, R6, R9, RZ, 0x3c, !PT ;  /* 0x0000000906097212 */ /* 0x000fe400078e3cff */
[----:B------:R-:W-:Y:S01]  /*22a0*/  LOP3.LUT R31, R31, R8, RZ, 0x3c, !PT ;  /* 0x000000081f1f7212 */ /* 0x000fe200078e3cff */
[----:B0-----:R-:W-:Y:S06]  /*22b0*/  @P4 BRA `(.L_x_24) ;  /* 0x00000000006c4947 */ /* 0x001fec0003800000 */
        /* <DEDUP_REMOVED lines=8> */
[----:B------:R-:W-:Y:S04]  /*2340*/  STG.E desc[UR6][R2.64], R25 ;  /* 0x0000001902007986 */ /* 0x000fe8000c101906 */
        /* <DEDUP_REMOVED lines=16> */
[----:B------:R-:W-:Y:S01]  /*2450*/  STG.E desc[UR6][R2.64+0x880], R31 ;  /* 0x0008801f02007986 */ /* 0x000fe2000c101906 */
[----:B------:R-:W-:Y:S05]  /*2460*/  EXIT ;  /* 0x000000000000794d */ /* 0x000fea0003800000 */
.L_x_24:
[----:B------:R-:W0:Y:S01]  /*2470*/  LDCU.64 UR4, c[0x0][0x3a0] ;  /* 0x00007400ff0477ac */ /* 0x000e220008000a00 */
[----:B------:R-:W-:Y:S01]  /*2480*/  LOP3.LUT R33, R3, 0x3e0, RZ, 0xc0, !PT ;  /* 0x000003e003217812 */ /* 0x000fe200078ec0ff */
[----:B------:R-:W-:Y:S01]  /*2490*/  IMAD R27, R27, -0x1b00, R29 ;  /* 0xffffe5001b1b7824 */ /* 0x000fe200078e021d */
[----:B------:R-:W-:-:S05]  /*24a0*/  LOP3.LUT R2, R3, 0x1f, RZ, 0xc0, !PT ;  /* 0x0000001f03027812 */ /* 0x000fca00078ec0ff */
[----:B------:R-:W-:-:S04]  /*24b0*/  IMAD R33, R33, 0x12, R2 ;  /* 0x0000001221217824 */ /* 0x000fc800078e0202 */
[C---:B------:R-:W-:Y:S01]  /*24c0*/  VIADD R2, R33.reuse, 0x20 ;  /* 0x0000002021027836 */ /* 0x040fe20000000000 */
[C---:B------:R-:W-:Y:S01]  /*24d0*/  IADD3 R0, P0, PT, R33.reuse, R4, RZ ;  /* 0x0000000421007210 */ /* 0x040fe20007f1e0ff */
[C---:B------:R-:W-:Y:S01]  /*24e0*/  VIADD R4, R33.reuse, 0x40 ;  /* 0x0000004021047836 */ /* 0x040fe20000000000 */
[CC--:B------:R-:W-:Y:S01]  /*24f0*/  ISETP.GE.AND P4, PT, R33.reuse, R27.reuse, PT ;  /* 0x0000001b2100720c */ /* 0x0c0fe20003f86270 */
[C---:B------:R-:W-:Y:S01]  /*2500*/  VIADD R6, R33.reuse, 0x60 ;  /* 0x0000006021067836 */ /* 0x040fe20000000000 */
[-C--:B------:R-:W-:Y:S01]  /*2510*/  ISETP.GE.AND P3, PT, R2, R27.reuse, PT ;  /* 0x0000001b0200720c */ /* 0x080fe20003f66270 */
[----:B------:R-:W-:Y:S01]  /*2520*/  IMAD.X R5, RZ, RZ, R5, P0 ;  /* 0x000000ffff057224 */ /* 0x000fe200000e0605 */
[----:B0-----:R-:W-:Y:S01]  /*2530*/  LEA R2, P0, R0, UR4, 0x2 ;  /* 0x0000000400027c11 */ /* 0x001fe2000f8010ff */
[C---:B------:R-:W-:Y:S01]  /*2540*/  VIADD R8, R33.reuse, 0xc0 ;  /* 0x000000c021087836 */ /* 0x040fe20000000000 */
[-C--:B------:R-:W-:Y:S01]  /*2550*/  ISETP.GE.AND P2, PT, R4, R27.reuse, PT ;  /* 0x0000001b0400720c */ /* 0x080fe20003f46270 */
[C---:B------:R-:W-:Y:S01]  /*2560*/  VIADD R4, R33.reuse, 0x80 ;  /* 0x0000008021047836 */ /* 0x040fe20000000000 */
[----:B------:R-:W-:Y:S01]  /*2570*/  LEA.HI.X R3, R0, UR5, R5, 0x2, P0 ;  /* 0x0000000500037c11 */ /* 0x000fe200080f1405 */
[C---:B------:R-:W-:Y:S01]  /*2580*/  VIADD R0, R33.reuse, 0xe0 ;  /* 0x000000e021007836 */ /* 0x040fe20000000000 */
[-C--:B------:R-:W-:Y:S01]  /*2590*/  ISETP.GE.AND P1, PT, R6, R27.reuse, PT ;  /* 0x0000001b0600720c */ /* 0x080fe20003f26270 */
[C---:B------:R-:W-:Y:S01]  /*25a0*/  VIADD R6, R33.reuse, 0xa0 ;  /* 0x000000a021067836 */ /* 0x040fe20000000000 */
[-C--:B------:R-:W-:Y:S01]  /*25b0*/  ISETP.GE.AND P0, PT, R4, R27.reuse, PT ;  /* 0x0000001b0400720c */ /* 0x080fe20003f06270 */
[----:B------:R0:W-:Y:S01]  /*25c0*/  @!P4 STG.E desc[UR6][R2.64], R25 ;  /* 0x000000190200c986 */ /* 0x0001e2000c101906 */
[C---:B------:R-:W-:Y:S01]  /*25d0*/  VIADD R4, R33.reuse, 0x100 ;  /* 0x0000010021047836 */ /* 0x040fe20000000000 */
[-C--:B------:R-:W-:Y:S01]  /*25e0*/  ISETP.GE.AND P4, PT, R0, R27.reuse, PT ;  /* 0x0000001b0000720c */ /* 0x080fe20003f86270 */
[----:B------:R-:W-:Y:S01]  /*25f0*/  VIADD R0, R33, 0x120 ;  /* 0x0000012021007836 */ /* 0x000fe20000000000 */
[-C--:B------:R-:W-:Y:S01]  /*2600*/  ISETP.GE.AND P6, PT, R6, R27.reuse, PT ;  /* 0x0000001b0600720c */ /* 0x080fe20003fc6270 */
[----:B------:R0:W-:Y:S01]  /*2610*/  @!P3 STG.E desc[UR6][R2.64+0x80], R24 ;  /* 0x000080180200b986 */ /* 0x0001e2000c101906 */
[----:B------:R-:W-:-:S02]  /*2620*/  ISETP.GE.AND P5, PT, R8, R27, PT ;  /* 0x0000001b0800720c */ /* 0x000fc40003fa6270 */
[-C--:B------:R-:W-:Y:S01]  /*2630*/  ISETP.GE.AND P3, PT, R4, R27.reuse, PT ;  /* 0x0000001b0400720c */ /* 0x080fe20003f66270 */
[----:B------:R0:W-:Y:S01]  /*2640*/  @!P2 STG.E desc[UR6][R2.64+0x100], R23 ;  /* 0x000100170200a986 */ /* 0x0001e2000c101906 */
[C---:B------:R-:W-:Y:S01]  /*2650*/  VIADD R4, R33.reuse, 0x140 ;  /* 0x0000014021047836 */ /* 0x040fe20000000000 */
[-C--:B------:R-:W-:Y:S01]  /*2660*/  ISETP.GE.AND P2, PT, R0, R27.reuse, PT ;  /* 0x0000001b0000720c */ /* 0x080fe20003f46270 */
[C---:B------:R-:W-:Y:S01]  /*2670*/  VIADD R0, R33.reuse, 0x160 ;  /* 0x0000016021007836 */ /* 0x040fe20000000000 */
[----:B------:R0:W-:Y:S02]  /*2680*/  @!P1 STG.E desc[UR6][R2.64+0x180], R22 ;  /* 0x0001801602009986 */ /* 0x0001e4000c101906 */
[-C--:B------:R-:W-:Y:S01]  /*2690*/  ISETP.GE.AND P1, PT, R4, R27.reuse, PT ;  /* 0x0000001b0400720c */ /* 0x080fe20003f26270 */
[C---:B------:R-:W-:Y:S01]  /*26a0*/  VIADD R4, R33.reuse, 0x180 ;  /* 0x0000018021047836 */ /* 0x040fe20000000000 */
[----:B------:R0:W-:Y:S01]  /*26b0*/  @!P0 STG.E desc[UR6][R2.64+0x200], R21 ;  /* 0x0002001502008986 */ /* 0x0001e2000c101906 */
[----:B------:R-:W-:Y:S01]  /*26c0*/  ISETP.GE.AND P0, PT, R0, R27, PT ;  /* 0x0000001b0000720c */ /* 0x000fe20003f06270 */
[----:B------:R-:W-:-:S02]  /*26d0*/  VIADD R0, R33, 0x1a0 ;  /* 0x000001a021007836 */ /* 0x000fc40000000000 */
[----:B------:R0:W-:Y:S01]  /*26e0*/  @!P6 STG.E desc[UR6][R2.64+0x280], R20 ;  /* 0x000280140200e986 */ /* 0x0001e2000c101906 */
[-C--:B------:R-:W-:Y:S01]  /*26f0*/  ISETP.GE.AND P6, PT, R4, R27.reuse, PT ;  /* 0x0000001b0400720c */ /* 0x080fe20003fc6270 */
[C---:B------:R-:W-:Y:S02]  /*2700*/  VIADD R4, R33.reuse, 0x1c0 ;  /* 0x000001c021047836 */ /* 0x040fe40000000000 */
[----:B------:R0:W-:Y:S01]  /*2710*/  @!P5 STG.E desc[UR6][R2.64+0x300], R19 ;  /* 0x000300130200d986 */ /* 0x0001e2000c101906 */
[-C--:B------:R-:W-:Y:S01]  /*2720*/  ISETP.GE.AND P5, PT, R0, R27.reuse, PT ;  /* 0x0000001b0000720c */ /* 0x080fe20003fa6270 */
[C---:B------:R-:W-:Y:S02]  /*2730*/  VIADD R0, R33.reuse, 0x1e0 ;  /* 0x000001e021007836 */ /* 0x040fe40000000000 */
[----:B------:R0:W-:Y:S01]  /*2740*/  @!P4 STG.E desc[UR6][R2.64+0x380], R18 ;  /* 0x000380120200c986 */ /* 0x0001e2000c101906 */
[----:B------:R-:W-:Y:S01]  /*2750*/  ISETP.GE.AND P4, PT, R4, R27, PT ;  /* 0x0000001b0400720c */ /* 0x000fe20003f86270 */
[----:B------:R-:W-:-:S02]  /*2760*/  VIADD R4, R33, 0x200 ;  /* 0x0000020021047836 */ /* 0x000fc40000000000 */
[----:B------:R0:W-:Y:S01]  /*2770*/  @!P3 STG.E desc[UR6][R2.64+0x400], R17 ;  /* 0x000400110200b986 */ /* 0x0001e2000c101906 */
[-C--:B------:R-:W-:Y:S01]  /*2780*/  ISETP.GE.AND P3, PT, R0, R27.reuse, PT ;  /* 0x0000001b0000720c */ /* 0x080fe20003f66270 */
[----:B------:R-:W-:Y:S02]  /*2790*/  VIADD R0, R33, 0x220 ;  /* 0x0000022021007836 */ /* 0x000fe40000000000 */
[----:B------:R0:W-:Y:S01]  /*27a0*/  @!P2 STG.E desc[UR6][R2.64+0x480], R16 ;  /* 0x000480100200a986 */ /* 0x0001e2000c101906 */
[----:B------:R-:W-:-:S03]  /*27b0*/  ISETP.GE.AND P2, PT, R4, R27, PT ;  /* 0x0000001b0400720c */ /* 0x000fc60003f46270 */
[----:B------:R0:W-:Y:S01]  /*27c0*/  @!P1 STG.E desc[UR6][R2.64+0x500], R15 ;  /* 0x0005000f02009986 */ /* 0x0001e2000c101906 */
[----:B------:R-:W-:-:S03]  /*27d0*/  ISETP.GE.AND P1, PT, R0, R27, PT ;  /* 0x0000001b0000720c */ /* 0x000fc60003f26270 */
[----:B------:R0:W-:Y:S04]  /*27e0*/  @!P0 STG.E desc[UR6][R2.64+0x580], R14 ;  /* 0x0005800e02008986 */ /* 0x0001e8000c101906 */
[----:B------:R0:W-:Y:S04]  /*27f0*/  @!P6 STG.E desc[UR6][R2.64+0x600], R13 ;  /* 0x0006000d0200e986 */ /* 0x0001e8000c101906 */
[----:B------:R0:W-:Y:S04]  /*2800*/  @!P5 STG.E desc[UR6][R2.64+0x680], R12 ;  /* 0x0006800c0200d986 */ /* 0x0001e8000c101906 */
[----:B------:R0:W-:Y:S04]  /*2810*/  @!P4 STG.E desc[UR6][R2.64+0x700], R11 ;  /* 0x0007000b0200c986 */ /* 0x0001e8000c101906 */
[----:B------:R0:W-:Y:S04]  /*2820*/  @!P3 STG.E desc[UR6][R2.64+0x780], R7 ;  /* 0x000780070200b986 */ /* 0x0001e8000c101906 */
[----:B------:R0:W-:Y:S01]  /*2830*/  @!P2 STG.E desc[UR6][R2.64+0x800], R9 ;  /* 0x000800090200a986 */ /* 0x0001e2000c101906 */
[----:B------:R-:W-:Y:S05]  /*2840*/  @P1 EXIT ;  /* 0x000000000000194d */ /* 0x000fea0003800000 */
[----:B------:R-:W-:Y:S01]  /*2850*/  STG.E desc[UR6][R2.64+0x880], R31 ;  /* 0x0008801f02007986 */ /* 0x000fe2000c101906 */
[----:B------:R-:W-:Y:S05]  /*2860*/  EXIT ;  /* 0x000000000000794d */ /* 0x000fea0003800000 */
.L_x_14:
[----:B------:R-:W-:Y:S01]  /*2870*/  IMAD.MOV.U32 R2, RZ, RZ, RZ ;  /* 0x000000ffff027224 */ /* 0x000fe200078e00ff */
[C---:B------:R-:W-:Y:S01]  /*2880*/  ISETP.GT.U32.AND P0, PT, R3.reuse, 0x1f, PT ;  /* 0x0000001f0300780c */ /* 0x040fe20003f04070 */
[----:B------:R-:W-:Y:S05]  /*2890*/  WARPSYNC.ALL ;  /* 0x0000000000007948 */ /* 0x000fea0003800000 */
[----:B------:R-:W-:-:S04]  /*28a0*/  IMAD.HI.U32 R4, R3, 0x15555556, R2 ;  /* 0x1555555603047827 */ /* 0x000fc800078e0002 */
[----:B------:R-:W-:-:S05]  /*28b0*/  IMAD R5, R4, 0x4, R29 ;  /* 0x0000000404057824 */ /* 0x000fca00078e021d */
[----:B------:R0:W-:Y:S01]  /*28c0*/  STS [R5+0x3410], R0 ;  /* 0x0034100005007388 */ /* 0x0001e20000000800 */
[----:B------:R-:W-:Y:S06]  /*28d0*/  BAR.SYNC.DEFER_BLOCKING 0x0 ;  /* 0x0000000000007b1d */ /* 0x000fec0000010000 */
[----:B------:R-:W-:Y:S05]  /*28e0*/  @P0 BRA `(.L_x_25) ;  /* 0x0000000000e00947 */ /* 0x000fea0003800000 */
[C-C-:B------:R-:W-:Y:S01]  /*28f0*/  IMAD R40, R3.reuse, 0x34, R29.reuse ;  /* 0x0000003403287824 */ /* 0x140fe200078e021d */
[----:B------:R-:W-:Y:S01]  /*2900*/  UMOV UR4, 0xffffffff ;  /* 0xffffffff00047882 */ /* 0x000fe20000000000 */
[----:B------:R-:W-:-:S03]  /*2910*/  IMAD R4, R3, 0x34, R29 ;  /* 0x0000003403047824 */ /* 0x000fc600078e021d */
[----:B------:R-:W-:Y:S04]  /*2920*/  LDS R32, [R40+0x3410] ;  /* 0x0034100028207984 */ /* 0x000fe80000000800 */
[----:B0-----:R-:W-:Y:S04]  /*2930*/  LDS R5, [R40+0x3414] ;  /* 0x0034140028057984 */ /* 0x001fe80000000800 */
[----:B--2---:R-:W0:Y:S04]  /*2940*/  LDS R30, [R40+0x3418] ;  /* 0x00341800281e7984 */ /* 0x004e280000000800 */
[----:B------:R-:W-:Y:S04]  /*2950*/  LDS R28, [R40+0x341c] ;  /* 0x00341c00281c7984 */ /* 0x000fe80000000800 */
[----:B------:R-:W1:Y:S04]  /*2960*/  LDS R35, [R40+0x3420] ;  /* 0x0034200028237984 */ /* 0x000e680000000800 */
[----:B------:R-:W-:Y:S04]  /*2970*/  LDS R37, [R4+0x3424] ;  /* 0x0034240004257984 */ /* 0x000fe80000000800 */
[----:B------:R-:W2:Y:S04]  /*2980*/  LDS R36, [R4+0x3428] ;  /* 0x0034280004247984 */ /* 0x000ea80000000800 */
[----:B------:R-:W-:Y:S04]  /*2990*/  LDS R33, [R4+0x342c] ;  /* 0x00342c0004217984 */ /* 0x000fe80000000800 */
[----:B------:R-:W3:Y:S04]  /*29a0*/  LDS R38, [R4+0x3430] ;  /* 0x0034300004267984 */ /* 0x000ee80000000800 */
[----:B------:R-:W-:Y:S04]  /*29b0*/  LDS R39, [R4+0x3434] ;  /* 0x0034340004277984 */ /* 0x000fe80000000800 */
[----:B------:R-:W4:Y:S04]  /*29c0*/  LDS R34, [R4+0x3438] ;  /* 0x0034380004227984 */ /* 0x000f280000000800 */
[----:B------:R-:W5:Y:S01]  /*29d0*/  LDS R41, [R4+0x343c] ;  /* 0x00343c0004297984 */ /* 0x000f620000000800 */
[----:B0-----:R-:W-:-:S04]  /*29e0*/  IADD3 R42, PT, PT, R30, R5, R32 ;  /* 0x000000051e2a7210 */ /* 0x001fc80007ffe020 */
[----:B-1----:R-:W-:-:S04]  /*29f0*/  IADD3 R42, PT, PT, R35, R42, R28 ;  /* 0x0000002a232a7210 */ /* 0x002fc80007ffe01c */
[----:B--2---:R-:W-:-:S04]  /*2a00*/  IADD3 R42, PT, PT, R36, R42, R37 ;  /* 0x0000002a242a7210 */ /* 0x004fc80007ffe025 */
[----:B---3--:R-:W-:-:S04]  /*2a10*/  IADD3 R42, PT, PT, R38, R42, R33 ;  /* 0x0000002a262a7210 */ /* 0x008fc80007ffe021 */
[----:B----4-:R-:W-:-:S05]  /*2a20*/  IADD3 R42, PT, PT, R34, R42, R39 ;  /* 0x0000002a222a7210 */ /* 0x010fca0007ffe027 */
[----:B-----5:R-:W-:Y:S01]  /*2a30*/  IMAD.IADD R41, R41, 0x1, R42 ;  /* 0x0000000129297824 */ /* 0x020fe200078e022a */
[----:B------:R-:W-:Y:S06]  /*2a40*/  BRA.DIV UR4, `(.L_x_26) ;  /* 0x0000006604dc7947 */ /* 0x000fec000b800000 */
[----:B------:R-:W0:Y:S02]  /*2a50*/  SHFL.UP P0, R40, R41, 0x1, RZ ;  /* 0x0420000029287989 */ /* 0x000e2400000000ff */
[----:B0-----:R-:W-:-:S05]  /*2a60*/  @P0 IMAD.IADD R40, R41, 0x1, R40 ;  /* 0x0000000129280824 */ /* 0x001fca00078e0228 */
[----:B------:R-:W0:Y:S02]  /*2a70*/  SHFL.UP P0, R43, R40, 0x2, RZ ;  /* 0x04400000282b7989 */ /* 0x000e2400000000ff */
[----:B0-----:R-:W-:-:S05]  /*2a80*/  @P0 IMAD.IADD R43, R40, 0x1, R43 ;  /* 0x00000001282b0824 */ /* 0x001fca00078e022b */
[----:B------:R-:W0:Y:S02]  /*2a90*/  SHFL.UP P0, R42, R43, 0x4, RZ ;  /* 0x048000002b2a7989 */ /* 0x000e2400000000ff */
[----:B0-----:R-:W-:-:S05]  /*2aa0*/  @P0 IMAD.IADD R42, R43, 0x1, R42 ;  /* 0x000000012b2a0824 */ /* 0x001fca00078e022a */
[----:B------:R-:W0:Y:S02]  /*2ab0*/  SHFL.UP P0, R47, R42, 0x8, RZ ;  /* 0x050000002a2f7989 */ /* 0x000e2400000000ff */
[----:B0-----:R-:W-:-:S05]  /*2ac0*/  @P0 IMAD.IADD R47, R42, 0x1, R47 ;  /* 0x000000012a2f0824 */ /* 0x001fca00078e022f */
[----:B------:R0:W1:Y:S02]  /*2ad0*/  SHFL.UP P0, R44, R47, 0x10, RZ ;  /* 0x060000002f2c7989 */ /* 0x00006400000000ff */
.L_x_116:
[----:B-1----:R-:W-:-:S04]  /*2ae0*/  @P0 IMAD.IADD R44, R47, 0x1, R44 ;  /* 0x000000012f2c0824 */ /* 0x002fc800078e022c */
[----:B------:R-:W-:-:S04]  /*2af0*/  IMAD.IADD R41, R44, 0x1, -R41 ;  /* 0x000000012c297824 */ /* 0x000fc800078e0a29 */
[----:B------:R-:W-:Y:S01]  /*2b00*/  IMAD.IADD R32, R32, 0x1, R41 ;  /* 0x0000000120207824 */ /* 0x000fe200078e0229 */
[----:B------:R1:W-:Y:S03]  /*2b10*/  STS [R4+0x3410], R41 ;  /* 0x0034102904007388 */ /* 0x0003e60000000800 */
        /* <DEDUP_REMOVED lines=18> */
[----:B0-----:R-:W-:Y:S01]  /*2c40*/  IMAD.IADD R47, R34, 0x1, R39 ;  /* 0x00000001222f7824 */ /* 0x001fe200078e0227 */
[----:B------:R1:W-:Y:S04]  /*2c50*/  STS [R4+0x3438], R39 ;  /* 0x0034382704007388 */ /* 0x0003e80000000800 */
[----:B------:R1:W-:Y:S02]  /*2c60*/  STS [R4+0x343c], R47 ;  /* 0x00343c2f04007388 */ /* 0x0003e40000000800 */
.L_x_25:
[----:B------:R-:W-:Y:S05]  /*2c70*/  WARPSYNC.ALL ;  /* 0x0000000000007948 */ /* 0x000fea0003800000 */
[----:B------:R-:W-:Y:S01]  /*2c80*/  BAR.SYNC.DEFER_BLOCKING 0x0 ;  /* 0x0000000000007b1d */ /* 0x000fe20000010000 */
[----:B-1----:R-:W-:Y:S01]  /*2c90*/  IMAD.MOV.U32 R4, RZ, RZ, RZ ;  /* 0x000000ffff047224 */ /* 0x002fe200078e00ff */
[----:B------:R-:W-:Y:S01]  /*2ca0*/  ISETP.NE.AND P0, PT, R45, RZ, PT ;  /* 0x000000ff2d00720c */ /* 0x000fe20003f05270 */
[----:B0-----:R-:W-:-:S03]  /*2cb0*/  IMAD.MOV.U32 R5, RZ, RZ, R3 ;  /* 0x000000ffff057224 */ /* 0x001fc600078e0003 */
[----:B------:R-:W-:Y:S01]  /*2cc0*/  BSSY.RECONVERGENT B0, `(.L_x_27) ;  /* 0x000002a000007945 */ /* 0x000fe20003800200 */
[----:B------:R-:W-:-:S04]  /*2cd0*/  IMAD.HI.U32 R4, R3, 0x15555556, R4 ;  /* 0x1555555603047827 */ /* 0x000fc800078e0004 */
[----:B------:R-:W-:-:S05]  /*2ce0*/  IMAD R4, R4, 0x4, R29 ;  /* 0x0000000404047824 */ /* 0x000fca00078e021d */
[----:B------:R0:W1:Y:S01]  /*2cf0*/  LDS R5, [R4+0x3410] ;  /* 0x0034100004057984 */ /* 0x0000620000000800 */
[----:B------:R-:W-:Y:S05]  /*2d00*/  @P0 BRA `(.L_x_28) ;  /* 0x0000000000940947 */ /* 0x000fea0003800000 */
[----:B0-----:R-:W-:-:S05]  /*2d10*/  IMAD R4, R3, 0x4, R29 ;  /* 0x0000000403047824 */ /* 0x001fca00078e021d */
[----:B------:R-:W1:Y:S04]  /*2d20*/  LDS R28, [R4] ;  /* 0x00000000041c7984 */ /* 0x000e680000000800 */
[----:B--2---:R-:W0:Y:S04]  /*2d30*/  LDS R30, [R4+0x400] ;  /* 0x00040000041e7984 */ /* 0x004e280000000800 */
[----:B------:R-:W2:Y:S04]  /*2d40*/  LDS R32, [R4+0x800] ;  /* 0x0008000004207984 */ /* 0x000ea80000000800 */
[----:B------:R-:W3:Y:S04]  /*2d50*/  LDS R34, [R4+0xc00] ;  /* 0x000c000004227984 */ /* 0x000ee80000000800 */
[----:B------:R-:W4:Y:S04]  /*2d60*/  LDS R36, [R4+0x1000] ;  /* 0x0010000004247984 */ /* 0x000f280000000800 */
[----:B------:R-:W5:Y:S04]  /*2d70*/  LDS R38, [R4+0x1400] ;  /* 0x0014000004267984 */ /* 0x000f680000000800 */
[----:B------:R-:W5:Y:S04]  /*2d80*/  LDS R40, [R4+0x1800] ;  /* 0x0018000004287984 */ /* 0x000f680000000800 */
[----:B------:R-:W5:Y:S04]  /*2d90*/  LDS R42, [R4+0x1c00] ;  /* 0x001c0000042a7984 */ /* 0x000f680000000800 */
[----:B------:R-:W5:Y:S04]  /*2da0*/  LDS R44, [R4+0x2000] ;  /* 0x00200000042c7984 */ /* 0x000f680000000800 */
[----:B------:R-:W5:Y:S04]  /*2db0*/  LDS R46, [R4+0x2400] ;  /* 0x00240000042e7984 */ /* 0x000f680000000800 */
[----:B------:R-:W5:Y:S01]  /*2dc0*/  LDS R48, [R4+0x2800] ;  /* 0x0028000004307984 */ /* 0x000f620000000800 */
[----:B-1----:R-:W-:-:S03]  /*2dd0*/  IMAD.IADD R33, R5, 0x1, R28 ;  /* 0x0000000105217824 */ /* 0x002fc600078e021c */
[----:B------:R-:W1:Y:S01]  /*2de0*/  LDS R50, [R4+0x2c00] ;  /* 0x002c000004327984 */ /* 0x000e620000000800 */
[----:B0-----:R-:W-:-:S03]  /*2df0*/  IMAD.IADD R35, R5, 0x1, R30 ;  /* 0x0000000105237824 */ /* 0x001fc600078e021e */
[----:B------:R0:W-:Y:S01]  /*2e00*/  STS [R4], R33 ;  /* 0x0000002104007388 */ /* 0x0001e20000000800 */
[----:B--2---:R-:W-:-:S03]  /*2e10*/  IMAD.IADD R37, R5, 0x1, R32 ;  /* 0x0000000105257824 */ /* 0x004fc600078e0220 */
[----:B------:R2:W-:Y:S01]  /*2e20*/  STS [R4+0x400], R35 ;  /* 0x0004002304007388 */ /* 0x0005e20000000800 */
[C---:B---3--:R-:W-:Y:S02]  /*2e30*/  IMAD.IADD R39, R5.reuse, 0x1, R34 ;  /* 0x0000000105277824 */ /* 0x048fe400078e0222 */
[C---:B----4-:R-:W-:Y:S01]  /*2e40*/  IMAD.IADD R41, R5.reuse, 0x1, R36 ;  /* 0x0000000105297824 */ /* 0x050fe200078e0224 */
[----:B------:R3:W-:Y:S01]  /*2e50*/  STS [R4+0x800], R37 ;  /* 0x0008002504007388 */ /* 0x0007e20000000800 */
[----:B-----5:R-:W-:-:S03]  /*2e60*/  IMAD.IADD R43, R5, 0x1, R38 ;  /* 0x00000001052b7824 */ /* 0x020fc600078e0226 */
[----:B------:R3:W-:Y:S01]  /*2e70*/  STS [R4+0xc00], R39 ;  /* 0x000c002704007388 */ /* 0x0007e20000000800 */
[----:B------:R-:W-:-:S03]  /*2e80*/  IMAD.IADD R47, R5, 0x1, R40 ;  /* 0x00000001052f7824 */ /* 0x000fc600078e0228 */
[----:B------:R3:W-:Y:S01]  /*2e90*/  STS [R4+0x1000], R41 ;  /* 0x0010002904007388 */ /* 0x0007e20000000800 */
[----:B0-----:R-:W-:-:S03]  /*2ea0*/  IMAD.IADD R33, R5, 0x1, R42 ;  /* 0x0000000105217824 */ /* 0x001fc600078e022a */
[----:B------:R3:W-:Y:S01]  /*2eb0*/  STS [R4+0x1400], R43 ;  /* 0x0014002b04007388 */ /* 0x0007e20000000800 */
[----:B--2---:R-:W-:-:S03]  /*2ec0*/  IMAD.IADD R35, R5, 0x1, R44 ;  /* 0x0000000105237824 */ /* 0x004fc600078e022c */
[----:B------:R3:W-:Y:S01]  /*2ed0*/  STS [R4+0x1800], R47 ;  /* 0x0018002f04007388 */ /* 0x0007e20000000800 */
[----:B------:R-:W-:-:S03]  /*2ee0*/  IMAD.IADD R49, R5, 0x1, R46 ;  /* 0x0000000105317824 */ /* 0x000fc600078e022e */
[----:B------:R3:W-:Y:S01]  /*2ef0*/  STS [R4+0x1c00], R33 ;  /* 0x001c002104007388 */ /* 0x0007e20000000800 */
[----:B------:R-:W-:-:S03]  /*2f00*/  IMAD.IADD R51, R5, 0x1, R48 ;  /* 0x0000000105337824 */ /* 0x000fc600078e0230 */
[----:B------:R3:W-:Y:S01]  /*2f10*/  STS [R4+0x2000], R35 ;  /* 0x0020002304007388 */ /* 0x0007e20000000800 */
[----:B-1----:R-:W-:-:S03]  /*2f20*/  IMAD.IADD R53, R5, 0x1, R50 ;  /* 0x0000000105357824 */ /* 0x002fc600078e0232 */
[----:B------:R3:W-:Y:S04]  /*2f30*/  STS [R4+0x2400], R49 ;  /* 0x0024003104007388 */ /* 0x0007e80000000800 */
[----:B------:R3:W-:Y:S04]  /*2f40*/  STS [R4+0x2800], R51 ;  /* 0x0028003304007388 */ /* 0x0007e80000000800 */
[----:B------:R3:W-:Y:S02]  /*2f50*/  STS [R4+0x2c00], R53 ;  /* 0x002c003504007388 */ /* 0x0007e40000000800 */
.L_x_28:
[----:B------:R-:W-:Y:S05]  /*2f60*/  BSYNC.RECONVERGENT B0 ;  /* 0x0000000000007941 */ /* 0x000fea0003800200 */
.L_x_27:
[----:B------:R-:W-:Y:S01]  /*2f70*/  BAR.SYNC.DEFER_BLOCKING 0x0 ;  /* 0x0000000000007b1d */ /* 0x000fe20000010000 */
[----:B------:R-:W-:-:S05]  /*2f80*/  R2P PR, R31, 0x7f ;  /* 0x0000007f1f007804 */ /* 0x000fca0000000000 */
[----:B------:R-:W-:Y:S08]  /*2f90*/  BSSY.RECONVERGENT B0, `(.L_x_29) ;  /* 0x0000022000007945 */ /* 0x000ff00003800200 */
[----:B0--3--:R-:W-:Y:S02]  /*2fa0*/  VOTE.ANY R4, PT, P0 ;  /* 0x0000000000047806 */ /* 0x009fe400000e0100 */
[----:B------:R-:W-:-:S02]  /*2fb0*/  VOTE.ANY R33, PT, P1 ;  /* 0x0000000000217806 */ /* 0x000fc400008e0100 */
[----:B------:R-:W-:Y:S02]  /*2fc0*/  @!P0 LOP3.LUT R4, RZ, R4, RZ, 0x33, !PT ;  /* 0x00000004ff048212 */ /* 0x000fe400078e33ff */
[----:B--2---:R-:W-:Y:S02]  /*2fd0*/  VOTE.ANY R35, PT, P2 ;  /* 0x0000000000237806 */ /* 0x004fe400010e0100 */
[----:B------:R-:W-:Y:S02]  /*2fe0*/  @!P1 LOP3.LUT R33, RZ, R33, RZ, 0x33, !PT ;  /* 0x00000021ff219212 */ /* 0x000fe400078e33ff */
[----:B------:R-:W-:Y:S02]  /*2ff0*/  VOTE.ANY R37, PT, P3 ;  /* 0x0000000000257806 */ /* 0x000fe400018e0100 */
[----:B------:R-:W-:Y:S02]  /*3000*/  @!P2 LOP3.LUT R35, RZ, R35, RZ, 0x33, !PT ;  /* 0x00000023ff23a212 */ /* 0x000fe400078e33ff */
[----:B------:R-:W-:-:S02]  /*3010*/  LOP3.LUT R4, R33, R4, RZ, 0xc0, !PT ;  /* 0x0000000421047212 */ /* 0x000fc400078ec0ff */
[----:B------:R-:W-:Y:S02]  /*3020*/  @!P3 LOP3.LUT R37, RZ, R37, RZ, 0x33, !PT ;  /* 0x00000025ff25b212 */ /* 0x000fe400078e33ff */
[----:B------:R-:W-:Y:S02]  /*3030*/  LOP3.LUT R4, R35, R4, RZ, 0xc0, !PT ;  /* 0x0000000423047212 */ /* 0x000fe400078ec0ff */
[----:B------:R-:W-:Y:S02]  /*3040*/  VOTE.ANY R33, PT, P4 ;  /* 0x0000000000217806 */ /* 0x000fe400020e0100 */
[----:B------:R-:W-:Y:S02]  /*3050*/  LOP3.LUT R4, R37, R4, RZ, 0xc0, !PT ;  /* 0x0000000425047212 */ /* 0x000fe400078ec0ff */
[----:B------:R-:W-:Y:S02]  /*3060*/  @!P4 LOP3.LUT R33, RZ, R33, RZ, 0x33, !PT ;  /* 0x00000021ff21c212 */ /* 0x000fe400078e33ff */
[----:B------:R-:W-:-:S02]  /*3070*/  VOTE.ANY R35, PT, P5 ;  /* 0x0000000000237806 */ /* 0x000fc400028e0100 */
[----:B------:R-:W-:Y:S02]  /*3080*/  LOP3.LUT R4, R33, R4, RZ, 0xc0, !PT ;  /* 0x0000000421047212 */ /* 0x000fe400078ec0ff */
[----:B------:R-:W-:Y:S02]  /*3090*/  LOP3.LUT P0, RZ, R31, 0x80, RZ, 0xc0, !PT ;  /* 0x000000801fff7812 */ /* 0x000fe4000780c0ff */
[----:B------:R-:W-:Y:S02]  /*30a0*/  @!P5 LOP3.LUT R35, RZ, R35, RZ, 0x33, !PT ;  /* 0x00000023ff23d212 */ /* 0x000fe400078e33ff */
[----:B------:R-:W-:Y:S02]  /*30b0*/  VOTE.ANY R28, PT, P6 ;  /* 0x00000000001c7806 */ /* 0x000fe400030e0100 */
[----:B------:R-:W-:Y:S02]  /*30c0*/  LOP3.LUT R35, R35, R4, RZ, 0xc0, !PT ;  /* 0x0000000423237212 */ /* 0x000fe400078ec0ff */
[----:B------:R-:W0:Y:S01]  /*30d0*/  S2R R4, SR_LEMASK ;  /* 0x0000000000047919 */ /* 0x000e220000003a00 */
[----:B------:R-:W-:-:S04]  /*30e0*/  @!P6 LOP3.LUT R28, RZ, R28, RZ, 0x33, !PT ;  /* 0x0000001cff1ce212 */ /* 0x000fc800078e33ff */
[----:B------:R-:W-:Y:S02]  /*30f0*/  VOTE.ANY R30, PT, P0 ;  /* 0x00000000001e7806 */ /* 0x000fe400000e0100 */
[----:B------:R-:W-:Y:S02]  /*3100*/  LOP3.LUT R35, R28, R35, RZ, 0xc0, !PT ;  /* 0x000000231c237212 */ /* 0x000fe400078ec0ff */
[----:B------:R-:W-:-:S04]  /*3110*/  @!P0 LOP3.LUT R30, RZ, R30, RZ, 0x33, !PT ;  /* 0x0000001eff1e8212 */ /* 0x000fc800078e33ff */
[----:B------:R-:W-:Y:S01]  /*3120*/  LOP3.LUT R35, R30, R35, RZ, 0xc0, !PT ;  /* 0x000000231e237212 */ /* 0x000fe200078ec0ff */
[----:B------:R-:W-:-:S03]  /*3130*/  IMAD.MOV.U32 R30, RZ, RZ, RZ ;  /* 0x000000ffff1e7224 */ /* 0x000fc600078e00ff */
[----:B------:R-:W2:Y:S01]  /*3140*/  FLO.U32 R53, R35 ;  /* 0x0000002300357300 */ /* 0x000ea200000e0000 */
[----:B0-----:R-:W-:Y:S02]  /*3150*/  LOP3.LUT R32, R4, R35, RZ, 0xc0, !PT ;  /* 0x0000002304207212 */ /* 0x001fe400078ec0ff */
[----:B--2---:R-:W-:-:S05]  /*3160*/  ISETP.NE.AND P0, PT, R26, R53, PT ;  /* 0x000000351a00720c */ /* 0x004fca0003f05270 */
[----:B------:R-:W0:Y:S08]  /*3170*/  POPC R32, R32 ;  /* 0x0000002000207309 */ /* 0x000e300000000000 */
[----:B------:R-:W-:Y:S05]  /*3180*/  @P0 BRA `(.L_x_30) ;  /* 0x0000000000080947 */ /* 0x000fea0003800000 */
[----:B------:R-:W-:-:S05]  /*3190*/  IMAD R31, R31, 0x4, R6 ;  /* 0x000000041f1f7824 */ /* 0x000fca00078e0206 */
[----:B0-----:R2:W3:Y:S02]  /*31a0*/  ATOMS.ADD R30, [R31], R32 ;  /* 0x000000201f1e738c */ /* 0x0014e40000000000 */
.L_x_30:
[----:B------:R-:W-:Y:S05]  /*31b0*/  BSYNC.RECONVERGENT B0 ;  /* 0x0000000000007941 */ /* 0x000fea0003800200 */
.L_x_29:
[----:B------:R-:W4:Y:S01]  /*31c0*/  LDCU UR4, c[0x0][0x3c4] ;  /* 0x00007880ff0477ac */ /* 0x000f220008000800 */
[C---:B------:R-:W-:Y:S01]  /*31d0*/  ISETP.NE.AND P0, PT, R24.reuse, 0x7fffffff, PT ;  /* 0x7fffffff1800780c */ /* 0x040fe20003f05270 */
[----:B---3--:R3:W0:Y:S01]  /*31e0*/  SHFL.IDX PT, R53, R30, R53, 0x1f ;  /* 0x00001f351e357589 */ /* 0x00862200000e0000 */
[----:B------:R-:W-:Y:S02]  /*31f0*/  BSSY.RECONVERGENT B0, `(.L_x_31) ;  /* 0x0000029000007945 */ /* 0x000fe40003800200 */
[----:B------:R-:W-:-:S04]  /*3200*/  SEL R28, R24, 0x80000000, P0 ;  /* 0x80000000181c7807 */ /* 0x000fc80000000000 */
[----:B----4-:R-:W-:-:S04]  /*3210*/  SHF.R.U32.HI R28, RZ, UR4, R28 ;  /* 0x00000004ff1c7c19 */ /* 0x010fc8000801161c */
[----:B--2---:R-:W-:-:S04]  /*3220*/  LOP3.LUT R31, R28, R7, RZ, 0x30, !PT ;  /* 0x000000071c1f7212 */ /* 0x004fc800078e30ff */
[----:B------:R-:W-:-:S13]  /*3230*/  R2P PR, R31, 0x7f ;  /* 0x0000007f1f007804 */ /* 0x000fda0000000000 */
[----:B------:R-:W-:Y:S02]  /*3240*/  VOTE.ANY R28, PT, P0 ;  /* 0x00000000001c7806 */ /* 0x000fe400000e0100 */
[----:B------:R-:W-:Y:S02]  /*3250*/  VOTE.ANY R33, PT, P1 ;  /* 0x0000000000217806 */ /* 0x000fe400008e0100 */
[----:B------:R-:W-:Y:S02]  /*3260*/  @!P0 LOP3.LUT R28, RZ, R28, RZ, 0x33, !PT ;  /* 0x0000001cff1c8212 */ /* 0x000fe400078e33ff */
[----:B------:R-:W-:Y:S02]  /*3270*/  VOTE.ANY R35, PT, P2 ;  /* 0x0000000000237806 */ /* 0x000fe400010e0100 */
[----:B------:R-:W-:Y:S02]  /*3280*/  @!P1 LOP3.LUT R33, RZ, R33, RZ, 0x33, !PT ;  /* 0x00000021ff219212 */ /* 0x000fe400078e33ff */
[----:B------:R-:W-:-:S02]  /*3290*/  @!P2 LOP3.LUT R35, RZ, R35, RZ, 0x33, !PT ;  /* 0x00000023ff23a212 */ /* 0x000fc400078e33ff */
[----:B------:R-:W-:Y:S02]  /*32a0*/  LOP3.LUT R28, R33, R28, RZ, 0xc0, !PT ;  /* 0x0000001c211c7212 */ /* 0x000fe400078ec0ff */
[----:B------:R-:W-:Y:S02]  /*32b0*/  VOTE.ANY R33, PT, P3 ;  /* 0x0000000000217806 */ /* 0x000fe400018e0100 */
[----:B------:R-:W-:Y:S02]  /*32c0*/  LOP3.LUT R28, R35, R28, RZ, 0xc0, !PT ;  /* 0x0000001c231c7212 */ /* 0x000fe400078ec0ff */
[----:B------:R-:W-:Y:S02]  /*32d0*/  LOP3.LUT P0, RZ, R31, 0x80, RZ, 0xc0, !PT ;  /* 0x000000801fff7812 */ /* 0x000fe4000780c0ff */
[----:B------:R-:W-:Y:S02]  /*32e0*/  VOTE.ANY R35, PT, P4 ;  /* 0x0000000000237806 */ /* 0x000fe400020e0100 */
[----:B------:R-:W-:-:S02]  /*32f0*/  @!P3 LOP3.LUT R33, RZ, R33, RZ, 0x33, !PT ;  /* 0x00000021ff21b212 */ /* 0x000fc400078e33ff */
[----:B------:R-:W-:Y:S02]  /*3300*/  @!P4 LOP3.LUT R35, RZ, R35, RZ, 0x33, !PT ;  /* 0x00000023ff23c212 */ /* 0x000fe400078e33ff */
[----:B------:R-:W-:Y:S02]  /*3310*/  LOP3.LUT R28, R33, R28, RZ, 0xc0, !PT ;  /* 0x0000001c211c7212 */ /* 0x000fe400078ec0ff */
[----:B------:R-:W-:Y:S02]  /*3320*/  VOTE.ANY R33, PT, P5 ;  /* 0x0000000000217806 */ /* 0x000fe400028e0100 */
[----:B------:R-:W-:Y:S02]  /*3330*/  LOP3.LUT R28, R35, R28, RZ, 0xc0, !PT ;  /* 0x0000001c231c7212 */ /* 0x000fe400078ec0ff */
[----:B------:R-:W-:Y:S02]  /*3340*/  VOTE.ANY R35, PT, P6 ;  /* 0x0000000000237806 */ /* 0x000fe400030e0100 */
[----:B------:R-:W-:-:S02]  /*3350*/  @!P5 LOP3.LUT R33, RZ, R33, RZ, 0x33, !PT ;  /* 0x00000021ff21d212 */ /* 0x000fc400078e33ff */
[----:B------:R-:W-:Y:S02]  /*3360*/  VOTE.ANY R37, PT, P0 ;  /* 0x0000000000257806 */ /* 0x000fe400000e0100 */
[----:B------:R-:W-:Y:S02]  /*3370*/  @!P6 LOP3.LUT R35, RZ, R35, RZ, 0x33, !PT ;  /* 0x00000023ff23e212 */ /* 0x000fe400078e33ff */
[----:B------:R-:W-:Y:S02]  /*3380*/  LOP3.LUT R28, R33, R28, RZ, 0xc0, !PT ;  /* 0x0000001c211c7212 */ /* 0x000fe400078ec0ff */
[----:B------:R-:W-:Y:S02]  /*3390*/  @!P0 LOP3.LUT R37, RZ, R37, RZ, 0x33, !PT ;  /* 0x00000025ff258212 */ /* 0x000fe400078e33ff */
[----:B------:R-:W-:Y:S02]  /*33a0*/  LOP3.LUT R28, R35, R28, RZ, 0xc0, !PT ;  /* 0x0000001c231c7212 */ /* 0x000fe400078ec0ff */
[----:B------:R-:W-:-:S02]  /*33b0*/  ISETP.NE.AND P0, PT, R23, 0x7fffffff, PT ;  /* 0x7fffffff1700780c */ /* 0x000fc40003f05270 */
[----:B------:R-:W-:Y:S02]  /*33c0*/  LOP3.LUT R35, R37, R28, RZ, 0xc0, !PT ;  /* 0x0000001c25237212 */ /* 0x000fe400078ec0ff */
[----:B------:R-:W-:Y:S02]  /*33d0*/  SEL R28, R23, 0x80000000, P0 ;  /* 0x80000000171c7807 */ /* 0x000fe40000000000 */
[----:B------:R-:W2:Y:S01]  /*33e0*/  FLO.U32 R37, R35 ;  /* 0x0000002300257300 */ /* 0x000ea200000e0000 */
[----:B------:R-:W-:Y:S02]  /*33f0*/  LOP3.LUT R34, R4, R35, RZ, 0xc0, !PT ;  /* 0x0000002304227212 */ /* 0x000fe400078ec0ff */
[----:B------:R-:W-:Y:S01]  /*3400*/  SHF.R.U32.HI R36, RZ, UR4, R28 ;  /* 0x00000004ff247c19 */ /* 0x000fe2000801161c */
[----:B------:R-:W-:-:S03]  /*3410*/  IMAD.MOV.U32 R28, RZ, RZ, RZ ;  /* 0x000000ffff1c7224 */ /* 0x000fc600078e00ff */
[----:B------:R-:W-:Y:S01]  /*3420*/  LOP3.LUT R33, R36, R7, RZ, 0x30, !PT ;  /* 0x0000000724217212 */ /* 0x000fe200078e30ff */
[----:B------:R-:W4:Y:S01]  /*3430*/  POPC R34, R34 ;  /* 0x0000002200227309 */ /* 0x000f220000000000 */
[----:B--2---:R-:W-:-:S13]  /*3440*/  ISETP.NE.AND P0, PT, R26, R37, PT ;  /* 0x000000251a00720c */ /* 0x004fda0003f05270 */
[----:B0--34-:R-:W-:Y:S05]  /*3450*/  @P0 BRA `(.L_x_32) ;  /* 0x0000000000080947 */ /* 0x019fea0003800000 */
[----:B------:R-:W-:-:S05]  /*3460*/  IMAD R31, R31, 0x4, R6 ;  /* 0x000000041f1f7824 */ /* 0x000fca00078e0206 */
[----:B------:R0:W2:Y:S02]  /*3470*/  ATOMS.ADD R28, [R31], R34 ;  /* 0x000000221f1c738c */ /* 0x0000a40000000000 */
.L_x_32:
[----:B------:R-:W-:Y:S05]  /*3480*/  BSYNC.RECONVERGENT B0 ;  /* 0x0000000000007941 */ /* 0x000fea0003800200 */
.L_x_31:
[----:B------:R-:W-:Y:S01]  /*3490*/  R2P PR, R33, 0x7f ;  /* 0x0000007f21007804 */ /* 0x000fe20000000000 */
[----:B--2---:R2:W3:Y:S01]  /*34a0*/  SHFL.IDX PT, R37, R28, R37, 0x1f ;  /* 0x00001f251c257589 */ /* 0x0044e200000e0000 */
[----:B------:R-:W-:Y:S01]  /*34b0*/  BSSY.RECONVERGENT B0, `(.L_x_33) ;  /* 0x0000025000007945 */ /* 0x000fe20003800200 */
[----:B------:R-:W-:-:S10]  /*34c0*/  IMAD.MOV.U32 R36, RZ, RZ, RZ ;  /* 0x000000ffff247224 */ /* 0x000fd400078e00ff */
[----:B------:R-:W-:Y:S02]  /*34d0*/  VOTE.ANY R30, PT, P0 ;  /* 0x00000000001e7806 */ /* 0x000fe400000e0100 */
[----:B0-----:R-:W-:Y:S02]  /*34e0*/  VOTE.ANY R31, PT, P1 ;  /* 0x00000000001f7806 */ /* 0x001fe400008e0100 */
        /* <DEDUP_REMOVED lines=24> */
[----:B------:R-:W0:Y:S01]  /*3670*/  FLO.U32 R35, R39 ;  /* 0x0000002700237300 */ /* 0x000e2200000e0000 */
[----:B------:R-:W-:Y:S02]  /*3680*/  LOP3.LUT R51, R4, R39, RZ, 0xc0, !PT ;  /* 0x0000002704337212 */ /* 0x000fe400078ec0ff */
[----:B------:R-:W-:-:S04]  /*3690*/  SHF.R.U32.HI R30, RZ, UR4, R30 ;  /* 0x00000004ff1e7c19 */ /* 0x000fc8000801161e */
[----:B------:R-:W-:Y:S01]  /*36a0*/  LOP3.LUT R31, R30, R7, RZ, 0x30, !PT ;  /* 0x000000071e1f7212 */ /* 0x000fe200078e30ff */
[----:B------:R-:W4:Y:S01]  /*36b0*/  POPC R51, R51 ;  /* 0x0000003300337309 */ /* 0x000f220000000000 */
[----:B0-----:R-:W-:-:S13]  /*36c0*/  ISETP.NE.AND P0, PT, R26, R35, PT ;  /* 0x000000231a00720c */ /* 0x001fda0003f05270 */
[----:B--234-:R-:W-:Y:S05]  /*36d0*/  @P0 BRA `(.L_x_34) ;  /* 0x0000000000080947 */ /* 0x01cfea0003800000 */
[----:B------:R-:W-:-:S06]  /*36e0*/  IMAD R36, R33, 0x4, R6 ;  /* 0x0000000421247824 */ /* 0x000fcc00078e0206 */
[----:B------:R0:W2:Y:S02]  /*36f0*/  ATOMS.ADD R36, [R36], R51 ;  /* 0x000000332424738c */ /* 0x0000a40000000000 */
.L_x_34:
[----:B------:R-:W-:Y:S05]  /*3700*/  BSYNC.RECONVERGENT B0 ;  /* 0x0000000000007941 */ /* 0x000fea0003800200 */
.L_x_33:
[----:B------:R-:W-:Y:S01]  /*3710*/  R2P PR, R31, 0x7f ;  /* 0x0000007f1f007804 */ /* 0x000fe20000000000 */
[----:B--2---:R2:W3:Y:S01]  /*3720*/  SHFL.IDX PT, R36, R36, R35, 0x1f ;  /* 0x00001f2324247589 */ /* 0x0044e200000e0000 */
[----:B------:R-:W-:Y:S11]  /*3730*/  BSSY.RECONVERGENT B0, `(.L_x_35) ;  /* 0x0000025000007945 */ /* 0x000ff60003800200 */
[----:B------:R-:W-:-:S02]  /*3740*/  VOTE.ANY R28, PT, P0 ;  /* 0x00000000001c7806 */ /* 0x000fc400000e0100 */
[----:B------:R-:W-:Y:S02]  /*3750*/  VOTE.ANY R33, PT, P1 ;  /* 0x0000000000217806 */ /* 0x000fe400008e0100 */
[----:B------:R-:W-:Y:S02]  /*3760*/  @!P0 LOP3.LUT R28, RZ, R28, RZ, 0x33, !PT ;  /* 0x0000001cff1c8212 */ /* 0x000fe400078e33ff */
[----:B------:R-:W-:Y:S02]  /*3770*/  VOTE.ANY R39, PT, P2 ;  /* 0x0000000000277806 */ /* 0x000fe400010e0100 */
[----:B------:R-:W-:Y:S02]  /*3780*/  @!P1 LOP3.LUT R33, RZ, R33, RZ, 0x33, !PT ;  /* 0x00000021ff219212 */ /* 0x000fe400078e33ff */
[----:B------:R-:W-:Y:S02]  /*3790*/  @!P2 LOP3.LUT R39, RZ, R39, RZ, 0x33, !PT ;  /* 0x00000027ff27a212 */ /* 0x000fe400078e33ff */
[----:B------:R-:W-:-:S02]  /*37a0*/  LOP3.LUT R28, R33, R28, RZ, 0xc0, !PT ;  /* 0x0000001c211c7212 */ /* 0x000fc400078ec0ff */
[----:B------:R-:W-:Y:S02]  /*37b0*/  VOTE.ANY R33, PT, P3 ;  /* 0x0000000000217806 */ /* 0x000fe400018e0100 */
[----:B------:R-:W-:Y:S02]  /*37c0*/  LOP3.LUT R28, R39, R28, RZ, 0xc0, !PT ;  /* 0x0000001c271c7212 */ /* 0x000fe400078ec0ff */
[----:B------:R-:W-:Y:S02]  /*37d0*/  LOP3.LUT P0, RZ, R31, 0x80, RZ, 0xc0, !PT ;  /* 0x000000801fff7812 */ /* 0x000fe4000780c0ff */
[----:B------:R-:W-:Y:S02]  /*37e0*/  VOTE.ANY R39, PT, P4 ;  /* 0x0000000000277806 */ /* 0x000fe400020e0100 */
[----:B------:R-:W-:Y:S02]  /*37f0*/  @!P3 LOP3.LUT R33, RZ, R33, RZ, 0x33, !PT ;  /* 0x00000021ff21b212 */ /* 0x000fe400078e33ff */
[----:B------:R-:W-:-:S02]  /*3800*/  @!P4 LOP3.LUT R39, RZ, R39, RZ, 0x33, !PT ;  /* 0x00000027ff27c212 */ /* 0x000fc400078e33ff */
[----:B------:R-:W-:Y:S02]  /*3810*/  LOP3.LUT R28, R33, R28, RZ, 0xc0, !PT ;  /* 0x0000001c211c7212 */ /* 0x000fe400078ec0ff */
[----:B------:R-:W-:Y:S02]  /*3820*/  VOTE.ANY R33, PT, P5 ;  /* 0x0000000000217806 */ /* 0x000fe400028e0100 */
[----:B------:R-:W-:Y:S02]  /*3830*/  LOP3.LUT R28, R39, R28, RZ, 0xc0, !PT ;  /* 0x0000001c271c7212 */ /* 0x000fe400078ec0ff */
[----:B------:R-:W-:Y:S02]  /*3840*/  VOTE.ANY R39, PT, P6 ;  /* 0x0000000000277806 */ /* 0x000fe400030e0100 */
[----:B------:R-:W-:Y:S02]  /*3850*/  @!P5 LOP3.LUT R33, RZ, R33, RZ, 0x33, !PT ;  /* 0x00000021ff21d212 */ /* 0x000fe400078e33ff */
[----:B------:R-:W-:-:S02]  /*3860*/  VOTE.ANY R41, PT, P0 ;  /* 0x0000000000297806 */ /* 0x000fc400000e0100 */
[----:B------:R-:W-:Y:S02]  /*3870*/  @!P6 LOP3.LUT R39, RZ, R39, RZ, 0x33, !PT ;  /* 0x00000027ff27e212 */ /* 0x000fe400078e33ff */
[----:B------:R-:W-:Y:S02]  /*3880*/  LOP3.LUT R28, R33, R28, RZ, 0xc0, !PT ;  /* 0x0000001c211c7212 */ /* 0x000fe400078ec0ff */
[----:B------:R-:W-:Y:S02]  /*3890*/  @!P0 LOP3.LUT R41, RZ, R41, RZ, 0x33, !PT ;  /* 0x00000029ff298212 */ /* 0x000fe400078e33ff */
[----:B------:R-:W-:Y:S02]  /*38a0*/  LOP3.LUT R28, R39, R28, RZ, 0xc0, !PT ;  /* 0x0000001c271c7212 */ /* 0x000fe400078ec0ff */
[----:B------:R-:W-:Y:S02]  /*38b0*/  ISETP.NE.AND P0, PT, R21, 0x7fffffff, PT ;  /* 0x7fffffff1500780c */ /* 0x000fe40003f05270 */
[----:B------:R-:W-:-:S02]  /*38c0*/  LOP3.LUT R39, R41, R28, RZ, 0xc0, !PT ;  /* 0x0000001c29277212 */ /* 0x000fc400078ec0ff */
[----:B------:R-:W-:Y:S02]  /*38d0*/  SEL R28, R21, 0x80000000, P0 ;  /* 0x80000000151c7807 */ /* 0x000fe40000000000 */
[----:B------:R-:W4:Y:S01]  /*38e0*/  FLO.U32 R41, R39 ;  /* 0x0000002700297300 */ /* 0x000f2200000e0000 */
[----:B------:R-:W-:Y:S02]  /*38f0*/  LOP3.LUT R38, R4, R39, RZ, 0xc0, !PT ;  /* 0x0000002704267212 */ /* 0x000fe400078ec0ff */
[----:B------:R-:W-:Y:S01]  /*3900*/  SHF.R.U32.HI R30, RZ, UR4, R28 ;  /* 0x00000004ff1e7c19 */ /* 0x000fe2000801161c */
[----:B------:R-:W-:-:S03]  /*3910*/  IMAD.MOV.U32 R28, RZ, RZ, RZ ;  /* 0x000000ffff1c7224 */ /* 0x000fc600078e00ff */
[----:B------:R-:W-:Y:S01]  /*3920*/  LOP3.LUT R33, R30, R7, RZ, 0x30, !PT ;  /* 0x000000071e217212 */ /* 0x000fe200078e30ff */
[----:B------:R-:W0:Y:S01]  /*3930*/  POPC R38, R38 ;  /* 0x0000002600267309 */ /* 0x000e220000000000 */
[----:B----4-:R-:W-:-:S13]  /*3940*/  ISETP.NE.AND P0, PT, R26, R41, PT ;  /* 0x000000291a00720c */ /* 0x010fda0003f05270 */
[----:B0-23--:R-:W-:Y:S05]  /*3950*/  @P0 BRA `(.L_x_36) ;  /* 0x0000000000080947 */ /* 0x00dfea0003800000 */
[----:B------:R-:W-:-:S05]  /*3960*/  IMAD R31, R31, 0x4, R6 ;  /* 0x000000041f1f7824 */ /* 0x000fca00078e0206 */
[----:B------:R0:W2:Y:S02]  /*3970*/  ATOMS.ADD R28, [R31], R38 ;  /* 0x000000261f1c738c */ /* 0x0000a40000000000 */
.L_x_36:
[----:B------:R-:W-:Y:S05]  /*3980*/  BSYNC.RECONVERGENT B0 ;  /* 0x0000000000007941 */ /* 0x000fea0003800200 */
.L_x_35:
        /* <DEDUP_REMOVED lines=39> */
.L_x_38:
[----:B------:R-:W-:Y:S05]  /*3c00*/  BSYNC.RECONVERGENT B0 ;  /* 0x0000000000007941 */ /* 0x000fea0003800200 */
.L_x_37:
        /* <DEDUP_REMOVED lines=39> */
.L_x_40:
[----:B------:R-:W-:Y:S05]  /*3e80*/  BSYNC.RECONVERGENT B0 ;  /* 0x0000000000007941 */ /* 0x000fea0003800200 */
.L_x_39:
        /* <DEDUP_REMOVED lines=39> */
.L_x_42:
[----:B------:R-:W-:Y:S05]  /*4100*/  BSYNC.RECONVERGENT B0 ;  /* 0x0000000000007941 */ /* 0x000fea0003800200 */
.L_x_41:
[----:B------:R-:W-:Y:S01]  /*4110*/  R2P PR, R31, 0x7f ;  /* 0x0000007f1f007804 */ /* 0x000fe20000000000 */
[----:B--2---:R2:W3:Y:S01]  /*4120*/  SHFL.IDX PT, R52, R52, R35, 0x1f ;  /* 0x00001f2334347589 */ /* 0x0044e200000e0000 */
[----:B------:R-:W-:Y:S11]  /*4130*/  BSSY.RECONVERGENT B0, `(.L_x_43) ;  /* 0x0000025000007945 */ /* 0x000ff60003800200 */
[----:B------:R-:W-:-:S02]  /*4140*/  VOTE.ANY R28, PT, P0 ;  /* 0x00000000001c7806 */ /* 0x000fc400000e0100 */
[----:B------:R-:W-:Y:S02]  /*4150*/  VOTE.ANY R33, PT, P1 ;  /* 0x0000000000217806 */ /* 0x000fe400008e0100 */
[----:B------:R-:W-:Y:S02]  /*4160*/  @!P0 LOP3.LUT R28, RZ, R28, RZ, 0x33, !PT ;  /* 0x0000001cff1c8212 */ /* 0x000fe400078e33ff */
[----:B------:R-:W-:Y:S02]  /*4170*/  @!P1 LOP3.LUT R33, RZ, R33, RZ, 0x33, !PT ;  /* 0x00000021ff219212 */ /* 0x000fe400078e33ff */
[----:B------:R-:W-:Y:S02]  /*4180*/  VOTE.ANY R47, PT, P2 ;  /* 0x00000000002f7806 */ /* 0x000fe400010e0100 */
[----:B------:R-:W-:Y:S02]  /*4190*/  LOP3.LUT R28, R33, R28, RZ, 0xc0, !PT ;  /* 0x0000001c211c7212 */ /* 0x000fe400078ec0ff */
[----:B------:R-:W-:-:S02]  /*41a0*/  VOTE.ANY R33, PT, P3 ;  /* 0x0000000000217806 */ /* 0x000fc400018e0100 */
[----:B------:R-:W-:Y:S02]  /*41b0*/  @!P2 LOP3.LUT R47, RZ, R47, RZ, 0x33, !PT ;  /* 0x0000002fff2fa212 */ /* 0x000fe400078e33ff */
[----:B------:R-:W-:Y:S02]  /*41c0*/  @!P3 LOP3.LUT R33, RZ, R33, RZ, 0x33, !PT ;  /* 0x00000021ff21b212 */ /* 0x000fe400078e33ff */
[----:B------:R-:W-:Y:S02]  /*41d0*/  LOP3.LUT R28, R47, R28, RZ, 0xc0, !PT ;  /* 0x0000001c2f1c7212 */ /* 0x000fe400078ec0ff */
[----:B------:R-:W-:Y:S02]  /*41e0*/  LOP3.LUT P0, RZ, R31, 0x80, RZ, 0xc0, !PT ;  /* 0x000000801fff7812 */ /* 0x000fe4000780c0ff */
[----:B------:R-:W-:Y:S02]  /*41f0*/  VOTE.ANY R47, PT, P4 ;  /* 0x00000000002f7806 */ /* 0x000fe400020e0100 */
[----:B------:R-:W-:-:S02]  /*4200*/  LOP3.LUT R28, R33, R28, RZ, 0xc0, !PT ;  /* 0x0000001c211c7212 */ /* 0x000fc400078ec0ff */
[----:B------:R-:W-:Y:S02]  /*4210*/  VOTE.ANY R33, PT, P5 ;  /* 0x0000000000217806 */ /* 0x000fe400028e0100 */
[----:B------:R-:W-:Y:S02]  /*4220*/  @!P4 LOP3.LUT R47, RZ, R47, RZ, 0x33, !PT ;  /* 0x0000002fff2fc212 */ /* 0x000fe400078e33ff */
[----:B------:R-:W-:Y:S02]  /*4230*/  @!P5 LOP3.LUT R33, RZ, R33, RZ, 0x33, !PT ;  /* 0x00000021ff21d212 */ /* 0x000fe400078e33ff */
[----:B------:R-:W-:Y:S02]  /*4240*/  LOP3.LUT R28, R47, R28, RZ, 0xc0, !PT ;  /* 0x0000001c2f1c7212 */ /* 0x000fe400078ec0ff */
[----:B------:R-:W-:Y:S02]  /*4250*/  VOTE.ANY R47, PT, P6 ;  /* 0x00000000002f7806 */ /* 0x000fe400030e0100 */
[----:B------:R-:W-:-:S02]  /*4260*/  LOP3.LUT R28, R33, R28, RZ, 0xc0, !PT ;  /* 0x0000001c211c7212 */ /* 0x000fc400078ec0ff */
[----:B------:R-:W-:Y:S02]  /*4270*/  VOTE.ANY R33, PT, P0 ;  /* 0x0000000000217806 */ /* 0x000fe400000e0100 */
[----:B------:R-:W-:Y:S02]  /*4280*/  @!P6 LOP3.LUT R47, RZ, R47, RZ, 0x33, !PT ;  /* 0x0000002fff2fe212 */ /* 0x000fe400078e33ff */
        /* <DEDUP_REMOVED lines=13> */
[----:B------:R-:W-:-:S06]  /*4360*/  IMAD R30, R31, 0x4, R6 ;  /* 0x000000041f1e7824 */ /* 0x000fcc00078e0206 */
[----:B------:R0:W2:Y:S02]  /*4370*/  ATOMS.ADD R30, [R30], R47 ;  /* 0x0000002f1e1e738c */ /* 0x0000a40000000000 */
.L_x_44:
[----:B------:R-:W-:Y:S05]  /*4380*/  BSYNC.RECONVERGENT B0 ;  /* 0x0000000000007941 */ /* 0x000fea0003800200 */
.L_x_43:
[----:B------:R-:W-:Y:S01]  /*4390*/  R2P PR, R33, 0x7f ;  /* 0x0000007f21007804 */ /* 0x000fe20000000000 */
[----:B--2---:R2:W3:Y:S01]  /*43a0*/  SHFL.IDX PT, R50, R30, R50, 0x1f ;  /* 0x00001f321e327589 */ /* 0x0044e200000e0000 */
[----:B------:R-:W-:Y:S01]  /*43b0*/  BSSY.RECONVERGENT B0, `(.L_x_45) ;  /* 0x0000025000007945 */ /* 0x000fe20003800200 */
[----:B------:R-:W-:-:S10]  /*43c0*/  IMAD.MOV.U32 R48, RZ, RZ, RZ ;  /* 0x000000ffff307224 */ /* 0x000fd400078e00ff */
[----:B------:R-:W-:Y:S02]  /*43d0*/  VOTE.ANY R28, PT, P0 ;  /* 0x00000000001c7806 */ /* 0x000fe400000e0100 */
[----:B------:R-:W-:Y:S02]  /*43e0*/  VOTE.ANY R31, PT, P1 ;  /* 0x00000000001f7806 */ /* 0x000fe400008e0100 */
[----:B------:R-:W-:Y:S02]  /*43f0*/  @!P0 LOP3.LUT R28, RZ, R28, RZ, 0x33, !PT ;  /* 0x0000001cff1c8212 */ /* 0x000fe400078e33ff */
[----:B------:R-:W-:Y:S02]  /*4400*/  @!P1 LOP3.LUT R31, RZ, R31, RZ, 0x33, !PT ;  /* 0x0000001fff1f9212 */ /* 0x000fe400078e33ff */
[----:B------:R-:W-:Y:S02]  /*4410*/  LOP3.LUT P0, RZ, R33, 0x80, RZ, 0xc0, !PT ;  /* 0x0000008021ff7812 */ /* 0x000fe4000780c0ff */
[----:B------:R-:W-:-:S02]  /*4420*/  LOP3.LUT R28, R31, R28, RZ, 0xc0, !PT ;  /* 0x0000001c1f1c7212 */ /* 0x000fc400078ec0ff */
[----:B------:R-:W-:-:S04]  /*4430*/  VOTE.ANY R31, PT, P2 ;  /* 0x00000000001f7806 */ /* 0x000fc800010e0100 */
[----:B------:R-:W-:-:S04]  /*4440*/  @!P2 LOP3.LUT R31, RZ, R31, RZ, 0x33, !PT ;  /* 0x0000001fff1fa212 */ /* 0x000fc800078e33ff */
[----:B------:R-:W-:Y:S02]  /*4450*/  LOP3.LUT R28, R31, R28, RZ, 0xc0, !PT ;  /* 0x0000001c1f1c7212 */ /* 0x000fe400078ec0ff */
        /* <DEDUP_REMOVED lines=13> */
[----:B------:R-:W-:Y:S02]  /*4530*/  @!P0 LOP3.LUT R31, RZ, R31, RZ, 0x33, !PT ;  /* 0x0000001fff1f8212 */ /* 0x000fe400078e33ff */
[C---:B------:R-:W-:Y:S02]  /*4540*/  ISETP.NE.AND P0, PT, R16.reuse, 0x7fffffff, PT ;  /* 0x7fffffff1000780c */ /* 0x040fe40003f05270 */
[----:B------:R-:W-:Y:S02]  /*4550*/  LOP3.LUT R35, R31, R28, RZ, 0xc0, !PT ;  /* 0x0000001c1f237212 */ /* 0x000fe400078ec0ff */
[----:B------:R-:W-:Y:S02]  /*4560*/  SEL R28, R16, 0x80000000, P0 ;  /* 0x80000000101c7807 */ /* 0x000fe40000000000 */
[----:B------:R-:W4:Y:S02]  /*4570*/  FLO.U32 R31, R35 ;  /* 0x00000023001f7300 */ /* 0x000f2400000e0000 */
[----:B------:R-:W-:-:S02]  /*4580*/  SHF.R.U32.HI R40, RZ, UR4, R28 ;  /* 0x00000004ff287c19 */ /* 0x000fc4000801161c */
[----:B------:R-:W-:Y:S02]  /*4590*/  LOP3.LUT R28, R4, R35, RZ, 0xc0, !PT ;  /* 0x00000023041c7212 */ /* 0x000fe400078ec0ff */
[----:B------:R-:W-:-:S04]  /*45a0*/  LOP3.LUT R40, R40, R7, RZ, 0x30, !PT ;  /* 0x0000000728287212 */ /* 0x000fc800078e30ff */
[----:B------:R-:W0:Y:S01]  /*45b0*/  POPC R28, R28 ;  /* 0x0000001c001c7309 */ /* 0x000e220000000000 */
[----:B----4-:R-:W-:-:S13]  /*45c0*/  ISETP.NE.AND P0, PT, R26, R31, PT ;  /* 0x0000001f1a00720c */ /* 0x010fda0003f05270 */
[----:B0-23--:R-:W-:Y:S05]  /*45d0*/  @P0 BRA `(.L_x_46) ;  /* 0x0000000000080947 */ /* 0x00dfea0003800000 */
[----:B------:R-:W-:-:S05]  /*45e0*/  IMAD R33, R33, 0x4, R6 ;  /* 0x0000000421217824 */ /* 0x000fca00078e0206 */
[----:B------:R0:W2:Y:S02]  /*45f0*/  ATOMS.ADD R48, [R33], R28 ;  /* 0x0000001c2130738c */ /* 0x0000a40000000000 */
.L_x_46:
[----:B------:R-:W-:Y:S05]  /*4600*/  BSYNC.RECONVERGENT B0 ;  /* 0x0000000000007941 */ /* 0x000fea0003800200 */
.L_x_45:
[----:B------:R-:W-:Y:S01]  /*4610*/  R2P PR, R40, 0x7f ;  /* 0x0000007f28007804 */ /* 0x000fe20000000000 */
[----:B--2---:R2:W3:Y:S01]  /*4620*/  SHFL.IDX PT, R31, R48, R31, 0x1f ;  /* 0x00001f1f301f7589 */ /* 0x0044e200000e0000 */
[----:B------:R-:W-:Y:S11]  /*4630*/  BSSY.RECONVERGENT B0, `(.L_x_47) ;  /* 0x0000025000007945 */ /* 0x000ff60003800200 */
[----:B------:R-:W-:-:S02]  /*4640*/  VOTE.ANY R30, PT, P0 ;  /* 0x00000000001e7806 */ /* 0x000fc400000e0100 */
[----:B0-----:R-:W-:Y:S02]  /*4650*/  VOTE.ANY R33, PT, P1 ;  /* 0x0000000000217806 */ /* 0x001fe400008e0100 */
[----:B------:R-:W-:Y:S02]  /*4660*/  @!P0 LOP3.LUT R30, RZ, R30, RZ, 0x33, !PT ;  /* 0x0000001eff1e8212 */ /* 0x000fe400078e33ff */
[----:B------:R-:W-:Y:S02]  /*4670*/  @!P1 LOP3.LUT R33, RZ, R33, RZ, 0x33, !PT ;  /* 0x00000021ff219212 */ /* 0x000fe400078e33ff */
[----:B------:R-:W-:Y:S02]  /*4680*/  LOP3.LUT P0, RZ, R40, 0x80, RZ, 0xc0, !PT ;  /* 0x0000008028ff7812 */ /* 0x000fe4000780c0ff */
[----:B------:R-:W-:Y:S02]  /*4690*/  LOP3.LUT R30, R33, R30, RZ, 0xc0, !PT ;  /* 0x0000001e211e7212 */ /* 0x000fe400078ec0ff */
[----:B------:R-:W-:-:S04]  /*46a0*/  VOTE.ANY R33, PT, P2 ;  /* 0x0000000000217806 */ /* 0x000fc800010e0100 */
[----:B------:R-:W-:-:S04]  /*46b0*/  @!P2 LOP3.LUT R33, RZ, R33, RZ, 0x33, !PT ;  /* 0x00000021ff21a212 */ /* 0x000fc800078e33ff */
[----:B------:R-:W-:Y:S02]  /*46c0*/  LOP3.LUT R30, R33, R30, RZ, 0xc0, !PT ;  /* 0x0000001e211e7212 */ /* 0x000fe400078ec0ff */
[----:B------:R-:W-:Y:S02]  /*46d0*/  VOTE.ANY R33, PT, P3 ;  /* 0x0000000000217806 */ /* 0x000fe400018e0100 */
[----:B------:R-:W-:Y:S02]  /*46e0*/  VOTE.ANY R35, PT, P0 ;  /* 0x0000000000237806 */ /* 0x000fe400000e0100 */
[----:B------:R-:W-:Y:S02]  /*46f0*/  @!P3 LOP3.LUT R33, RZ, R33, RZ, 0x33, !PT ;  /* 0x00000021ff21b212 */ /* 0x000fe400078e33ff */
[----:B------:R-:W-:Y:S02]  /*4700*/  @!P0 LOP3.LUT R35, RZ, R35, RZ, 0x33, !PT ;  /* 0x00000023ff238212 */ /* 0x000fe400078e33ff */
[----:B------:R-:W-:-:S02]  /*4710*/  LOP3.LUT R30, R33, R30, RZ, 0xc0, !PT ;  /* 0x0000001e211e7212 */ /* 0x000fc400078ec0ff */
[----:B------:R-:W-:Y:S02]  /*4720*/  VOTE.ANY R33, PT, P4 ;  /* 0x0000000000217806 */ /* 0x000fe400020e0100 */
[----:B------:R-:W-:Y:S02]  /*4730*/  ISETP.NE.AND P0, PT, R15, 0x7fffffff, PT ;  /* 0x7fffffff0f00780c */ /* 0x000fe40003f05270 */
[----:B------:R-:W-:-:S04]  /*4740*/  @!P4 LOP3.LUT R33, RZ, R33, RZ, 0x33, !PT ;  /* 0x00000021ff21c212 */ /* 0x000fc800078e33ff */
[----:B------:R-:W-:Y:S02]  /*4750*/  LOP3.LUT R30, R33, R30, RZ, 0xc0, !PT ;  /* 0x0000001e211e7212 */ /* 0x000fe400078ec0ff */
[----:B------:R-:W-:-:S04]  /*4760*/  VOTE.ANY R33, PT, P5 ;  /* 0x0000000000217806 */ /* 0x000fc800028e0100 */
[----:B------:R-:W-:-:S04]  /*4770*/  @!P5 LOP3.LUT R33, RZ, R33, RZ, 0x33, !PT ;  /* 0x00000021ff21d212 */ /* 0x000fc800078e33ff */
[----:B------:R-:W-:Y:S02]  /*4780*/  LOP3.LUT R30, R33, R30, RZ, 0xc0, !PT ;  /* 0x0000001e211e7212 */ /* 0x000fe400078ec0ff */
[----:B------:R-:W-:-:S04]  /*4790*/  VOTE.ANY R33, PT, P6 ;  /* 0x0000000000217806 */ /* 0x000fc800030e0100 */
[----:B------:R-:W-:-:S04]  /*47a0*/  @!P6 LOP3.LUT R33, RZ, R33, RZ, 0x33, !PT ;  /* 0x00000021ff21e212 */ /* 0x000fc800078e33ff */
[----:B------:R-:W-:-:S04]  /*47b0*/  LOP3.LUT R30, R33, R30, RZ, 0xc0, !PT ;  /* 0x0000001e211e7212 */ /* 0x000fc800078ec0ff */
[----:B------:R-:W-:Y:S02]  /*47c0*/  LOP3.LUT R35, R35, R30, RZ, 0xc0, !PT ;  /* 0x0000001e23237212 */ /* 0x000fe400078ec0ff */
[----:B------:R-:W-:Y:S02]  /*47d0*/  SEL R30, R15, 0x80000000, P0 ;  /* 0x800000000f1e7807 */ /* 0x000fe40000000000 */
[----:B------:R0:W4:Y:S02]  /*47e0*/  FLO.U32 R33, R35 ;  /* 0x0000002300217300 */ /* 0x00012400000e0000 */
[----:B------:R-:W-:Y:S02]  /*47f0*/  SHF.R.U32.HI R46, RZ, UR4, R30 ;  /* 0x00000004ff2e7c19 */ /* 0x000fe4000801161e */
[----:B------:R-:W-:Y:S02]  /*4800*/  LOP3.LUT R30, R4, R35, RZ, 0xc0, !PT ;  /* 0x00000023041e7212 */ /* 0x000fe400078ec0ff */
[----:B------:R-:W-:Y:S01]  /*4810*/  LOP3.LUT R46, R46, R7, RZ, 0x30, !PT ;  /* 0x000000072e2e7212 */ /* 0x000fe200078e30ff */
[----:B0-----:R-:W-:-:S03]  /*4820*/  IMAD.MOV.U32 R35, RZ, RZ, RZ ;  /* 0x000000ffff237224 */ /* 0x001fc600078e00ff */
[----:B------:R-:W0:Y:S01]  /*4830*/  POPC R30, R30 ;  /* 0x0000001e001e7309 */ /* 0x000e220000000000 */
[----:B----4-:R-:W-:-:S13]  /*4840*/  ISETP.NE.AND P0, PT, R26, R33, PT ;  /* 0x000000211a00720c */ /* 0x010fda0003f05270 */
[----:B0-23--:R-:W-:Y:S05]  /*4850*/  @P0 BRA `(.L_x_48) ;  /* 0x0000000000080947 */ /* 0x00dfea0003800000 */
[----:B------:R-:W-:-:S06]  /*4860*/  IMAD R35, R40, 0x4, R6 ;  /* 0x0000000428237824 */ /* 0x000fcc00078e0206 */
[----:B------:R0:W2:Y:S02]  /*4870*/  ATOMS.ADD R35, [R35], R30 ;  /* 0x0000001e2323738c */ /* 0x0000a40000000000 */
.L_x_48:
[----:B------:R-:W-:Y:S05]  /*4880*/  BSYNC.RECONVERGENT B0 ;  /* 0x0000000000007941 */ /* 0x000fea0003800200 */
.L_x_47:
[----:B------:R-:W-:Y:S01]  /*4890*/  R2P PR, R46, 0x7f ;  /* 0x0000007f2e007804 */ /* 0x000fe20000000000 */
[----:B------:R-:W-:Y:S01]  /*48a0*/  IMAD.IADD R32, R32, 0x1, R53 ;  /* 0x0000000120207824 */ /* 0x000fe200078e0235 */
[----:B--2---:R2:W3:Y:S01]  /*48b0*/  SHFL.IDX PT, R33, R35, R33, 0x1f ;  /* 0x00001f2123217589 */ /* 0x0044e200000e0000 */
[----:B------:R-:W-:Y:S01]  /*48c0*/  IMAD.IADD R34, R34, 0x1, R37 ;  /* 0x0000000122227824 */ /* 0x000fe200078e0225 */
[----:B------:R-:W-:Y:S09]  /*48d0*/  BSSY.RECONVERGENT B0, `(.L_x_49) ;  /* 0x0000025000007945 */ /* 0x000ff20003800200 */
[----:B------:R-:W-:-:S02]  /*48e0*/  VOTE.ANY R40, PT, P0 ;  /* 0x0000000000287806 */ /* 0x000fc400000e0100 */
[----:B------:R-:W-:Y:S02]  /*48f0*/  VOTE.ANY R53, PT, P1 ;  /* 0x0000000000357806 */ /* 0x000fe400008e0100 */
[----:B------:R-:W-:Y:S02]  /*4900*/  @!P0 LOP3.LUT R40, RZ, R40, RZ, 0x33, !PT ;  /* 0x00000028ff288212 */ /* 0x000fe400078e33ff */
[----:B------:R-:W-:Y:S02]  /*4910*/  @!P1 LOP3.LUT R53, RZ, R53, RZ, 0x33, !PT ;  /* 0x00000035ff359212 */ /* 0x000fe400078e33ff */
[----:B------:R-:W-:Y:S02]  /*4920*/  LOP3.LUT P0, RZ, R46, 0x80, RZ, 0xc0, !PT ;  /* 0x000000802eff7812 */ /* 0x000fe4000780c0ff */
        /* <DEDUP_REMOVED lines=21> */
[----:B------:R4:W5:Y:S02]  /*4a80*/  FLO.U32 R40, R48 ;  /* 0x0000003000287300 */ /* 0x00096400000e0000 */
[----:B------:R-:W-:-:S04]  /*4a90*/  SHF.R.U32.HI R37, RZ, UR4, R37 ;  /* 0x00000004ff257c19 */ /* 0x000fc80008011625 */
[----:B------:R-:W-:Y:S01]  /*4aa0*/  LOP3.LUT R53, R37, R7, RZ, 0x30, !PT ;  /* 0x0000000725357212 */ /* 0x000fe200078e30ff */
[----:B------:R-:W-:Y:S01]  /*4ab0*/  IMAD.MOV.U32 R37, RZ, RZ, RZ ;  /* 0x000000ffff257224 */ /* 0x000fe200078e00ff */
[----:B----4-:R-:W-:-:S04]  /*4ac0*/  LOP3.LUT R48, R4, R48, RZ, 0xc0, !PT ;  /* 0x0000003004307212 */ /* 0x010fc800078ec0ff */
[----:B--2---:R2:W4:Y:S01]  /*4ad0*/  POPC R35, R48 ;  /* 0x0000003000237309 */ /* 0x0045220000000000 */
[----:B-----5:R-:W-:-:S13]  /*4ae0*/  ISETP.NE.AND P0, PT, R26, R40, PT ;  /* 0x000000281a00720c */ /* 0x020fda0003f05270 */
[----:B--234-:R-:W-:Y:S05]  /*4af0*/  @P0 BRA `(.L_x_50) ;  /* 0x0000000000080947 */ /* 0x01cfea0003800000 */
[----:B------:R-:W-:-:S05]  /*4b00*/  IMAD R46, R46, 0x4, R6 ;  /* 0x000000042e2e7824 */ /* 0x000fca00078e0206 */
[----:B------:R2:W3:Y:S02]  /*4b10*/  ATOMS.ADD R37, [R46], R35 ;  /* 0x000000232e25738c */ /* 0x0004e40000000000 */
.L_x_50:
[----:B------:R-:W-:Y:S05]  /*4b20*/  BSYNC.RECONVERGENT B0 ;  /* 0x0000000000007941 */ /* 0x000fea0003800200 */
.L_x_49:
[----:B------:R-:W-:Y:S01]  /*4b30*/  R2P PR, R53, 0x7f ;  /* 0x0000007f35007804 */ /* 0x000fe20000000000 */
[----:B------:R-:W-:Y:S01]  /*4b40*/  IMAD.IADD R36, R51, 0x1, R36 ;  /* 0x0000000133247824 */ /* 0x000fe200078e0224 */
[----:B---3--:R3:W4:Y:S01]  /*4b50*/  SHFL.IDX PT, R40, R37, R40, 0x1f ;  /* 0x00001f2825287589 */ /* 0x00872200000e0000 */
[----:B------:R-:W-:Y:S01]  /*4b60*/  IMAD.IADD R38, R38, 0x1, R41 ;  /* 0x0000000126267824 */ /* 0x000fe200078e0229 */
[----:B------:R-:W-:Y:S09]  /*4b70*/  BSSY.RECONVERGENT B0, `(.L_x_51) ;  /* 0x0000025000007945 */ /* 0x000ff20003800200 */
[----:B--2---:R-:W-:-:S02]  /*4b80*/  VOTE.ANY R46, PT, P0 ;  /* 0x00000000002e7806 */ /* 0x004fc400000e0100 */
        /* <DEDUP_REMOVED lines=22> */
[----:B------:R-:W-:Y:S02]  /*4cf0*/  ISETP.NE.AND P0, PT, R13, 0x7fffffff, PT ;  /* 0x7fffffff0d00780c */ /* 0x000fe40003f05270 */
[----:B------:R-:W-:Y:S02]  /*4d00*/  LOP3.LUT R48, R51, R46, RZ, 0xc0, !PT ;  /* 0x0000002e33307212 */ /* 0x000fe400078ec0ff */
[----:B------:R-:W-:Y:S02]  /*4d10*/  SEL R41, R13, 0x80000000, P0 ;  /* 0x800000000d297807 */ /* 0x000fe40000000000 */
[----:B------:R2:W5:Y:S02]  /*4d20*/  FLO.U32 R46, R48 ;  /* 0x00000030002e7300 */ /* 0x00056400000e0000 */
[----:B------:R-:W-:-:S04]  /*4d30*/  SHF.R.U32.HI R41, RZ, UR4, R41 ;  /* 0x00000004ff297c19 */ /* 0x000fc80008011629 */
[----:B------:R-:W-:Y:S01]  /*4d40*/  LOP3.LUT R51, R41, R7, RZ, 0x30, !PT ;  /* 0x0000000729337212 */ /* 0x000fe200078e30ff */
[----:B------:R-:W-:Y:S01]  /*4d50*/  IMAD.MOV.U32 R41, RZ, RZ, RZ ;  /* 0x000000ffff297224 */ /* 0x000fe200078e00ff */
[----:B--2---:R-:W-:-:S04]  /*4d60*/  LOP3.LUT R48, R4, R48, RZ, 0xc0, !PT ;  /* 0x0000003004307212 */ /* 0x004fc800078ec0ff */
[----:B---3--:R2:W3:Y:S01]  /*4d70*/  POPC R37, R48 ;  /* 0x0000003000257309 */ /* 0x0084e20000000000 */
[----:B-----5:R-:W-:-:S13]  /*4d80*/  ISETP.NE.AND P0, PT, R26, R46, PT ;  /* 0x0000002e1a00720c */ /* 0x020fda0003f05270 */
[----:B--234-:R-:W-:Y:S05]  /*4d90*/  @P0 BRA `(.L_x_52) ;  /* 0x0000000000080947 */ /* 0x01cfea0003800000 */
[----:B------:R-:W-:-:S05]  /*4da0*/  IMAD R48, R53, 0x4, R6 ;  /* 0x0000000435307824 */ /* 0x000fca00078e0206 */
[----:B------:R2:W3:Y:S02]  /*4db0*/  ATOMS.ADD R41, [R48], R37 ;  /* 0x000000253029738c */ /* 0x0004e40000000000 */
.L_x_52:
[----:B------:R-:W-:Y:S05]  /*4dc0*/  BSYNC.RECONVERGENT B0 ;  /* 0x0000000000007941 */ /* 0x000fea0003800200 */
.L_x_51:
        /* <DEDUP_REMOVED lines=31> */
[----:B------:R-:W2:Y:S02]  /*4fc0*/  FLO.U32 R39, R53 ;  /* 0x0000003500277300 */ /* 0x000ea400000e0000 */
[----:B------:R-:W-:-:S02]  /*4fd0*/  SHF.R.U32.HI R48, RZ, UR4, R43 ;  /* 0x00000004ff307c19 */ /* 0x000fc4000801162b */
[----:B------:R-:W-:Y:S02]  /*4fe0*/  LOP3.LUT R43, R4, R53, RZ, 0xc0, !PT ;  /* 0x00000035042b7212 */ /* 0x000fe400078ec0ff */
[----:B---3--:R-:W-:Y:S01]  /*4ff0*/  LOP3.LUT R41, R48, R7, RZ, 0x30, !PT ;  /* 0x0000000730297212 */ /* 0x008fe200078e30ff */
[----:B------:R-:W-:-:S03]  /*5000*/  IMAD.MOV.U32 R48, RZ, RZ, RZ ;  /* 0x000000ffff307224 */ /* 0x000fc600078e00ff */
[----:B------:R-:W3:Y:S01]  /*5010*/  POPC R43, R43 ;  /* 0x0000002b002b7309 */ /* 0x000ee20000000000 */
[----:B--2---:R-:W-:-:S13]  /*5020*/  ISETP.NE.AND P0, PT, R26, R39, PT ;  /* 0x000000271a00720c */ /* 0x004fda0003f05270 */
[----:B---34-:R-:W-:Y:S05]  /*5030*/  @P0 BRA `(.L_x_54) ;  /* 0x0000000000080947 */ /* 0x018fea0003800000 */
[----:B------:R-:W-:-:S06]  /*5040*/  IMAD R48, R51, 0x4, R6 ;  /* 0x0000000433307824 */ /* 0x000fcc00078e0206 */
[----:B------:R2:W3:Y:S02]  /*5050*/  ATOMS.ADD R48, [R48], R43 ;  /* 0x0000002b3030738c */ /* 0x0004e40000000000 */
.L_x_54:
[----:B------:R-:W-:Y:S05]  /*5060*/  BSYNC.RECONVERGENT B0 ;  /* 0x0000000000007941 */ /* 0x000fea0003800200 */
.L_x_53:
[----:B------:R-:W-:Y:S01]  /*5070*/  R2P PR, R41, 0x7f ;  /* 0x0000007f29007804 */ /* 0x000fe20000000000 */
[----:B------:R-:W-:Y:S01]  /*5080*/  IMAD.IADD R52, R49, 0x1, R52 ;  /* 0x0000000131347824 */ /* 0x000fe200078e0234 */
[----:B---3--:R3:W4:Y:S01]  /*5090*/  SHFL.IDX PT, R48, R48, R39, 0x1f ;  /* 0x00001f2730307589 */ /* 0x00872200000e0000 */
        /* <DEDUP_REMOVED lines=28> */
[----:B------:R5:W0:Y:S01]  /*5260*/  FLO.U32 R49, R51 ;  /* 0x0000003300317300 */ /* 0x000a2200000e0000 */
[----:B------:R-:W-:Y:S02]  /*5270*/  LOP3.LUT R53, R4, R51, RZ, 0xc0, !PT ;  /* 0x0000003304357212 */ /* 0x000fe400078ec0ff */
[----:B------:R-:W-:-:S05]  /*5280*/  SHF.R.U32.HI R47, RZ, UR4, R47 ;  /* 0x00000004ff2f7c19 */ /* 0x000fca000801162f */
[----:B------:R-:W1:Y:S01]  /*5290*/  POPC R53, R53 ;  /* 0x0000003500357309 */ /* 0x000e620000000000 */
[----:B-----5:R-:W-:Y:S01]  /*52a0*/  LOP3.LUT R51, R47, R7, RZ, 0x30, !PT ;  /* 0x000000072f337212 */ /* 0x020fe200078e30ff */
[----:B------:R-:W-:Y:S01]  /*52b0*/  IMAD.MOV.U32 R47, RZ, RZ, RZ ;  /* 0x000000ffff2f7224 */ /* 0x000fe200078e00ff */
[----:B0-----:R-:W-:-:S13]  /*52c0*/  ISETP.NE.AND P0, PT, R26, R49, PT ;  /* 0x000000311a00720c */ /* 0x001fda0003f05270 */
[----:B-1-34-:R-:W-:Y:S05]  /*52d0*/  @P0 BRA `(.L_x_56) ;  /* 0x0000000000080947 */ /* 0x01afea0003800000 */
[----:B------:R-:W-:-:S05]  /*52e0*/  IMAD R41, R41, 0x4, R6 ;  /* 0x0000000429297824 */ /* 0x000fca00078e0206 */
[----:B------:R0:W1:Y:S02]  /*52f0*/  ATOMS.ADD R47, [R41], R53 ;  /* 0x00000035292f738c */ /* 0x0000640000000000 */
.L_x_56:
[----:B------:R-:W-:Y:S05]  /*5300*/  BSYNC.RECONVERGENT B0 ;  /* 0x0000000000007941 */ /* 0x000fea0003800200 */
.L_x_55:
[----:B------:R-:W-:Y:S01]  /*5310*/  R2P PR, R51, 0x7f ;  /* 0x0000007f33007804 */ /* 0x000fe20000000000 */
[----:B------:R-:W-:Y:S01]  /*5320*/  IMAD.IADD R28, R28, 0x1, R31 ;  /* 0x000000011c1c7824 */ /* 0x000fe200078e021f */
[----:B-1----:R1:W3:Y:S01]  /*5330*/  SHFL.IDX PT, R47, R47, R49, 0x1f ;  /* 0x00001f312f2f7589 */ /* 0x0022e200000e0000 */
        /* <DEDUP_REMOVED lines=28> */
[----:B------:R4:W5:Y:S01]  /*5500*/  FLO.U32 R31, R39 ;  /* 0x00000027001f7300 */ /* 0x00096200000e0000 */
[----:B0-----:R-:W-:Y:S02]  /*5510*/  LOP3.LUT R41, R4, R39, RZ, 0xc0, !PT ;  /* 0x0000002704297212 */ /* 0x001fe400078ec0ff */
[----:B------:R-:W-:-:S05]  /*5520*/  SHF.R.U32.HI R33, RZ, UR4, R33 ;  /* 0x00000004ff217c19 */ /* 0x000fca0008011621 */
[----:B------:R-:W0:Y:S01]  /*5530*/  POPC R41, R41 ;  /* 0x0000002900297309 */ /* 0x000e220000000000 */
[----:B----4-:R-:W-:Y:S01]  /*5540*/  LOP3.LUT R39, R33, R7, RZ, 0x30, !PT ;  /* 0x0000000721277212 */ /* 0x010fe200078e30ff */
[----:B------:R-:W-:Y:S01]  /*5550*/  IMAD.MOV.U32 R33, RZ, RZ, RZ ;  /* 0x000000ffff217224 */ /* 0x000fe200078e00ff */
[----:B-----5:R-:W-:-:S13]  /*5560*/  ISETP.NE.AND P0, PT, R26, R31, PT ;  /* 0x0000001f1a00720c */ /* 0x020fda0003f05270 */
[----:B01-3--:R-:W-:Y:S05]  /*5570*/  @P0 BRA `(.L_x_58) ;  /* 0x0000000000080947 */ /* 0x00bfea0003800000 */
[----:B------:R-:W-:-:S06]  /*5580*/  IMAD R33, R51, 0x4, R6 ;  /* 0x0000000433217824 */ /* 0x000fcc00078e0206 */
[----:B------:R0:W1:Y:S02]  /*5590*/  ATOMS.ADD R33, [R33], R41 ;  /* 0x000000292121738c */ /* 0x0000640000000000 */
.L_x_58:
[----:B------:R-:W-:Y:S05]  /*55a0*/  BSYNC.RECONVERGENT B0 ;  /* 0x0000000000007941 */ /* 0x000fea0003800200 */
.L_x_57:
        /* <DEDUP_REMOVED lines=31> */
[----:B------:R4:W5:Y:S01]  /*57a0*/  FLO.U32 R35, R49 ;  /* 0x0000003100237300 */ /* 0x00096200000e0000 */
[----:B------:R-:W-:Y:S02]  /*57b0*/  LOP3.LUT R51, R4, R49, RZ, 0xc0, !PT ;  /* 0x0000003104337212 */ /* 0x000fe400078ec0ff */
        /* <DEDUP_REMOVED lines=8> */
.L_x_60:
[----:B------:R-:W-:Y:S05]  /*5840*/  BSYNC.RECONVERGENT B0 ;  /* 0x0000000000007941 */ /* 0x000fea0003800200 */
.L_x_59:
        /* <DEDUP_REMOVED lines=30> */
[----:B--2---:R-:W-:Y:S02]  /*5a30*/  SEL R43, R8, 0x80000000, P0 ;  /* 0x80000000082b7807 */ /* 0x004fe40000000000 */
[----:B------:R2:W4:Y:S02]  /*5a40*/  FLO.U32 R31, R39 ;  /* 0x00000027001f7300 */ /* 0x00052400000e0000 */
[----:B------:R-:W-:-:S02]  /*5a50*/  SHF.R.U32.HI R53, RZ, UR4, R43 ;  /* 0x00000004ff357c19 */ /* 0x000fc4000801162b */
[----:B------:R-:W-:Y:S02]  /*5a60*/  LOP3.LUT R43, R4, R39, RZ, 0xc0, !PT ;  /* 0x00000027042b7212 */ /* 0x000fe400078ec0ff */
[----:B------:R-:W-:Y:S01]  /*5a70*/  LOP3.LUT R53, R53, R7, RZ, 0x30, !PT ;  /* 0x0000000735357212 */ /* 0x000fe200078e30ff */
[----:B--2---:R-:W-:-:S03]  /*5a80*/  IMAD.MOV.U32 R39, RZ, RZ, RZ ;  /* 0x000000ffff277224 */ /* 0x004fc600078e00ff */
[----:B------:R-:W2:Y:S01]  /*5a90*/  POPC R43, R43 ;  /* 0x0000002b002b7309 */ /* 0x000ea20000000000 */
[----:B----4-:R-:W-:-:S13]  /*5aa0*/  ISETP.NE.AND P0, PT, R26, R31, PT ;  /* 0x0000001f1a00720c */ /* 0x010fda0003f05270 */
[----:B-123--:R-:W-:Y:S05]  /*5ab0*/  @P0 BRA `(.L_x_62) ;  /* 0x0000000000080947 */ /* 0x00efea0003800000 */
[----:B------:R-:W-:-:S06]  /*5ac0*/  IMAD R39, R49, 0x4, R6 ;  /* 0x0000000431277824 */ /* 0x000fcc00078e0206 */
[----:B------:R1:W2:Y:S02]  /*5ad0*/  ATOMS.ADD R39, [R39], R43 ;  /* 0x0000002b2727738c */ /* 0x0002a40000000000 */
.L_x_62:
[----:B------:R-:W-:Y:S05]  /*5ae0*/  BSYNC.RECONVERGENT B0 ;  /* 0x0000000000007941 */ /* 0x000fea0003800200 */
.L_x_61:
[----:B------:R-:W-:Y:S01]  /*5af0*/  R2P PR, R53, 0x7f ;  /* 0x0000007f35007804 */ /* 0x000fe20000000000 */
[----:B--2---:R2:W3:Y:S01]  /*5b00*/  SHFL.IDX PT, R31, R39, R31, 0x1f ;  /* 0x00001f1f271f7589 */ /* 0x0044e200000e0000 */
[----:B------:R-:W-:Y:S11]  /*5b10*/  BSSY.RECONVERGENT B0, `(.L_x_63) ;  /* 0x0000021000007945 */ /* 0x000ff60003800200 */
[----:B------:R-:W-:-:S02]  /*5b20*/  VOTE.ANY R35, PT, P0 ;  /* 0x0000000000237806 */ /* 0x000fc400000e0100 */
[----:B------:R-:W-:Y:S02]  /*5b30*/  VOTE.ANY R49, PT, P1 ;  /* 0x0000000000317806 */ /* 0x000fe400008e0100 */
[----:B------:R-:W-:Y:S02]  /*5b40*/  @!P0 LOP3.LUT R35, RZ, R35, RZ, 0x33, !PT ;  /* 0x00000023ff238212 */ /* 0x000fe400078e33ff */
[----:B------:R-:W-:Y:S02]  /*5b50*/  @!P1 LOP3.LUT R49, RZ, R49, RZ, 0x33, !PT ;  /* 0x00000031ff319212 */ /* 0x000fe400078e33ff */
[----:B--2---:R-:W-:Y:S02]  /*5b60*/  VOTE.ANY R39, PT, P5 ;  /* 0x0000000000277806 */ /* 0x004fe400028e0100 */
[----:B------:R-:W-:Y:S02]  /*5b70*/  LOP3.LUT R35, R49, R35, RZ, 0xc0, !PT ;  /* 0x0000002331237212 */ /* 0x000fe400078ec0ff */
[----:B------:R-:W-:-:S02]  /*5b80*/  VOTE.ANY R49, PT, P2 ;  /* 0x0000000000317806 */ /* 0x000fc400010e0100 */
        /* <DEDUP_REMOVED lines=9> */
[----:B------:R-:W-:Y:S01]  /*5c20*/  LOP3.LUT R35, R49, R35, RZ, 0xc0, !PT ;  /* 0x0000002331237212 */ /* 0x000fe200078ec0ff */
[----:B------:R-:W-:-:S03]  /*5c30*/  IMAD.MOV.U32 R49, RZ, RZ, RZ ;  /* 0x000000ffff317224 */ /* 0x000fc600078e00ff */
[----:B------:R-:W-:Y:S02]  /*5c40*/  LOP3.LUT R35, R39, R35, RZ, 0xc0, !PT ;  /* 0x0000002327237212 */ /* 0x000fe400078ec0ff */
[----:B------:R-:W-:-:S04]  /*5c50*/  VOTE.ANY R39, PT, P6 ;  /* 0x0000000000277806 */ /* 0x000fc800030e0100 */
[----:B------:R-:W-:-:S04]  /*5c60*/  @!P6 LOP3.LUT R39, RZ, R39, RZ, 0x33, !PT ;  /* 0x00000027ff27e212 */ /* 0x000fc800078e33ff */
[----:B------:R-:W-:Y:S02]  /*5c70*/  LOP3.LUT R35, R39, R35, RZ, 0xc0, !PT ;  /* 0x0000002327237212 */ /* 0x000fe400078ec0ff */
[----:B------:R-:W-:-:S04]  /*5c80*/  VOTE.ANY R39, PT, P0 ;  /* 0x0000000000277806 */ /* 0x000fc800000e0100 */
[----:B------:R-:W-:-:S04]  /*5c90*/  @!P0 LOP3.LUT R39, RZ, R39, RZ, 0x33, !PT ;  /* 0x00000027ff278212 */ /* 0x000fc800078e33ff */
[----:B------:R-:W-:-:S04]  /*5ca0*/  LOP3.LUT R39, R39, R35, RZ, 0xc0, !PT ;  /* 0x0000002327277212 */ /* 0x000fc800078ec0ff */
[----:B------:R-:W2:Y:S01]  /*5cb0*/  FLO.U32 R35, R39 ;  /* 0x0000002700237300 */ /* 0x000ea200000e0000 */
[----:B------:R-:W-:-:S07]  /*5cc0*/  LOP3.LUT R4, R4, R39, RZ, 0xc0, !PT ;  /* 0x0000002704047212 */ /* 0x000fce00078ec0ff */
[----:B------:R-:W4:Y:S01]  /*5cd0*/  POPC R4, R4 ;  /* 0x0000000400047309 */ /* 0x000f220000000000 */
[----:B--2---:R-:W-:-:S13]  /*5ce0*/  ISETP.NE.AND P0, PT, R26, R35, PT ;  /* 0x000000231a00720c */ /* 0x004fda0003f05270 */
[----:B---34-:R-:W-:Y:S05]  /*5cf0*/  @P0 BRA `(.L_x_64) ;  /* 0x0000000000080947 */ /* 0x018fea0003800000 */
[----:B------:R-:W-:-:S06]  /*5d00*/  IMAD R49, R53, 0x4, R6 ;  /* 0x0000000435317824 */ /* 0x000fcc00078e0206 */
[----:B------:R2:W3:Y:S02]  /*5d10*/  ATOMS.ADD R49, [R49], R4 ;  /* 0x000000043131738c */ /* 0x0004e40000000000 */
.L_x_64:
[----:B------:R-:W-:Y:S05]  /*5d20*/  BSYNC.RECONVERGENT B0 ;  /* 0x0000000000007941 */ /* 0x000fea0003800200 */
.L_x_63:
[----:B------:R-:W-:Y:S01]  /*5d30*/  BAR.SYNC.DEFER_BLOCKING 0x0 ;  /* 0x0000000000007b1d */ /* 0x000fe20000010000 */
[----:B------:R-:W-:Y:S01]  /*5d40*/  IMAD.IADD R6, R41, 0x1, R33 ;  /* 0x0000000129067824 */ /* 0x000fe200078e0221 */
[----:B------:R-:W-:Y:S01]  /*5d50*/  ISETP.NE.AND P0, PT, R45, RZ, PT ;  /* 0x000000ff2d00720c */ /* 0x000fe20003f05270 */
[----:B------:R-:W-:Y:S02]  /*5d60*/  IMAD R33, R32, 0x4, R29 ;  /* 0x0000000420217824 */ /* 0x000fe400078e021d */
[----:B------:R-:W-:Y:S01]  /*5d70*/  IMAD.IADD R32, R43, 0x1, R31 ;  /* 0x000000012b207824 */ /* 0x000fe200078e021f */
[----:B------:R-:W-:Y:S01]  /*5d80*/  BSSY B1, `(.L_x_65) ;  /* 0x0000058000017945 */ /* 0x000fe20003800000 */
[--C-:B------:R-:W-:Y:S01]  /*5d90*/  IMAD R31, R34, 0x4, R29.reuse ;  /* 0x00000004221f7824 */ /* 0x100fe200078e021d */
[----:B---3--:R3:W2:Y:S01]  /*5da0*/  SHFL.IDX PT, R49, R49, R35, 0x1f ;  /* 0x00001f2331317589 */ /* 0x0086a200000e0000 */
[----:B------:R-:W-:Y:S02]  /*5db0*/  IMAD R36, R36, 0x4, R29 ;  /* 0x0000000424247824 */ /* 0x000fe400078e021d */
[----:B------:R-:W-:-:S02]  /*5dc0*/  IMAD.IADD R26, R51, 0x1, R37 ;  /* 0x00000001331a7824 */ /* 0x000fc400078e0225 */
[--C-:B------:R-:W-:Y:S02]  /*5dd0*/  IMAD R42, R42, 0x4, R29.reuse ;  /* 0x000000042a2a7824 */ /* 0x100fe400078e021d */
[--C-:B------:R-:W-:Y:S02]  /*5de0*/  IMAD R37, R44, 0x4, R29.reuse ;  /* 0x000000042c257824 */ /* 0x100fe400078e021d */
[--C-:B------:R-:W-:Y:S02]  /*5df0*/  IMAD R52, R52, 0x4, R29.reuse ;  /* 0x0000000434347824 */ /* 0x100fe400078e021d */
[--C-:B---3--:R-:W-:Y:S02]  /*5e00*/  IMAD R35, R38, 0x4, R29.reuse ;  /* 0x0000000426237824 */ /* 0x108fe400078e021d */
[--C-:B------:R-:W-:Y:S02]  /*5e10*/  IMAD R39, R50, 0x4, R29.reuse ;  /* 0x0000000432277824 */ /* 0x100fe400078e021d */
[--C-:B------:R-:W-:Y:S01]  /*5e20*/  IMAD R28, R28, 0x4, R29.reuse ;  /* 0x000000041c1c7824 */ /* 0x100fe200078e021d */
[----:B------:R3:W-:Y:S01]  /*5e30*/  STS [R33+-0x4], R25 ;  /* 0xfffffc1921007388 */ /* 0x0007e20000000800 */
[----:B------:R-:W-:-:S02]  /*5e40*/  IMAD R40, R40, 0x4, R29 ;  /* 0x0000000428287824 */ /* 0x000fc400078e021d */
[--C-:B------:R-:W-:Y:S01]  /*5e50*/  IMAD R48, R48, 0x4, R29.reuse ;  /* 0x0000000430307824 */ /* 0x100fe200078e021d */
[----:B------:R-:W-:Y:S01]  /*5e60*/  STS [R31+-0x4], R24 ;  /* 0xfffffc181f007388 */ /* 0x000fe20000000800 */
[--C-:B------:R-:W-:Y:S02]  /*5e70*/  IMAD R47, R47, 0x4, R29.reuse ;  /* 0x000000042f2f7824 */ /* 0x100fe400078e021d */
[----:B------:R-:W-:Y:S01]  /*5e80*/  IMAD R6, R6, 0x4, R29 ;  /* 0x0000000406067824 */ /* 0x000fe200078e021d */
[----:B------:R4:W-:Y:S01]  /*5e90*/  STS [R36+-0x4], R23 ;  /* 0xfffffc1724007388 */ /* 0x0009e20000000800 */
[----:B--2---:R-:W-:Y:S02]  /*5ea0*/  IMAD.IADD R4, R4, 0x1, R49 ;  /* 0x0000000104047824 */ /* 0x004fe400078e0231 */
[--C-:B---3--:R-:W-:Y:S01]  /*5eb0*/  IMAD R25, R46, 0x4, R29.reuse ;  /* 0x000000042e197824 */ /* 0x108fe200078e021d */
[----:B------:R-:W-:Y:S01]  /*5ec0*/  STS [R35+-0x4], R22 ;  /* 0xfffffc1623007388 */ /* 0x000fe20000000800 */
[----:B------:R-:W-:-:S03]  /*5ed0*/  IMAD R32, R32, 0x4, R29 ;  /* 0x0000000420207824 */ /* 0x000fc600078e021d */
[----:B------:R2:W-:Y:S01]  /*5ee0*/  STS [R42+-0x4], R21 ;  /* 0xfffffc152a007388 */ /* 0x0005e20000000800 */
[----:B----4-:R-:W-:-:S03]  /*5ef0*/  IMAD R23, R30, 0x4, R29 ;  /* 0x000000041e177824 */ /* 0x010fc600078e021d */
[----:B------:R-:W-:Y:S04]  /*5f00*/  STS [R37+-0x4], R20 ;  /* 0xfffffc1425007388 */ /* 0x000fe80000000800 */
[----:B------:R3:W-:Y:S01]  /*5f10*/  STS [R52+-0x4], R19 ;  /* 0xfffffc1334007388 */ /* 0x0007e20000000800 */
[----:B--2---:R-:W-:-:S03]  /*5f20*/  IMAD R21, R4, 0x4, R29 ;  /* 0x0000000404157824 */ /* 0x004fc600078e021d */
[----:B------:R-:W-:Y:S04]  /*5f30*/  STS [R39+-0x4], R18 ;  /* 0xfffffc1227007388 */ /* 0x000fe80000000800 */
[----:B------:R2:W-:Y:S01]  /*5f40*/  STS [R28+-0x4], R17 ;  /* 0xfffffc111c007388 */ /* 0x0005e20000000800 */
[----:B---3--:R-:W-:-:S03]  /*5f50*/  IMAD R19, R26, 0x4, R29 ;  /* 0x000000041a137824 */ /* 0x008fc600078e021d */
[----:B------:R3:W-:Y:S04]  /*5f60*/  STS [R23+-0x4], R16 ;  /* 0xfffffc1017007388 */ /* 0x0007e80000000800 */
[----:B------:R3:W-:Y:S01]  /*5f70*/  STS [R40+-0x4], R15 ;  /* 0xfffffc0f28007388 */ /* 0x0007e20000000800 */
[----:B--2---:R-:W-:-:S03]  /*5f80*/  IMAD R17, R3, 0x8, R29 ;  /* 0x0000000803117824 */ /* 0x004fc600078e021d */
[----:B------:R3:W-:Y:S04]  /*5f90*/  STS [R25+-0x4], R14 ;  /* 0xfffffc0e19007388 */ /* 0x0007e80000000800 */
[----:B------:R3:W-:Y:S04]  /*5fa0*/  STS [R48+-0x4], R13 ;  /* 0xfffffc0d30007388 */ /* 0x0007e80000000800 */
[----:B------:R3:W-:Y:S04]  /*5fb0*/  STS [R47+-0x4], R12 ;  /* 0xfffffc0c2f007388 */ /* 0x0007e80000000800 */
[----:B------:R3:W-:Y:S04]  /*5fc0*/  STS [R6+-0x4], R11 ;  /* 0xfffffc0b06007388 */ /* 0x0007e80000000800 */
[----:B------:R3:W-:Y:S04]  /*5fd0*/  STS [R19+-0x4], R10 ;  /* 0xfffffc0a13007388 */ /* 0x0007e80000000800 */
[----:B------:R3:W-:Y:S04]  /*5fe0*/  STS [R32+-0x4], R9 ;  /* 0xfffffc0920007388 */ /* 0x0007e80000000800 */
[----:B------:R3:W-:Y:S01]  /*5ff0*/  STS [R21+-0x4], R8 ;  /* 0xfffffc0815007388 */ /* 0x0007e20000000800 */
[----:B------:R-:W-:Y:S05]  /*6000*/  @P0 BRA `(.L_x_66) ;  /* 0x0000000000bc0947 */ /* 0x000fea0003800000 */
[----:B------:R-:W3:Y:S02]  /*6010*/  LDCU.64 UR4, c[0x0][0x398] ;  /* 0x00007300ff0477ac */ /* 0x000ee40008000a00 */
[----:B---3--:R-:W-:-:S04]  /*6020*/  LEA R10, P0, R3, UR4, 0x3 ;  /* 0x00000004030a7c11 */ /* 0x008fc8000f8018ff */
[----:B------:R-:W-:-:S05]  /*6030*/  LEA.HI.X R11, R3, UR5, RZ, 0x3, P0 ;  /* 0x00000005030b7c11 */ /* 0x000fca00080f1cff */
[----:B------:R-:W2:Y:S01]  /*6040*/  LDG.E.64 R8, desc[UR6][R10.64] ;  /* 0x000000060a087981 */ /* 0x000ea2000c1e1b00 */
[----:B------:R-:W-:Y:S02]  /*6050*/  SHF.R.S32.HI R13, RZ, 0x1f, R5 ;  /* 0x0000001fff0d7819 */ /* 0x000fe40000011405 */
[----:B--2---:R-:W-:-:S05]  /*6060*/  IADD3 R8, P0, PT, -R5, R8, RZ ;  /* 0x0000000805087210 */ /* 0x004fca0007f1e1ff */
[----:B------:R-:W-:Y:S01]  /*6070*/  IMAD.X R9, R9, 0x1, ~R13, P0 ;  /* 0x0000000109097824 */ /* 0x000fe200000e0e0d */
[----:B------:R-:W-:Y:S01]  /*6080*/  ISETP.GE.AND P0, PT, R27, 0x1, PT ;  /* 0x000000011b00780c */ /* 0x000fe20003f06270 */
[----:B------:R-:W-:-:S03]  /*6090*/  IMAD.MOV.U32 R13, RZ, RZ, R0 ;  /* 0x000000ffff0d7224 */ /* 0x000fc600078e0000 */
[----:B------:R2:W-:Y:S09]  /*60a0*/  STS.64 [R17+0x6c00], R8 ;  /* 0x006c000811007388 */ /* 0x0005f20000000a00 */
[----:B------:R-:W-:Y:S05]  /*60b0*/  @!P0 BRA `(.L_x_67) ;  /* 0x00000000006c8947 */ /* 0x000fea0003800000 */
[----:B------:R-:W-:Y:S01]  /*60c0*/  BSSY B0, `(.L_x_68) ;  /* 0x0000019000007945 */ /* 0x000fe20003800000 */
[----:B------:R-:W-:Y:S02]  /*60d0*/  IMAD.MOV.U32 R4, RZ, RZ, -0x1 ;  /* 0xffffffffff047424 */ /* 0x000fe400078e00ff */
[----:B------:R-:W-:Y:S02]  /*60e0*/  IMAD.MOV.U32 R6, RZ, RZ, R27 ;  /* 0x000000ffff067224 */ /* 0x000fe400078e001b */
[----:B------:R-:W-:-:S07]  /*60f0*/  IMAD.MOV.U32 R13, RZ, RZ, R0 ;  /* 0x000000ffff0d7224 */ /* 0x000fce00078e0000 */
.L_x_72:
[----:B--2---:R-:W2:Y:S01]  /*6100*/  LDC.64 R8, c[0x0][0x380] ;  /* 0x0000e000ff087b82 */ /* 0x004ea20000000a00 */
[----:B------:R-:W-:Y:S01]  /*6110*/  VIADD R15, R6, 0xffffffff ;  /* 0xffffffff060f7836 */ /* 0x000fe20000000000 */
[----:B------:R-:W-:Y:S03]  /*6120*/  BSSY B2, `(.L_x_69) ;  /* 0x0000008000027945 */ /* 0x000fe60003800000 */
[----:B------:R-:W-:-:S04]  /*6130*/  IMAD R11, R15, 0x100, R3 ;  /* 0x000001000f0b7824 */ /* 0x000fc800078e0203 */
[----:B--2---:R-:W-:-:S07]  /*6140*/  IMAD.WIDE R8, R11, 0x4, R8 ;  /* 0x000000040b087825 */ /* 0x004fce00078e0208 */
.L_x_70:
[----:B------:R-:W-:Y:S05]  /*6150*/  YIELD ;  /* 0x0000000000007946 */ /* 0x000fea0003800000 */
[----:B------:R2:W-:Y:S06]  /*6160*/  MEMBAR.SC.CTA ;  /* 0x0000000000007992 */ /* 0x0005ec0000000000 */
[----:B--2---:R-:W2:Y:S02]  /*6170*/  LDG.E.STRONG.SYS R10, desc[UR6][R8.64] ;  /* 0x00000006080a7981 */ /* 0x004ea4000c1f5900 */
[----:B--2---:R-:W-:-:S13]  /*6180*/  ISETP.NE.AND P0, PT, R10, RZ, PT ;  /* 0x000000ff0a00720c */ /* 0x004fda0003f05270 */
[----:B------:R-:W-:Y:S05]  /*6190*/  @!P0 BRA `(.L_x_70) ;  /* 0xfffffffc00ec8947 */ /* 0x000fea000383ffff */
[----:B------:R-:W-:Y:S05]  /*61a0*/  BSYNC B2 ;  /* 0x0000000000027941 */ /* 0x000fea0003800000 */
.L_x_69:
[----:B------:R-:W-:Y:S01]  /*61b0*/  BSSY.RECONVERGENT B2, `(.L_x_71) ;  /* 0x0000006000027945 */ /* 0x000fe20003800200 */
[C---:B------:R-:W-:Y:S02]  /*61c0*/  ISETP.GT.AND P0, PT, R10.reuse, -0x1, PT ;  /* 0xffffffff0a00780c */ /* 0x040fe40003f04270 */
[----:B------:R-:W-:Y:S01]  /*61d0*/  LOP3.LUT R10, R10, 0x3fffffff, RZ, 0xc0, !PT ;  /* 0x3fffffff0a0a7812 */ /* 0x000fe200078ec0ff */
[----:B------:R-:W-:Y:S05]  /*61e0*/  WARPSYNC.EXCLUSIVE R4 ;  /* 0x0000000004007348 */ /* 0x000fea0003a00000 */
[----:B------:R-:W-:-:S05]  /*61f0*/  IMAD.IADD R13, R10, 0x1, R13 ;  /* 0x000000010a0d7824 */ /* 0x000fca00078e020d */
[----:B------:R-:W-:-:S07]  /*6200*/  VOTE.ANY R4, PT, P0 ;  /* 0x0000000000047806 */ /* 0x000fce00000e0100 */
[----:B------:R-:W-:Y:S05]  /*6210*/  BSYNC.RECONVERGENT B2 ;  /* 0x0000000000027941 */ /* 0x000fea0003800200 */
.L_x_71:
[----:B------:R-:W-:Y:S01]  /*6220*/  ISETP.GT.U32.AND P1, PT, R6, 0x1, PT ;  /* 0x000000010600780c */ /* 0x000fe20003f24070 */
[----:B------:R-:W-:-:S12]  /*6230*/  IMAD.MOV.U32 R6, RZ, RZ, R15 ;  /* 0x000000ffff067224 */ /* 0x000fd800078e000f */
[----:B------:R-:W-:Y:S05]  /*6240*/  @P0 BRA P1, `(.L_x_72) ;  /* 0xfffffffc00ac0947 */ /* 0x000fea000083ffff */
[----:B------:R-:W-:Y:S05]  /*6250*/  BSYNC B0 ;  /* 0x0000000000007941 */ /* 0x000fea0003800000 */
.L_x_68:
[----:B------:R3:W4:Y:S02]  /*6260*/  LDS.64 R8, [R17+0x6c00] ;  /* 0x006c000011087984 */ /* 0x0007240000000a00 */
.L_x_67:
[----:B------:R-:W5:Y:S01]  /*6270*/  LDC.64 R10, c[0x0][0x380] ;  /* 0x0000e000ff0a7b82 */ /* 0x000f620000000a00 */
[C---:B------:R-:W-:Y:S01]  /*6280*/  IMAD.IADD R15, R13.reuse, 0x1, -R0 ;  /* 0x000000010d0f7824 */ /* 0x040fe200078e0a00 */
[----:B------:R-:W-:Y:S01]  /*6290*/  LOP3.LUT R13, R13, 0x80000000, RZ, 0xfc, !PT ;  /* 0x800000000d0d7812 */ /* 0x000fe200078efcff */
[----:B------:R-:W-:-:S03]  /*62a0*/  IMAD R19, R27, 0x100, R3 ;  /* 0x000001001b137824 */ /* 0x000fc600078e0203 */
[----:B--2-4-:R-:W-:-:S04]  /*62b0*/  IADD3 R8, P0, PT, R15, R8, RZ ;  /* 0x000000080f087210 */ /* 0x014fc80007f1e0ff */
[----:B------:R-:W-:-:S05]  /*62c0*/  LEA.HI.X.SX32 R9, R15, R9, 0x1, P0 ;  /* 0x000000090f097211 */ /* 0x000fca00000f0eff */
[----:B------:R2:W-:Y:S01]  /*62d0*/  STS.64 [R17+0x6c00], R8 ;  /* 0x006c000811007388 */ /* 0x0005e20000000a00 */
[----:B-----5:R-:W-:-:S05]  /*62e0*/  IMAD.WIDE R10, R19, 0x4, R10 ;  /* 0x00000004130a7825 */ /* 0x020fca00078e020a */
[----:B------:R2:W-:Y:S02]  /*62f0*/  STG.E.STRONG.SYS desc[UR6][R10.64], R13 ;  /* 0x0000000d0a007986 */ /* 0x0005e4000c115906 */
.L_x_66:
[----:B------:R-:W-:Y:S05]  /*6300*/  BSYNC B1 ;  /* 0x0000000000017941 */ /* 0x000fea0003800000 */
.L_x_65:
[----:B--23--:R-:W2:Y:S01]  /*6310*/  LDC.64 R10, c[0x0][0x390] ;  /* 0x0000e400ff0a7b82 */ /* 0x00cea20000000a00 */
[----:B------:R-:W-:-:S04]  /*6320*/  IMAD R4, R27, 0x1b00, RZ ;  /* 0x00001b001b047824 */ /* 0x000fc800078e02ff */
[----:B------:R-:W-:-:S03]  /*6330*/  VIADD R4, R4, 0x1b00 ;  /* 0x00001b0004047836 */ /* 0x000fc60000000000 */
[----:B------:R-:W3:Y:S01]  /*6340*/  LDC R13, c[0x0][0x3c0] ;  /* 0x0000f000ff0d7b82 */ /* 0x000ee20000000800 */
[----:B--2---:R-:W-:Y:S02]  /*6350*/  ISETP.EQ.U32.AND P1, PT, R10, RZ, PT ;  /* 0x000000ff0a00720c */ /* 0x004fe40003f22070 */
[CC--:B---3--:R-:W-:Y:S02]  /*6360*/  ISETP.GE.AND P0, PT, R4.reuse, R13.reuse, PT ;  /* 0x0000000d0400720c */ /* 0x0c8fe40003f06270 */
[----:B------:R-:W-:Y:S01]  /*6370*/  ISETP.GT.AND P3, PT, R4, R13, PT ;  /* 0x0000000d0400720c */ /* 0x000fe20003f64270 */
[----:B------:R-:W-:Y:S01]  /*6380*/  IMAD R4, R3, 0x4, R29 ;  /* 0x0000000403047824 */ /* 0x000fe200078e021d */
[----:B------:R-:W-:-:S04]  /*6390*/  ISETP.EQ.OR.EX P0, PT, R11, RZ, !P0, P1 ;  /* 0x000000ff0b00720c */ /* 0x000fc80004702710 */
[----:B------:R-:W-:-:S13]  /*63a0*/  ISETP.GT.U32.OR P0, PT, R3, 0xff, P0 ;  /* 0x000000ff0300780c */ /* 0x000fda0000704470 */
[----:B------:R-:W-:Y:S05]  /*63b0*/  @P0 BRA `(.L_x_73) ;  /* 0x0000000000200947 */ /* 0x000fea0003800000 */
[----:B------:R-:W2:Y:S01]  /*63c0*/  LDS.64 R8, [R17+0x6c00] ;  /* 0x006c000011087984 */ /* 0x000ea20000000a00 */
[C---:B------:R-:W-:Y:S02]  /*63d0*/  LEA R10, P2, R3.reuse, R10, 0x3 ;  /* 0x0000000a030a7211 */ /* 0x040fe400078418ff */
[--C-:B------:R-:W-:Y:S02]  /*63e0*/  SHF.R.S32.HI R15, RZ, 0x1f, R0.reuse ;  /* 0x0000001fff0f7819 */ /* 0x100fe40000011400 */
[----:B------:R-:W-:Y:S02]  /*63f0*/  LEA.HI.X R11, R3, R11, RZ, 0x3, P2 ;  /* 0x0000000b030b7211 */ /* 0x000fe400010f1cff */
[----:B--2---:R-:W-:Y:S02]  /*6400*/  IADD3 R8, P0, P1, R8, R5, R0 ;  /* 0x0000000508087210 */ /* 0x004fe4000791e000 */
[----:B------:R-:W-:-:S04]  /*6410*/  SHF.R.S32.HI R5, RZ, 0x1f, R5 ;  /* 0x0000001fff057819 */ /* 0x000fc80000011405 */
[----:B------:R-:W-:-:S05]  /*6420*/  IADD3.X R9, PT, PT, R9, R5, R15, P0, P1 ;  /* 0x0000000509097210 */ /* 0x000fca00007e240f */
[----:B------:R2:W-:Y:S02]  /*6430*/  STG.E.64 desc[UR6][R10.64], R8 ;  /* 0x000000080a007986 */ /* 0x0005e4000c101b06 */
.L_x_73:
[----:B------:R-:W-:Y:S05]  /*6440*/  WARPSYNC.ALL ;  /* 0x0000000000007948 */ /* 0x000fea0003800000 */
[----:B------:R-:W-:Y:S06]  /*6450*/  BAR.SYNC.DEFER_BLOCKING 0x0 ;  /* 0x0000000000007b1d */ /* 0x000fec0000010000 */
[----:B------:R-:W-:Y:S05]  /*6460*/  @P3 BRA `(.L_x_74) ;  /* 0x0000001000903947 */ /* 0x000fea0003800000 */
[----:B------:R-:W3:Y:S01]  /*6470*/  LDS R2, [R4] ;  /* 0x0000000004027984 */ /* 0x000ee20000000800 */
[----:B------:R-:W4:Y:S01]  /*6480*/  LDCU UR4, c[0x0][0x3c4] ;  /* 0x00007880ff0477ac */ /* 0x000f220008000800 */
[----:B------:R-:W5:Y:S01]  /*6490*/  LDCU.64 UR8, c[0x0][0x3a0] ;  /* 0x00007400ff0877ac */ /* 0x000f620008000a00 */
[----:B---3--:R-:W-:-:S04]  /*64a0*/  ISETP.NE.AND P0, PT, R2, 0x7fffffff, PT ;  /* 0x7fffffff0200780c */ /* 0x008fc80003f05270 */
[C---:B------:R-:W-:Y:S02]  /*64b0*/  SEL R0, R2.reuse, 0x80000000, P0 ;  /* 0x8000000002007807 */ /* 0x040fe40000000000 */
[----:B------:R-:W-:Y:S02]  /*64c0*/  ISETP.GT.AND P0, PT, R2, -0x1, PT ;  /* 0xffffffff0200780c */ /* 0x000fe40003f04270 */
[----:B----4-:R-:W-:-:S04]  /*64d0*/  SHF.R.U32.HI R0, RZ, UR4, R0 ;  /* 0x00000004ff007c19 */ /* 0x010fc80008011600 */
[----:B------:R-:W-:-:S05]  /*64e0*/  LOP3.LUT R0, R0, R7, RZ, 0x30, !PT ;  /* 0x0000000700007212 */ /* 0x000fca00078e30ff */
[----:B--2---:R-:W-:Y:S02]  /*64f0*/  IMAD R8, R0, 0x8, R29 ;  /* 0x0000000800087824 */ /* 0x004fe400078e021d */
[----:B------:R-:W-:-:S04]  /*6500*/  IMAD.MOV.U32 R0, RZ, RZ, -0x1 ;  /* 0xffffffffff007424 */ /* 0x000fc800078e00ff */
[----:B------:R-:W2:Y:S01]  /*6510*/  LDS.64 R8, [R8+0x6c00] ;  /* 0x006c000008087984 */ /* 0x000ea20000000a00 */
[----:B------:R-:W-:-:S04]  /*6520*/  SEL R5, R0, 0x80000000, P0 ;  /* 0x8000000000057807 */ /* 0x000fc80000000000 */
[----:B------:R-:W-:Y:S02]  /*6530*/  LOP3.LUT R5, R5, R2, RZ, 0x3c, !PT ;  /* 0x0000000205057212 */ /* 0x000fe400078e3cff */
[----:B--2---:R-:W-:-:S05]  /*6540*/  IADD3 R6, P1, PT, R8, R3, RZ ;  /* 0x0000000308067210 */ /* 0x004fca0007f3e0ff */
[----:B------:R-:W-:Y:S01]  /*6550*/  IMAD.X R9, RZ, RZ, R9, P1 ;  /* 0x000000ffff097224 */ /* 0x000fe200008e0609 */
[----:B-----5:R-:W-:-:S04]  /*6560*/  LEA R10, P1, R6, UR8, 0x2 ;  /* 0x00000008060a7c11 */ /* 0x020fc8000f8210ff */
[----:B------:R-:W-:-:S05]  /*6570*/  LEA.HI.X R11, R6, UR9, R9, 0x2, P1 ;  /* 0x00000009060b7c11 */ /* 0x000fca00088f1409 */
[----:B------:R-:W-:Y:S01]  /*6580*/  STG.E desc[UR6][R10.64], R5 ;  /* 0x000000050a007986 */ /* 0x000fe2000c101906 */
[----:B------:R-:W-:-:S03]  /*6590*/  NOP ;  /* 0x0000000000007918 */ /* 0x000fc60000000000 */
[----:B------:R-:W2:Y:S02]  /*65a0*/  LDS R2, [R4+0x600] ;  /* 0x0006000004027984 */ /* 0x000ea40000000800 */
[----:B--2---:R-:W-:-:S04]  /*65b0*/  ISETP.NE.AND P0, PT, R2, 0x7fffffff, PT ;  /* 0x7fffffff0200780c */ /* 0x004fc80003f05270 */
[C---:B------:R-:W-:Y:S02]  /*65c0*/  SEL R6, R2.reuse, 0x80000000, P0 ;  /* 0x8000000002067807 */ /* 0x040fe40000000000 */
[----:B------:R-:W-:Y:S02]  /*65d0*/  ISETP.GT.AND P0, PT, R2, -0x1, PT ;  /* 0xffffffff0200780c */ /* 0x000fe40003f04270 */
[----:B------:R-:W-:Y:S02]  /*65e0*/  SHF.R.U32.HI R6, RZ, UR4, R6 ;  /* 0x00000004ff067c19 */ /* 0x000fe40008011606 */
[----:B------:R-:W-:Y:S02]  /*65f0*/  SEL R5, R0, 0x80000000, P0 ;  /* 0x8000000000057807 */ /* 0x000fe40000000000 */
[----:B------:R-:W-:Y:S02]  /*6600*/  LOP3.LUT R6, R6, R7, RZ, 0x30, !PT ;  /* 0x0000000706067212 */ /* 0x000fe400078e30ff */
[----:B------:R-:W-:-:S03]  /*6610*/  LOP3.LUT R5, R5, R2, RZ, 0x3c, !PT ;  /* 0x0000000205057212 */ /* 0x000fc600078e3cff */
[----:B------:R-:W-:-:S05]  /*6620*/  IMAD R6, R6, 0x8, R29 ;  /* 0x0000000806067824 */ /* 0x000fca00078e021d */
[----:B------:R-:W2:Y:S02]  /*6630*/  LDS.64 R8, [R6+0x6c00] ;  /* 0x006c000006087984 */ /* 0x000ea40000000a00 */
[----:B--2---:R-:W-:-:S05]  /*6640*/  IADD3 R8, P1, PT, R8, R3, RZ ;  /* 0x0000000308087210 */ /* 0x004fca0007f3e0ff */
[----:B------:R-:W-:Y:S01]  /*6650*/  IMAD.X R9, RZ, RZ, R9, P1 ;  /* 0x000000ffff097224 */ /* 0x000fe200008e0609 */
[----:B------:R-:W-:-:S04]  /*6660*/  LEA R10, P1, R8, UR8, 0x2 ;  /* 0x00000008080a7c11 */ /* 0x000fc8000f8210ff */
        /* <DEDUP_REMOVED lines=251> */
[----:B------:R-:W-:-:S06]  /*7620*/  IMAD R6, R2, 0x8, R29 ;  /* 0x0000000802067824 */ /* 0x000fcc00078e021d */
[----:B------:R-:W2:Y:S02]  /*7630*/  LDS.64 R6, [R6+0x6c00] ;  /* 0x006c000006067984 */ /* 0x000ea40000000a00 */
[----:B--2---:R-:W-:-:S05]  /*7640*/  IADD3 R3, P1, PT, R6, R3, RZ ;  /* 0x0000000306037210 */ /* 0x004fca0007f3e0ff */
[----:B------:R-:W-:Y:S01]  /*7650*/  IMAD.X R8, RZ, RZ, R7, P1 ;  /* 0x000000ffff087224 */ /* 0x000fe200008e0607 */
[----:B------:R-:W-:-:S04]  /*7660*/  LEA R2, P1, R3, UR8, 0x2 ;  /* 0x0000000803027c11 */ /* 0x000fc8000f8210ff */
[----:B------:R-:W-:-:S05]  /*7670*/  LEA.HI.X R3, R3, UR9, R8, 0x2, P1 ;  /* 0x0000000903037c11 */ /* 0x000fca00088f1408 */
[----:B------:R-:W-:Y:S01]  /*7680*/  STG.E desc[UR6][R2.64+0x6600], R5 ;  /* 0x0066000502007986 */ /* 0x000fe2000c101906 */
[----:B------:R-:W-:Y:S01]  /*7690*/  NOP ;  /* 0x0000000000007918 */ /* 0x000fe20000000000 */
[----:B------:R-:W-:Y:S05]  /*76a0*/  EXIT ;  /* 0x000000000000794d */ /* 0x000fea0003800000 */
.L_x_74:
[----:B------:R-:W-:Y:S01]  /*76b0*/  IMAD R27, R27, -0x1b00, R13 ;  /* 0xffffe5001b1b7824 */ /* 0x000fe200078e020d */
[----:B------:R-:W-:Y:S01]  /*76c0*/  BSSY.RECONVERGENT B0, `(.L_x_75) ;  /* 0x0000020000007945 */ /* 0x000fe20003800200 */
[C---:B------:R-:W-:Y:S02]  /*76d0*/  VIADD R0, R3.reuse, 0x180 ;  /* 0x0000018003007836 */ /* 0x040fe40000000000 */
[C---:B------:R-:W-:Y:S01]  /*76e0*/  VIADD R6, R3.reuse, 0x300 ;  /* 0x0000030003067836 */ /* 0x040fe20000000000 */
[CC--:B------:R-:W-:Y:S01]  /*76f0*/  ISETP.GE.AND P4, PT, R3.reuse, R27.reuse, PT ;  /* 0x0000001b0300720c */ /* 0x0c0fe20003f86270 */
[C---:B--2---:R-:W-:Y:S01]  /*7700*/  VIADD R8, R3.reuse, 0x480 ;  /* 0x0000048003087836 */ /* 0x044fe20000000000 */
[-C--:B------:R-:W-:Y:S01]  /*7710*/  ISETP.GE.AND P0, PT, R0, R27.reuse, PT ;  /* 0x0000001b0000720c */ /* 0x080fe20003f06270 */
[C---:B------:R-:W-:Y:S01]  /*7720*/  VIADD R0, R3.reuse, 0x600 ;  /* 0x0000060003007836 */ /* 0x040fe20000000000 */
[-C--:B------:R-:W-:Y:S01]  /*7730*/  ISETP.GE.AND P1, PT, R6, R27.reuse, PT ;  /* 0x0000001b0600720c */ /* 0x080fe20003f26270 */
[C---:B------:R-:W-:Y:S01]  /*7740*/  VIADD R6, R3.reuse, 0x780 ;  /* 0x0000078003067836 */ /* 0x040fe20000000000 */
[-C--:B------:R-:W-:Y:S01]  /*7750*/  ISETP.GE.AND P2, PT, R8, R27.reuse, PT ;  /* 0x0000001b0800720c */ /* 0x080fe20003f46270 */
[----:B------:R-:W-:Y:S01]  /*7760*/  VIADD R10, R3, 0x900 ;  /* 0x00000900030a7836 */ /* 0x000fe20000000000 */
[----:B------:R-:W-:-:S02]  /*7770*/  ISETP.GE.AND P3, PT, R0, R27, PT ;  /* 0x0000001b0000720c */ /* 0x000fc40003f66270 */
[----:B------:R-:W-:-:S03]  /*7780*/  ISETP.GE.AND P5, PT, R6, R27, PT ;  /* 0x0000001b0600720c */ /* 0x000fc60003fa6270 */
[----:B------:R-:W-:Y:S10]  /*7790*/  @P4 BRA `(.L_x_76) ;  /* 0x0000000000484947 */ /* 0x000ff40003800000 */
[----:B------:R-:W2:Y:S01]  /*77a0*/  LDS R0, [R4] ;  /* 0x0000000004007984 */ /* 0x000ea20000000800 */
[----:B------:R-:W3:Y:S01]  /*77b0*/  LDCU UR4, c[0x0][0x3c4] ;  /* 0x00007880ff0477ac */ /* 0x000ee20008000800 */
[----:B--2---:R-:W-:-:S04]  /*77c0*/  ISETP.NE.AND P4, PT, R0, 0x7fffffff, PT ;  /* 0x7fffffff0000780c */ /* 0x004fc80003f85270 */
[C---:B------:R-:W-:Y:S02]  /*77d0*/  SEL R5, R0.reuse, 0x80000000, P4 ;  /* 0x8000000000057807 */ /* 0x040fe40002000000 */
[----:B------:R-:W-:Y:S02]  /*77e0*/  ISETP.GT.AND P4, PT, R0, -0x1, PT ;  /* 0xffffffff0000780c */ /* 0x000fe40003f84270 */
[----:B---3--:R-:W-:Y:S01]  /*77f0*/  SHF.R.U32.HI R6, RZ, UR4, R5 ;  /* 0x00000004ff067c19 */ /* 0x008fe20008011605 */
[----:B------:R-:W2:Y:S01]  /*7800*/  LDCU.64 UR4, c[0x0][0x3a0] ;  /* 0x00007400ff0477ac */ /* 0x000ea20008000a00 */
[----:B------:R-:W-:Y:S02]  /*7810*/  IMAD.MOV.U32 R5, RZ, RZ, -0x1 ;  /* 0xffffffffff057424 */ /* 0x000fe400078e00ff */
[----:B------:R-:W-:-:S03]  /*7820*/  LOP3.LUT R6, R6, R7, RZ, 0x30, !PT ;  /* 0x0000000706067212 */ /* 0x000fc600078e30ff */
[----:B------:R-:W-:Y:S02]  /*7830*/  SEL R5, R5, 0x80000000, P4 ;  /* 0x8000000005057807 */ /* 0x000fe40002000000 */
[----:B------:R-:W-:Y:S02]  /*7840*/  IMAD R6, R6, 0x8, R29 ;  /* 0x0000000806067824 */ /* 0x000fe400078e021d */
[----:B------:R-:W-:-:S03]  /*7850*/  LOP3.LUT R5, R5, R0, RZ, 0x3c, !PT ;  /* 0x0000000005057212 */ /* 0x000fc600078e3cff */
[----:B------:R-:W3:Y:S02]  /*7860*/  LDS.64 R8, [R6+0x6c00] ;  /* 0x006c000006087984 */ /* 0x000ee40000000a00 */
[----:B---3--:R-:W-:-:S04]  /*7870*/  IADD3 R11, P6, PT, R8, R3, RZ ;  /* 0x00000003080b7210 */ /* 0x008fc80007fde0ff */
[----:B--2---:R-:W-:Y:S01]  /*7880*/  LEA R8, P4, R11, UR4, 0x2 ;  /* 0x000000040b087c11 */ /* 0x004fe2000f8810ff */
[----:B------:R-:W-:-:S05]  /*7890*/  IMAD.X R12, RZ, RZ, R9, P6 ;  /* 0x000000ffff0c7224 */ /* 0x000fca00030e0609 */
[----:B------:R-:W-:-:S05]  /*78a0*/  LEA.HI.X R9, R11, UR5, R12, 0x2, P4 ;  /* 0x000000050b097c11 */ /* 0x000fca000a0f140c */
[----:B------:R2:W-:Y:S02]  /*78b0*/  STG.E desc[UR6][R8.64], R5 ;  /* 0x0000000508007986 */ /* 0x0005e4000c101906 */
.L_x_76:
[----:B------:R-:W-:Y:S05]  /*78c0*/  BSYNC.RECONVERGENT B0 ;  /* 0x0000000000007941 */ /* 0x000fea0003800200 */
.L_x_75:
[----:B------:R-:W-:Y:S01]  /*78d0*/  NOP ;  /* 0x0000000000007918 */ /* 0x000fe20000000000 */
[----:B------:R-:W-:Y:S01]  /*78e0*/  BSSY.RECONVERGENT B0, `(.L_x_77) ;  /* 0x0000016000007945 */ /* 0x000fe20003800200 */
[----:B------:R-:W-:Y:S01]  /*78f0*/  ISETP.GE.AND P4, PT, R10, R27, PT ;  /* 0x0000001b0a00720c */ /* 0x000fe20003f86270 */
[----:B------:R-:W-:Y:S02]  /*7900*/  VIADD R10, R3, 0xa80 ;  /* 0x00000a80030a7836 */ /* 0x000fe40000000000 */
[----:B------:R-:W-:Y:S10]  /*7910*/  @P0 BRA `(.L_x_78) ;  /* 0x0000000000480947 */ /* 0x000ff40003800000 */
[----:B------:R-:W3:Y:S01]  /*7920*/  LDS R0, [R4+0x600] ;  /* 0x0006000004007984 */ /* 0x000ee20000000800 */
[----:B------:R-:W4:Y:S01]  /*7930*/  LDCU UR4, c[0x0][0x3c4] ;  /* 0x00007880ff0477ac */ /* 0x000f220008000800 */
[----:B---3--:R-:W-:-:S04]  /*7940*/  ISETP.NE.AND P0, PT, R0, 0x7fffffff, PT ;  /* 0x7fffffff0000780c */ /* 0x008fc80003f05270 */
[C---:B--2---:R-:W-:Y:S02]  /*7950*/  SEL R5, R0.reuse, 0x80000000, P0 ;  /* 0x8000000000057807 */ /* 0x044fe40000000000 */
[----:B------:R-:W-:Y:S02]  /*7960*/  ISETP.GT.AND P0, PT, R0, -0x1, PT ;  /* 0xffffffff0000780c */ /* 0x000fe40003f04270 */
[----:B----4-:R-:W-:Y:S01]  /*7970*/  SHF.R.U32.HI R6, RZ, UR4, R5 ;  /* 0x00000004ff067c19 */ /* 0x010fe20008011605 */
        /* <DEDUP_REMOVED lines=12> */
.L_x_78:
[----:B------:R-:W-:Y:S05]  /*7a40*/  BSYNC.RECONVERGENT B0 ;  /* 0x0000000000007941 */ /* 0x000fea0003800200 */
.L_x_77:
[----:B------:R-:W-:Y:S01]  /*7a50*/  NOP ;  /* 0x0000000000007918 */ /* 0x000fe20000000000 */
[----:B------:R-:W-:Y:S01]  /*7a60*/  BSSY.RECONVERGENT B0, `(.L_x_79) ;  /* 0x0000016000007945 */ /* 0x000fe20003800200 */
[----:B------:R-:W-:Y:S02]  /*7a70*/  ISETP.GE.AND P0, PT, R10, R27, PT ;  /* 0x0000001b0a00720c */ /* 0x000fe40003f06270 */
[----:B------:R-:W-:Y:S01]  /*7a80*/  LOP3.LUT R10, R3, 0xc00, RZ, 0xfc, !PT ;  /* 0x00000c00030a7812 */ /* 0x000fe200078efcff */
[----:B------:R-:W-:Y:S10]  /*7a90*/  @P1 BRA `(.L_x_80) ;  /* 0x0000000000481947 */ /* 0x000ff40003800000 */
[----:B------:R-:W4:Y:S01]  /*7aa0*/  LDS R0, [R4+0xc00] ;  /* 0x000c000004007984 */ /* 0x000f220000000800 */
[----:B------:R-:W5:Y:S01]  /*7ab0*/  LDCU UR4, c[0x0][0x3c4] ;  /* 0x00007880ff0477ac */ /* 0x000f620008000800 */
[----:B----4-:R-:W-:-:S04]  /*7ac0*/  ISETP.NE.AND P1, PT, R0, 0x7fffffff, PT ;  /* 0x7fffffff0000780c */ /* 0x010fc80003f25270 */
[C---:B--23--:R-:W-:Y:S02]  /*7ad0*/  SEL R5, R0.reuse, 0x80000000, P1 ;  /* 0x8000000000057807 */ /* 0x04cfe40000800000 */
[----:B------:R-:W-:Y:S02]  /*7ae0*/  ISETP.GT.AND P1, PT, R0, -0x1, PT ;  /* 0xffffffff0000780c */ /* 0x000fe40003f24270 */
[----:B-----5:R-:W-:Y:S01]  /*7af0*/  SHF.R.U32.HI R6, RZ, UR4, R5 ;  /* 0x00000004ff067c19 */ /* 0x020fe20008011605 */
        /* <DEDUP_REMOVED lines=12> */
.L_x_80:
[----:B------:R-:W-:Y:S05]  /*7bc0*/  BSYNC.RECONVERGENT B0 ;  /* 0x0000000000007941 */ /* 0x000fea0003800200 */
.L_x_79:
[----:B------:R-:W-:Y:S01]  /*7bd0*/  NOP ;  /* 0x0000000000007918 */ /* 0x000fe20000000000 */
[----:B------:R-:W-:Y:S01]  /*7be0*/  BSSY.RECONVERGENT B0, `(.L_x_81) ;  /* 0x0000016000007945 */ /* 0x000fe20003800200 */
[----:B------:R-:W-:Y:S01]  /*7bf0*/  ISETP.GE.AND P1, PT, R10, R27, PT ;  /* 0x0000001b0a00720c */ /* 0x000fe20003f26270 */
[----:B------:R-:W-:Y:S02]  /*7c00*/  VIADD R10, R3, 0xd80 ;  /* 0x00000d80030a7836 */ /* 0x000fe40000000000 */
[----:B------:R-:W-:Y:S10]  /*7c10*/  @P2 BRA `(.L_x_82) ;  /* 0x0000000000482947 */ /* 0x000ff40003800000 */
[----:B------:R-:W5:Y:S01]  /*7c20*/  LDS R0, [R4+0x1200] ;  /* 0x0012000004007984 */ /* 0x000f620000000800 */
[----:B------:R-:W0:Y:S01]  /*7c30*/  LDCU UR4, c[0x0][0x3c4] ;  /* 0x00007880ff0477ac */ /* 0x000e220008000800 */
[----:B-----5:R-:W-:-:S04]  /*7c40*/  ISETP.NE.AND P2, PT, R0, 0x7fffffff, PT ;  /* 0x7fffffff0000780c */ /* 0x020fc80003f45270 */
[C---:B--234-:R-:W-:Y:S02]  /*7c50*/  SEL R5, R0.reuse, 0x80000000, P2 ;  /* 0x8000000000057807 */ /* 0x05cfe40001000000 */
[----:B------:R-:W-:Y:S02]  /*7c60*/  ISETP.GT.AND P2, PT, R0, -0x1, PT ;  /* 0xffffffff0000780c */ /* 0x000fe40003f44270 */
[----:B0-----:R-:W-:Y:S01]  /*7c70*/  SHF.R.U32.HI R6, RZ, UR4, R5 ;  /* 0x00000004ff067c19 */ /* 0x001fe20008011605 */
[----:B------:R-:W0:Y:S01]  /*7c80*/  LDCU.64 UR4, c[0x0][0x3a0] ;  /* 0x00007400ff0477ac */ /* 0x000e220008000a00 */
[----:B------:R-:W-:Y:S02]  /*7c90*/  IMAD.MOV.U32 R5, RZ, RZ, -0x1 ;  /* 0xffffffffff057424 */ /* 0x000fe400078e00ff */
[----:B------:R-:W-:-:S03]  /*7ca0*/  LOP3.LUT R6, R6, R7, RZ, 0x30, !PT ;  /* 0x0000000706067212 */ /* 0x000fc600078e30ff */
[----:B------:R-:W-:Y:S02]  /*7cb0*/  SEL R5, R5, 0x80000000, P2 ;  /* 0x8000000005057807 */ /* 0x000fe40001000000 */
[----:B------:R-:W-:Y:S02]  /*7cc0*/  IMAD R6, R6, 0x8, R29 ;  /* 0x0000000806067824 */ /* 0x000fe400078e021d */
[----:B------:R-:W-:-:S03]  /*7cd0*/  LOP3.LUT R5, R5, R0, RZ, 0x3c, !PT ;  /* 0x0000000005057212 */ /* 0x000fc600078e3cff */
[----:B------:R-:W2:Y:S02]  /*7ce0*/  LDS.64 R8, [R6+0x6c00] ;  /* 0x006c000006087984 */ /* 0x000ea40000000a00 */
[----:B--2---:R-:W-:-:S04]  /*7cf0*/  IADD3 R11, P6, PT, R8, R3, RZ ;  /* 0x00000003080b7210 */ /* 0x004fc80007fde0ff */
[----:B0-----:R-:W-:Y:S01]  /*7d00*/  LEA R8, P2, R11, UR4, 0x2 ;  /* 0x000000040b087c11 */ /* 0x001fe2000f8410ff */
[----:B------:R-:W-:-:S05]  /*7d10*/  IMAD.X R12, RZ, RZ, R9, P6 ;  /* 0x000000ffff0c7224 */ /* 0x000fca00030e0609 */
[----:B------:R-:W-:-:S05]  /*7d20*/  LEA.HI.X R9, R11, UR5, R12, 0x2, P2 ;  /* 0x000000050b097c11 */ /* 0x000fca00090f140c */
[----:B------:R0:W-:Y:S02]  /*7d30*/  STG.E desc[UR6][R8.64+0x1200], R5 ;  /* 0x0012000508007986 */ /* 0x0001e4000c101906 */
.L_x_82:
[----:B------:R-:W-:Y:S05]  /*7d40*/  BSYNC.RECONVERGENT B0 ;  /* 0x0000000000007941 */ /* 0x000fea0003800200 */
.L_x_81:
[----:B------:R-:W-:Y:S01]  /*7d50*/  NOP ;  /* 0x0000000000007918 */ /* 0x000fe20000000000 */
[----:B------:R-:W-:Y:S01]  /*7d60*/  BSSY.RECONVERGENT B0, `(.L_x_83) ;  /* 0x0000016000007945 */ /* 0x000fe20003800200 */
[----:B------:R-:W-:Y:S01]  /*7d70*/  ISETP.GE.AND P2, PT, R10, R27, PT ;  /* 0x0000001b0a00720c */ /* 0x000fe20003f46270 */
[----:B------:R-:W-:Y:S02]  /*7d80*/  VIADD R10, R3, 0xf00 ;  /* 0x00000f00030a7836 */ /* 0x000fe40000000000 */
[----:B------:R-:W-:Y:S10]  /*7d90*/  @P3 BRA `(.L_x_84) ;  /* 0x0000000000483947 */ /* 0x000ff40003800000 */
[----:B------:R-:W5:Y:S01]  /*7da0*/  LDS R0, [R4+0x1800] ;  /* 0x0018000004007984 */ /* 0x000f620000000800 */
[----:B------:R-:W1:Y:S01]  /*7db0*/  LDCU UR4, c[0x0][0x3c4] ;  /* 0x00007880ff0477ac */ /* 0x000e620008000800 */
[----:B-----5:R-:W-:-:S04]  /*7dc0*/  ISETP.NE.AND P3, PT, R0, 0x7fffffff, PT ;  /* 0x7fffffff0000780c */ /* 0x020fc80003f65270 */
[C---:B0-234-:R-:W-:Y:S02]  /*7dd0*/  SEL R5, R0.reuse, 0x80000000, P3 ;  /* 0x8000000000057807 */ /* 0x05dfe40001800000 */
[----:B------:R-:W-:Y:S02]  /*7de0*/  ISETP.GT.AND P3, PT, R0, -0x1, PT ;  /* 0xffffffff0000780c */ /* 0x000fe40003f64270 */
[----:B-1----:R-:W-:Y:S01]  /*7df0*/  SHF.R.U32.HI R6, RZ, UR4, R5 ;  /* 0x00000004ff067c19 */ /* 0x002fe20008011605 */
[----:B------:R-:W0:Y:S01]  /*7e00*/  LDCU.64 UR4, c[0x0][0x3a0] ;  /* 0x00007400ff0477ac */ /* 0x000e220008000a00 */
[----:B------:R-:W-:Y:S02]  /*7e10*/  IMAD.MOV.U32 R5, RZ, RZ, -0x1 ;  /* 0xffffffffff057424 */ /* 0x000fe400078e00ff */
[----:B------:R-:W-:-:S03]  /*7e20*/  LOP3.LUT R6, R6, R7, RZ, 0x30, !PT ;  /* 0x0000000706067212 */ /* 0x000fc600078e30ff */
[----:B------:R-:W-:Y:S02]  /*7e30*/  SEL R5, R5, 0x80000000, P3 ;  /* 0x8000000005057807 */ /* 0x000fe40001800000 */
[----:B------:R-:W-:Y:S02]  /*7e40*/  IMAD R6, R6, 0x8, R29 ;  /* 0x0000000806067824 */ /* 0x000fe400078e021d */
[----:B------:R-:W-:-:S03]  /*7e50*/  LOP3.LUT R5, R5, R0, RZ, 0x3c, !PT ;  /* 0x0000000005057212 */ /* 0x000fc600078e3cff */
[----:B------:R-:W1:Y:S02]  /*7e60*/  LDS.64 R8, [R6+0x6c00] ;  /* 0x006c000006087984 */ /* 0x000e640000000a00 */
[----:B-1----:R-:W-:-:S04]  /*7e70*/  IADD3 R11, P6, PT, R8, R3, RZ ;  /* 0x00000003080b7210 */ /* 0x002fc80007fde0ff */
[----:B0-----:R-:W-:Y:S01]  /*7e80*/  LEA R8, P3, R11, UR4, 0x2 ;  /* 0x000000040b087c11 */ /* 0x001fe2000f8610ff */
[----:B------:R-:W-:-:S05]  /*7e90*/  IMAD.X R12, RZ, RZ, R9, P6 ;  /* 0x000000ffff0c7224 */ /* 0x000fca00030e0609 */
[----:B------:R-:W-:-:S05]  /*7ea0*/  LEA.HI.X R9, R11, UR5, R12, 0x2, P3 ;  /* 0x000000050b097c11 */ /* 0x000fca00098f140c */
[----:B------:R0:W-:Y:S02]  /*7eb0*/  STG.E desc[UR6][R8.64+0x1800], R5 ;  /* 0x0018000508007986 */ /* 0x0001e4000c101906 */
.L_x_84:
[----:B------:R-:W-:Y:S05]  /*7ec0*/  BSYNC.RECONVERGENT B0 ;  /* 0x0000000000007941 */ /* 0x000fea0003800200 */
.L_x_83:
        /* <DEDUP_REMOVED lines=23> */
.L_x_86:
[----:B------:R-:W-:Y:S05]  /*8040*/  BSYNC.RECONVERGENT B0 ;  /* 0x0000000000007941 */ /* 0x000fea0003800200 */
.L_x_85:
        /* <DEDUP_REMOVED lines=23> */
.L_x_88:
[----:B------:R-:W-:Y:S05]  /*81c0*/  BSYNC.RECONVERGENT B0 ;  /* 0x0000000000007941 */ /* 0x000fea0003800200 */
.L_x_87:
        /* <DEDUP_REMOVED lines=23> */
.L_x_90:
[----:B------:R-:W-:Y:S05]  /*8340*/  BSYNC.RECONVERGENT B0 ;  /* 0x0000000000007941 */ /* 0x000fea0003800200 */
.L_x_89:
        /* <DEDUP_REMOVED lines=23> */
.L_x_92:
[----:B------:R-:W-:Y:S05]  /*84c0*/  BSYNC.RECONVERGENT B0 ;  /* 0x0000000000007941 */ /* 0x000fea0003800200 */
.L_x_91:
        /* <DEDUP_REMOVED lines=23> */
.L_x_94:
[----:B------:R-:W-:Y:S05]  /*8640*/  BSYNC.RECONVERGENT B0 ;  /* 0x0000000000007941 */ /* 0x000fea0003800200 */
.L_x_93:
[----:B------:R-:W-:Y:S01]  /*8650*/  NOP ;  /* 0x0000000000007918 */ /* 0x000fe20000000000 */
[----:B------:R-:W-:Y:S01]  /*8660*/  BSSY.RECONVERGENT B0, `(.L_x_95) ;  /* 0x0000016000007945 */ /* 0x000fe20003800200 */
[----:B------:R-:W-:Y:S02]  /*8670*/  ISETP.GE.AND P2, PT, R10, R27, PT ;  /* 0x0000001b0a00720c */ /* 0x000fe40003f46270 */
[----:B------:R-:W-:Y:S01]  /*8680*/  LOP3.LUT R10, R3, 0x1800, RZ, 0xfc, !PT ;  /* 0x00001800030a7812 */ /* 0x000fe200078efcff */
        /* <DEDUP_REMOVED lines=19> */
.L_x_96:
[----:B------:R-:W-:Y:S05]  /*87c0*/  BSYNC.RECONVERGENT B0 ;  /* 0x0000000000007941 */ /* 0x000fea0003800200 */
.L_x_95:
[----:B------:R-:W-:Y:S01]  /*87d0*/  NOP ;  /* 0x0000000000007918 */ /* 0x000fe20000000000 */
[----:B------:R-:W-:Y:S01]  /*87e0*/  BSSY.RECONVERGENT B0, `(.L_x_97) ;  /* 0x0000015000007945 */ /* 0x000fe20003800200 */
[----:B------:R-:W-:-:S03]  /*87f0*/  ISETP.GE.AND P3, PT, R10, R27, PT ;  /* 0x0000001b0a00720c */ /* 0x000fc60003f66270 */
        /* <DEDUP_REMOVED lines=19> */
.L_x_98:
[----:B------:R-:W-:Y:S05]  /*8930*/  BSYNC.RECONVERGENT B0 ;  /* 0x0000000000007941 */ /* 0x000fea0003800200 */
.L_x_97:
[----:B------:R-:W-:Y:S01]  /*8940*/  NOP ;  /* 0x0000000000007918 */ /* 0x000fe20000000000 */
[----:B------:R-:W-:Y:S04]  /*8950*/  BSSY.RECONVERGENT B0, `(.L_x_99) ;  /* 0x0000014000007945 */ /* 0x000fe80003800200 */
[----:B------:R-:W-:Y:S05]  /*8960*/  @P4 BRA `(.L_x_100) ;  /* 0x0000000000484947 */ /* 0x000fea0003800000 */
        /* <DEDUP_REMOVED lines=13> */
[----:B-1----:R-:W-:-:S05]  /*8a40*/  IADD3 R10, P5, PT, R8, R3, RZ ;  /* 0x00000003080a7210 */ /* 0x002fca0007fbe0ff */
[----:B------:R-:W-:Y:S01]  /*8a50*/  IMAD.X R9, RZ, RZ, R9, P5 ;  /* 0x000000ffff097224 */ /* 0x000fe200028e0609 */
[----:B0-----:R-:W-:-:S04]  /*8a60*/  LEA R8, P5, R10, UR4, 0x2 ;  /* 0x000000040a087c11 */ /* 0x001fc8000f8a10ff */
[----:B------:R-:W-:-:S05]  /*8a70*/  LEA.HI.X R9, R10, UR5, R9, 0x2, P5 ;  /* 0x000000050a097c11 */ /* 0x000fca000a8f1409 */
[----:B------:R0:W-:Y:S04]  /*8a80*/  STG.E desc[UR6][R8.64+0x4800], R5 ;  /* 0x0048000508007986 */ /* 0x0001e8000c101906 */
.L_x_100:
[----:B------:R-:W-:Y:S05]  /*8a90*/  BSYNC.RECONVERGENT B0 ;  /* 0x0000000000007941 */ /* 0x000fea0003800200 */
.L_x_99:
        /* <DEDUP_REMOVED lines=21> */
.L_x_102:
[----:B------:R-:W-:Y:S05]  /*8bf0*/  BSYNC.RECONVERGENT B0 ;  /* 0x0000000000007941 */ /* 0x000fea0003800200 */
.L_x_101:
        /* <DEDUP_REMOVED lines=21> */
.L_x_104:
[----:B------:R-:W-:Y:S05]  /*8d50*/  BSYNC.RECONVERGENT B0 ;  /* 0x0000000000007941 */ /* 0x000fea0003800200 */
.L_x_103:
        /* <DEDUP_REMOVED lines=21> */
.L_x_106:
[----:B------:R-:W-:Y:S05]  /*8eb0*/  BSYNC.RECONVERGENT B0 ;  /* 0x0000000000007941 */ /* 0x000fea0003800200 */
.L_x_105:
        /* <DEDUP_REMOVED lines=21> */
.L_x_108:
[----:B------:R-:W-:Y:S05]  /*9010*/  BSYNC.RECONVERGENT B0 ;  /* 0x0000000000007941 */ /* 0x000fea0003800200 */
.L_x_107:
[----:B------:R-:W-:Y:S01]  /*9020*/  NOP ;  /* 0x0000000000007918 */ /* 0x000fe20000000000 */
[----:B------:R-:W5:Y:S01]  /*9030*/  LDS R4, [R4+0x6600] ;  /* 0x0066000004047984 */ /* 0x000f620000000800 */
[----:B------:R-:W1:Y:S01]  /*9040*/  LDCU UR4, c[0x0][0x3c4] ;  /* 0x00007880ff0477ac */ /* 0x000e620008000800 */
[----:B------:R-:W-:Y:S01]  /*9050*/  BSSY.RECONVERGENT B0, `(.L_x_109) ;  /* 0x0000014000007945 */ /* 0x000fe20003800200 */
[----:B-----5:R-:W-:-:S04]  /*9060*/  ISETP.NE.AND P0, PT, R4, 0x7fffffff, PT ;  /* 0x7fffffff0400780c */ /* 0x020fc80003f05270 */
[----:B------:R-:W-:-:S04]  /*9070*/  SEL R0, R4, 0x80000000, P0 ;  /* 0x8000000004007807 */ /* 0x000fc80000000000 */
[----:B-1----:R-:W-:-:S04]  /*9080*/  SHF.R.U32.HI R0, RZ, UR4, R0 ;  /* 0x00000004ff007c19 */ /* 0x002fc80008011600 */
[----:B------:R-:W-:-:S05]  /*9090*/  LOP3.LUT R0, R0, R7, RZ, 0x30, !PT ;  /* 0x0000000700007212 */ /* 0x000fca00078e30ff */
[----:B------:R-:W-:Y:S02]  /*90a0*/  IMAD R6, R0, 0x8, R29 ;  /* 0x0000000800067824 */ /* 0x000fe400078e021d */
[----:B------:R-:W-:-:S04]  /*90b0*/  VIADD R0, R3, 0x1980 ;  /* 0x0000198003007836 */ /* 0x000fc80000000000 */
[----:B------:R-:W1:Y:S01]  /*90c0*/  LDS.64 R6, [R6+0x6c00] ;  /* 0x006c000006067984 */ /* 0x000e620000000a00 */
[----:B------:R-:W-:Y:S02]  /*90d0*/  ISETP.GE.AND P0, PT, R0, R27, PT ;  /* 0x0000001b0000720c */ /* 0x000fe40003f06270 */
[----:B-1----:R-:W-:-:S05]  /*90e0*/  IADD3 R3, P1, PT, R6, R3, RZ ;  /* 0x0000000306037210 */ /* 0x002fca0007f3e0ff */
[----:B------:R-:W-:-:S06]  /*90f0*/  IMAD.X R0, RZ, RZ, R7, P1 ;  /* 0x000000ffff007224 */ /* 0x000fcc00008e0607 */
[----:B------:R-:W-:Y:S05]  /*9100*/  @P0 BRA `(.L_x_110) ;  /* 0x0000000000200947 */ /* 0x000fea0003800000 */
[----:B------:R-:W1:Y:S01]  /*9110*/  LDCU.64 UR4, c[0x0][0x3a0] ;  /* 0x00007400ff0477ac */ /* 0x000e620008000a00 */
[----:B0-234-:R-:W-:Y:S01]  /*9120*/  IMAD.MOV.U32 R5, RZ, RZ, -0x1 ;  /* 0xffffffffff057424 */ /* 0x01dfe200078e00ff */
[----:B------:R-:W-:-:S04]  /*9130*/  ISETP.GT.AND P0, PT, R4, -0x1, PT ;  /* 0xffffffff0400780c */ /* 0x000fc80003f04270 */
[----:B------:R-:W-:-:S04]  /*9140*/  SEL R5, R5, 0x80000000, P0 ;  /* 0x8000000005057807 */ /* 0x000fc80000000000 */
[----:B------:R-:W-:Y:S02]  /*9150*/  LOP3.LUT R5, R5, R4, RZ, 0x3c, !PT ;  /* 0x0000000405057212 */ /* 0x000fe400078e3cff */
[----:B-1----:R-:W-:-:S04]  /*9160*/  LEA R2, P1, R3, UR4, 0x2 ;  /* 0x0000000403027c11 */ /* 0x002fc8000f8210ff */
[----:B------:R-:W-:-:S05]  /*9170*/  LEA.HI.X R3, R3, UR5, R0, 0x2, P1 ;  /* 0x0000000503037c11 */ /* 0x000fca00088f1400 */
[----:B------:R1:W-:Y:S04]  /*9180*/  STG.E desc[UR6][R2.64+0x6600], R5 ;  /* 0x0066000502007986 */ /* 0x0003e8000c101906 */
.L_x_110:
[----:B------:R-:W-:Y:S05]  /*9190*/  BSYNC.RECONVERGENT B0 ;  /* 0x0000000000007941 */ /* 0x000fea0003800200 */
.L_x_109:
[----:B------:R-:W-:Y:S01]  /*91a0*/  NOP ;  /* 0x0000000000007918 */ /* 0x000fe20000000000 */
[----:B------:R-:W-:Y:S05]  /*91b0*/  EXIT ;  /* 0x000000000000794d */ /* 0x000fea0003800000 */
.L_x_26:
[----:B------:R-:W-:Y:S02]  /*91c0*/  IMAD.MOV.U32 R49, RZ, RZ, R41 ;  /* 0x000000ffff317224 */ /* 0x000fe400078e0029 */
[----:B------:R-:W-:Y:S02]  /*91d0*/  IMAD.MOV.U32 R48, RZ, RZ, 0x1 ;  /* 0x00000001ff307424 */ /* 0x000fe400078e00ff */
[----:B------:R-:W-:Y:S02]  /*91e0*/  IMAD.MOV.U32 R51, RZ, RZ, RZ ;  /* 0x000000ffff337224 */ /* 0x000fe400078e00ff */
[----:B------:R-:W-:-:S07]  /*91f0*/  IMAD.MOV.U32 R46, RZ, RZ, -0x1 ;  /* 0xffffffffff2e7424 */ /* 0x000fce00078e00ff */
[----:B------:R-:W-:Y:S05]  /*9200*/  WARPSYNC.COLLECTIVE R46, `(.L_x_111) ;  /* 0x000000002e087348 */ /* 0x000fea0003c00000 */
[----:B------:R0:W1:Y:S02]  /*9210*/  SHFL.UP P0, R44, R49, R48, R51 ;  /* 0x04000030312c7389 */ /* 0x0000640000000033 */
[----:B01----:R-:W-:Y:S05]  /*9220*/  ENDCOLLECTIVE ;  /* 0x000000000000791b */ /* 0x003fea0003800000 */
.L_x_111:
[----:B------:R-:W-:Y:S02]  /*9230*/  IMAD.MOV.U32 R48, RZ, RZ, 0x2 ;  /* 0x00000002ff307424 */ /* 0x000fe400078e00ff */
[----:B------:R-:W-:-:S04]  /*9240*/  IMAD.MOV.U32 R40, RZ, RZ, R44 ;  /* 0x000000ffff287224 */ /* 0x000fc800078e002c */
[----:B------:R-:W-:-:S04]  /*9250*/  @P0 IMAD.IADD R40, R41, 0x1, R40 ;  /* 0x0000000129280824 */ /* 0x000fc800078e0228 */
[----:B------:R-:W-:-:S07]  /*9260*/  IMAD.MOV.U32 R49, RZ, RZ, R40 ;  /* 0x000000ffff317224 */ /* 0x000fce00078e0028 */
[----:B------:R-:W-:Y:S05]  /*9270*/  WARPSYNC.COLLECTIVE R46, `(.L_x_112) ;  /* 0x000000002e087348 */ /* 0x000fea0003c00000 */
[----:B------:R0:W1:Y:S02]  /*9280*/  SHFL.UP P0, R44, R49, R48, R51 ;  /* 0x04000030312c7389 */ /* 0x0000640000000033 */
[----:B01----:R-:W-:Y:S05]  /*9290*/  ENDCOLLECTIVE ;  /* 0x000000000000791b */ /* 0x003fea0003800000 */
.L_x_112:
[----:B------:R-:W-:Y:S02]  /*92a0*/  IMAD.MOV.U32 R48, RZ, RZ, 0x4 ;  /* 0x00000004ff307424 */ /* 0x000fe400078e00ff */
[----:B------:R-:W-:-:S04]  /*92b0*/  IMAD.MOV.U32 R43, RZ, RZ, R44 ;  /* 0x000000ffff2b7224 */ /* 0x000fc800078e002c */
[----:B------:R-:W-:-:S04]  /*92c0*/  @P0 IMAD.IADD R43, R40, 0x1, R43 ;  /* 0x00000001282b0824 */ /* 0x000fc800078e022b */
[----:B------:R-:W-:-:S07]  /*92d0*/  IMAD.MOV.U32 R49, RZ, RZ, R43 ;  /* 0x000000ffff317224 */ /* 0x000fce00078e002b */
[----:B------:R-:W-:Y:S05]  /*92e0*/  WARPSYNC.COLLECTIVE R46, `(.L_x_113) ;  /* 0x000000002e087348 */ /* 0x000fea0003c00000 */
[----:B------:R0:W1:Y:S02]  /*92f0*/  SHFL.UP P0, R44, R49, R48, R51 ;  /* 0x04000030312c7389 */ /* 0x0000640000000033 */
[----:B01----:R-:W-:Y:S05]  /*9300*/  ENDCOLLECTIVE ;  /* 0x000000000000791b */ /* 0x003fea0003800000 */
.L_x_113:
[----:B------:R-:W-:Y:S02]  /*9310*/  IMAD.MOV.U32 R48, RZ, RZ, 0x8 ;  /* 0x00000008ff307424 */ /* 0x000fe400078e00ff */
[----:B------:R-:W-:-:S04]  /*9320*/  IMAD.MOV.U32 R42, RZ, RZ, R44 ;  /* 0x000000ffff2a7224 */ /* 0x000fc800078e002c */
[----:B------:R-:W-:-:S04]  /*9330*/  @P0 IMAD.IADD R42, R43, 0x1, R42 ;  /* 0x000000012b2a0824 */ /* 0x000fc800078e022a */
[----:B------:R-:W-:-:S07]  /*9340*/  IMAD.MOV.U32 R49, RZ, RZ, R42 ;  /* 0x000000ffff317224 */ /* 0x000fce00078e002a */
[----:B------:R-:W-:Y:S05]  /*9350*/  WARPSYNC.COLLECTIVE R46, `(.L_x_114) ;  /* 0x000000002e087348 */ /* 0x000fea0003c00000 */
[----:B------:R0:W1:Y:S02]  /*9360*/  SHFL.UP P0, R44, R49, R48, R51 ;  /* 0x04000030312c7389 */ /* 0x0000640000000033 */
[----:B01----:R-:W-:Y:S05]  /*9370*/  ENDCOLLECTIVE ;  /* 0x000000000000791b */ /* 0x003fea0003800000 */
.L_x_114:
[----:B------:R-:W-:Y:S02]  /*9380*/  IMAD.MOV.U32 R48, RZ, RZ, 0x10 ;  /* 0x00000010ff307424 */ /* 0x000fe400078e00ff */
[----:B------:R-:W-:-:S04]  /*9390*/  IMAD.MOV.U32 R47, RZ, RZ, R44 ;  /* 0x000000ffff2f7224 */ /* 0x000fc800078e002c */
[----:B------:R-:W-:-:S04]  /*93a0*/  @P0 IMAD.IADD R47, R42, 0x1, R47 ;  /* 0x000000012a2f0824 */ /* 0x000fc800078e022f */
[----:B------:R-:W-:-:S07]  /*93b0*/  IMAD.MOV.U32 R49, RZ, RZ, R47 ;  /* 0x000000ffff317224 */ /* 0x000fce00078e002f */
[----:B------:R-:W-:Y:S05]  /*93c0*/  WARPSYNC.COLLECTIVE R46, `(.L_x_115) ;  /* 0x000000002e087348 */ /* 0x000fea0003c00000 */
[----:B------:R0:W1:Y:S02]  /*93d0*/  SHFL.UP P0, R44, R49, R48, R51 ;  /* 0x04000030312c7389 */ /* 0x0000640000000033 */
[----:B01----:R-:W-:Y:S05]  /*93e0*/  ENDCOLLECTIVE ;  /* 0x000000000000791b */ /* 0x003fea0003800000 */
.L_x_115:
[----:B------:R-:W-:Y:S05]  /*93f0*/  BRA `(.L_x_116) ;  /* 0xffffff9400b87947 */ /* 0x000fea000383ffff */
.L_x_117:
[----:B------:R-:W-:-:S00]  /*9400*/  BRA `(.L_x_117) ;  /* 0xfffffffc00fc7947 */ /* 0x000fc0000383ffff */
[----:B------:R-:W-:-:S00]  /*9410*/  NOP ;  /* 0x0000000000007918 */ /* 0x000fc00000000000 */
        /* <DEDUP_REMOVED lines=14> */
.L_x_222:


//--------------------- .text._ZN3cub18CUB_300001_SM_10006detail10radix_sort33DeviceRadixSortExclusiveSumKernelINS1_5radix10policy_hubIfNS0_8NullTypeEyE10Policy1000EyEEvPT0_ --------------------------
	.section	.text._ZN3cub18CUB_300001_SM_10006detail10radix_sort33DeviceRadixSortExclusiveSumKernelINS1_5radix10policy_hubIfNS0_8NullTypeEyE10Policy1000EyEEvPT0_,"ax",@progbits
	.align	128
        .global         _ZN3cub18CUB_300001_SM_10006detail10radix_sort33DeviceRadixSortExclusiveSumKernelINS1_5radix10policy_hubIfNS0_8NullTypeEyE10Policy1000EyEEvPT0_
        .type           _ZN3cub18CUB_300001_SM_10006detail10radix_sort33DeviceRadixSortExclusiveSumKernelINS1_5radix10policy_hubIfNS0_8NullTypeEyE10Policy1000EyEEvPT0_,@function
        .size           _ZN3cub18CUB_300001_SM_10006detail10radix_sort33DeviceRadixSortExclusiveSumKernelINS1_5radix10policy_hubIfNS0_8NullTypeEyE10Policy1000EyEEvPT0_,(.L_x_223 - _ZN3cub18CUB_300001_SM_10006detail10radix_sort33DeviceRadixSortExclusiveSumKernelINS1_5radix10policy_hubIfNS0_8NullTypeEyE10Policy1000EyEEvPT0_)
        .other          _ZN3cub18CUB_300001_SM_10006detail10radix_sort33DeviceRadixSortExclusiveSumKernelINS1_5radix10policy_hubIfNS0_8NullTypeEyE10Policy1000EyEEvPT0_,@"STO_CUDA_ENTRY STV_DEFAULT"
_ZN3cub18CUB_300001_SM_10006detail10radix_sort33DeviceRadixSortExclusiveSumKernelINS1_5radix10policy_hubIfNS0_8NullTypeEyE10Policy1000EyEEvPT0_:
.text._ZN3cub18CUB_300001_SM_10006detail10radix_sort33DeviceRadixSortExclusiveSumKernelINS1_5radix10policy_hubIfNS0_8NullTypeEyE10Policy1000EyEEvPT0_:
[----:B------:R-:W-:Y:S01]  /*0000*/  LDC R1, c[0x0][0x37c] ;  /* 0x0000df00ff017b82 */ /* 0x000fe20000000800 */
[----:B------:R-:W0:Y:S07]  /*0010*/  S2R R18, SR_TID.X ;  /* 0x0000000000127919 */ /* 0x000e2e0000002100 */
[----:B------:R-:W1:Y:S01]  /*0020*/  LDC.64 R16, c[0x0][0x380] ;  /* 0x0000e000ff107b82 */ /* 0x000e620000000a00 */
[----:B------:R-:W2:Y:S01]  /*0030*/  LDCU.64 UR4, c[0x0][0x358] ;  /* 0x00006b00ff0477ac */ /* 0x000ea20008000a00 */
[----:B------:R-:W3:Y:S01]  /*0040*/  S2R R5, SR_CTAID.X ;  /* 0x0000000000057919 */ /* 0x000ee20000002500 */
[----:B0-----:R-:W-:Y:S01]  /*0050*/  ISETP.GT.U32.AND P1, PT, R18, 0xff, PT ;  /* 0x000000ff1200780c */ /* 0x001fe20003f24070 */
[----:B---3--:R-:W-:-:S04]  /*0060*/  IMAD R5, R5, 0x100, R18 ;  /* 0x0000010005057824 */ /* 0x008fc800078e0212 */
[----:B-1----:R-:W-:-:S08]  /*0070*/  IMAD.WIDE R16, R5, 0x8, R16 ;  /* 0x0000000805107825 */ /* 0x002fd000078e0210 */
[----:B--2---:R-:W2:Y:S01]  /*0080*/  @!P1 LDG.E.64 R2, desc[UR4][R16.64] ;  /* 0x0000000410029981 */ /* 0x004ea2000c1e1b00 */
[----:B------:R-:W-:Y:S02]  /*0090*/  MOV R0, 0x400 ;  /* 0x0000040000007802 */ /* 0x000fe40000000f00 */
[C---:B------:R-:W-:Y:S01]  /*00a0*/  ISETP.GT.U32.AND P0, PT, R18.reuse, 0x1f, PT ;  /* 0x0000001f1200780c */ /* 0x040fe20003f04070 */
[----:B------:R-:W0:Y:S02]  /*00b0*/  S2R R5, SR_CgaCtaId ;  /* 0x0000000000057919 */ /* 0x000e240000008800 */
[----:B0-----:R-:W-:Y:S02]  /*00c0*/  LEA R5, R5, R0, 0x18 ;  /* 0x0000000005057211 */ /* 0x001fe400078ec0ff */
[----:B------:R-:W-:-:S05]  /*00d0*/  LEA.HI R0, R18, R18, RZ, 0x1d ;  /* 0x0000001212007211 */ /* 0x000fca00078fe8ff */
[----:B------:R-:W-:-:S05]  /*00e0*/  IMAD R0, R0, 0x8, R5 ;  /* 0x0000000800007824 */ /* 0x000fca00078e0205 */
[----:B--2---:R0:W-:Y:S01]  /*00f0*/  STS.64 [R0+0x10], R2 ;  /* 0x0000100200007388 */ /* 0x0041e20000000a00 */
[----:B------:R-:W-:Y:S06]  /*0100*/  BAR.SYNC.DEFER_BLOCKING 0x0 ;  /* 0x0000000000007b1d */ /* 0x000fec0000010000 */
[----:B------:R-:W-:Y:S05]  /*0110*/  @P0 BRA `(.L_x_118) ;  /* 0x0000000400240947 */ /* 0x000fea0003800000 */
[----:B------:R-:W-:Y:S01]  /*0120*/  IMAD R18, R18, 0x48, R5 ;  /* 0x0000004812127824 */ /* 0x000fe200078e0205 */
[----:B------:R-:W-:-:S04]  /*0130*/  UMOV UR6, 0xffffffff ;  /* 0xffffffff00067882 */ /* 0x000fc80000000000 */
[----:B------:R-:W-:Y:S04]  /*0140*/  LDS.64 R14, [R18+0x10] ;  /* 0x00001000120e7984 */ /* 0x000fe80000000a00 */
[----:B------:R-:W-:Y:S04]  /*0150*/  LDS.64 R12, [R18+0x18] ;  /* 0x00001800120c7984 */ /* 0x000fe80000000a00 */
[----:B------:R-:W1:Y:S04]  /*0160*/  LDS.64 R10, [R18+0x20] ;  /* 0x00002000120a7984 */ /* 0x000e680000000a00 */
[----:B------:R-:W-:Y:S04]  /*0170*/  LDS.64 R8, [R18+0x28] ;  /* 0x0000280012087984 */ /* 0x000fe80000000a00 */
[----:B------:R-:W2:Y:S04]  /*0180*/  LDS.64 R6, [R18+0x30] ;  /* 0x0000300012067984 */ /* 0x000ea80000000a00 */
[----:B------:R-:W-:Y:S04]  /*0190*/  LDS.64 R4, [R18+0x38] ;  /* 0x0000380012047984 */ /* 0x000fe80000000a00 */
[----:B0-----:R-:W0:Y:S04]  /*01a0*/  LDS.64 R2, [R18+0x40] ;  /* 0x0000400012027984 */ /* 0x001e280000000a00 */
[----:B------:R-:W3:Y:S01]  /*01b0*/  LDS.64 R20, [R18+0x48] ;  /* 0x0000480012147984 */ /* 0x000ee20000000a00 */
[----:B-1----:R-:W-:-:S04]  /*01c0*/  IADD3 R19, P3, P4, R10, R12, R14 ;  /* 0x0000000c0a137210 */ /* 0x002fc80007c7e00e */
[----:B------:R-:W-:Y:S02]  /*01d0*/  IADD3.X R23, PT, PT, R11, R13, R15, P3, P4 ;  /* 0x0000000d0b177210 */ /* 0x000fe40001fe840f */
[----:B--2---:R-:W-:-:S04]  /*01e0*/  IADD3 R19, P0, P2, R6, R19, R8 ;  /* 0x0000001306137210 */ /* 0x004fc80007a1e008 */
[----:B------:R-:W-:Y:S02]  /*01f0*/  IADD3.X R23, PT, PT, R7, R23, R9, P0, P2 ;  /* 0x0000001707177210 */ /* 0x000fe400007e4409 */
[----:B0-----:R-:W-:-:S04]  /*0200*/  IADD3 R19, P3, P4, R2, R19, R4 ;  /* 0x0000001302137210 */ /* 0x001fc80007c7e004 */
[----:B---3--:R-:W-:Y:S02]  /*0210*/  IADD3 R20, P0, PT, R20, R19, RZ ;  /* 0x0000001314147210 */ /* 0x008fe40007f1e0ff */
[----:B------:R-:W-:-:S05]  /*0220*/  IADD3.X R19, PT, PT, R3, R23, R5, P3, P4 ;  /* 0x0000001703137210 */ /* 0x000fca0001fe8405 */
[----:B------:R-:W-:Y:S01]  /*0230*/  IMAD.X R19, R21, 0x1, R19, P0 ;  /* 0x0000000115137824 */ /* 0x000fe200000e0613 */
[----:B------:R-:W-:Y:S06]  /*0240*/  BRA.DIV UR6, `(.L_x_119) ;  /* 0x0000000206f07947 */ /* 0x000fec000b800000 */
[----:B------:R-:W0:Y:S04]  /*0250*/  SHFL.UP PT, R27, R20, 0x1, RZ ;  /* 0x04200000141b7989 */ /* 0x000e2800000e00ff */
[----:B------:R-:W1:Y:S01]  /*0260*/  SHFL.UP P0, R25, R19, 0x1, RZ ;  /* 0x0420000013197989 */ /* 0x000e6200000000ff */
[----:B0-----:R-:W-:-:S04]  /*0270*/  IADD3 R22, P2, PT, R27, R20, RZ ;  /* 0x000000141b167210 */ /* 0x001fc80007f5e0ff */
[----:B-1----:R-:W-:Y:S01]  /*0280*/  SEL R27, R22, R27, P0 ;  /* 0x0000001b161b7207 */ /* 0x002fe20000000000 */
[----:B------:R-:W-:-:S04]  /*0290*/  IMAD.X R26, R25, 0x1, R19, P2 ;  /* 0x00000001191a7824 */ /* 0x000fc800010e0613 */
[----:B------:R-:W0:Y:S01]  /*02a0*/  SHFL.UP PT, R28, R27, 0x2, RZ ;  /* 0x044000001b1c7989 */ /* 0x000e2200000e00ff */
[----:B------:R-:W-:-:S05]  /*02b0*/  SEL R26, R26, R25, P0 ;  /* 0x000000191a1a7207 */ /* 0x000fca0000000000 */
[----:B------:R-:W1:Y:S01]  /*02c0*/  SHFL.UP P0, R25, R26, 0x2, RZ ;  /* 0x044000001a197989 */ /* 0x000e6200000000ff */
[----:B0-----:R-:W-:-:S05]  /*02d0*/  IADD3 R21, P2, PT, R28, R27, RZ ;  /* 0x0000001b1c157210 */ /* 0x001fca0007f5e0ff */
[----:B-1----:R-:W-:Y:S01]  /*02e0*/  IMAD.X R22, R25, 0x1, R26, P2 ;  /* 0x0000000119167824 */ /* 0x002fe200010e061a */
[----:B------:R-:W-:-:S04]  /*02f0*/  SEL R28, R21, R28, P0 ;  /* 0x0000001c151c7207 */ /* 0x000fc80000000000 */
[----:B------:R-:W-:Y:S01]  /*0300*/  SEL R29, R22, R25, P0 ;  /* 0x00000019161d7207 */ /* 0x000fe20000000000 */
        /* <DEDUP_REMOVED lines=12> */
[----:B------:R0:W1:Y:S04]  /*03d0*/  SHFL.UP PT, R28, R27, 0x10, RZ ;  /* 0x060000001b1c7989 */ /* 0x00006800000e00ff */
[----:B------:R0:W2:Y:S02]  /*03e0*/  SHFL.UP P0, R25, R26, 0x10, RZ ;  /* 0x060000001a197989 */ /* 0x0000a400000000ff */
.L_x_130:
[----:B-1----:R-:W-:-:S04]  /*03f0*/  IADD3 R21, P2, PT, R28, R27, RZ ;  /* 0x0000001b1c157210 */ /* 0x002fc80007f5e0ff */
[----:B--2---:R-:W-:Y:S01]  /*0400*/  SEL R21, R21, R28, P0 ;  /* 0x0000001c15157207 */ /* 0x004fe20000000000 */
[----:B------:R-:W-:-:S05]  /*0410*/  IMAD.X R22, R25, 0x1, R26, P2 ;  /* 0x0000000119167824 */ /* 0x000fca00010e061a */
[----:B------:R-:W-:Y:S02]  /*0420*/  SEL R22, R22, R25, P0 ;  /* 0x0000001916167207 */ /* 0x000fe40000000000 */
[----:B------:R-:W-:-:S05]  /*0430*/  IADD3 R20, P0, PT, R21, -R20, RZ ;  /* 0x8000001415147210 */ /* 0x000fca0007f1e0ff */
[----:B------:R-:W-:Y:S01]  /*0440*/  IMAD.X R21, R22, 0x1, ~R19, P0 ;  /* 0x0000000116157824 */ /* 0x000fe200000e0e13 */
[----:B------:R-:W-:-:S04]  /*0450*/  IADD3 R14, P0, PT, R14, R20, RZ ;  /* 0x000000140e0e7210 */ /* 0x000fc80007f1e0ff */
[----:B------:R1:W-:Y:S01]  /*0460*/  STS.64 [R18+0x10], R20 ;  /* 0x0000101412007388 */ /* 0x0003e20000000a00 */
[----:B------:R-:W-:Y:S01]  /*0470*/  IMAD.X R15, R15, 0x1, R21, P0 ;  /* 0x000000010f0f7824 */ /* 0x000fe200000e0615 */
        /* <DEDUP_REMOVED lines=17> */
[----:B------:R-:W-:-:S05]  /*0590*/  IMAD.X R3, R3, 0x1, R5, P0 ;  /* 0x0000000103037824 */ /* 0x000fca00000e0605 */
[----:B------:R1:W-:Y:S03]  /*05a0*/  STS.64 [R18+0x48], R2 ;  /* 0x0000480212007388 */ /* 0x0003e60000000a00 */
.L_x_118:
[----:B------:R-:W-:Y:S05]  /*05b0*/  WARPSYNC.ALL ;  /* 0x0000000000007948 */ /* 0x000fea0003800000 */
[----:B------:R-:W-:Y:S06]  /*05c0*/  BAR.SYNC.DEFER_BLOCKING 0x0 ;  /* 0x0000000000007b1d */ /* 0x000fec0000010000 */
[----:B------:R-:W-:Y:S05]  /*05d0*/  @P1 EXIT ;  /* 0x000000000000194d */ /* 0x000fea0003800000 */
[----:B01----:R-:W0:Y:S04]  /*05e0*/  LDS.64 R2, [R0+0x10] ;  /* 0x0000100000027984 */ /* 0x003e280000000a00 */
[----:B0-----:R-:W-:Y:S01]  /*05f0*/  STG.E.64 desc[UR4][R16.64], R2 ;  /* 0x0000000210007986 */ /* 0x001fe2000c101b04 */
[----:B------:R-:W-:Y:S05]  /*0600*/  EXIT ;  /* 0x000000000000794d */ /* 0x000fea0003800000 */
.L_x_119:
[----:B------:R-:W-:Y:S02]  /*0610*/  IMAD.MOV.U32 R24, RZ, RZ, R20 ;  /* 0x000000ffff187224 */ /* 0x000fe400078e0014 */
[----:B------:R-:W-:Y:S02]  /*0620*/  IMAD.MOV.U32 R23, RZ, RZ, 0x1 ;  /* 0x00000001ff177424 */ /* 0x000fe400078e00ff */
[----:B------:R-:W-:Y:S02]  /*0630*/  IMAD.MOV.U32 R22, RZ, RZ, RZ ;  /* 0x000000ffff167224 */ /* 0x000fe400078e00ff */
[----:B------:R-:W-:-:S07]  /*0640*/  IMAD.MOV.U32 R21, RZ, RZ, -0x1 ;  /* 0xffffffffff157424 */ /* 0x000fce00078e00ff */
[----:B------:R-:W-:Y:S05]  /*0650*/  WARPSYNC.COLLECTIVE R21, `(.L_x_120) ;  /* 0x0000000015087348 */ /* 0x000fea0003c00000 */
[----:B------:R0:W1:Y:S02]  /*0660*/  SHFL.UP P0, R25, R24, R23, R22 ;  /* 0x0400001718197389 */ /* 0x0000640000000016 */
[----:B01----:R-:W-:Y:S05]  /*0670*/  ENDCOLLECTIVE ;  /* 0x000000000000791b */ /* 0x003fea0003800000 */
.L_x_120:
[----:B------:R-:W-:Y:S02]  /*0680*/  IMAD.MOV.U32 R24, RZ, RZ, R19 ;  /* 0x000000ffff187224 */ /* 0x000fe400078e0013 */
[----:B------:R-:W-:-:S07]  /*0690*/  IMAD.MOV.U32 R27, RZ, RZ, R25 ;  /* 0x000000ffff1b7224 */ /* 0x000fce00078e0019 */
[----:B------:R-:W-:Y:S05]  /*06a0*/  WARPSYNC.COLLECTIVE R21, `(.L_x_121) ;  /* 0x0000000015087348 */ /* 0x000fea0003c00000 */
[----:B------:R0:W1:Y:S02]  /*06b0*/  SHFL.UP P0, R25, R24, R23, R22 ;  /* 0x0400001718197389 */ /* 0x0000640000000016 */
[----:B01----:R-:W-:Y:S05]  /*06c0*/  ENDCOLLECTIVE ;  /* 0x000000000000791b */ /* 0x003fea0003800000 */
.L_x_121:
[----:B------:R-:W-:Y:S01]  /*06d0*/  IADD3 R26, P2, PT, R27, R20, RZ ;  /* 0x000000141b1a7210 */ /* 0x000fe20007f5e0ff */
[----:B------:R-:W-:-:S03]  /*06e0*/  IMAD.MOV.U32 R23, RZ, RZ, 0x2 ;  /* 0x00000002ff177424 */ /* 0x000fc600078e00ff */
[----:B------:R-:W-:Y:S01]  /*06f0*/  SEL R27, R26, R27, P0 ;  /* 0x0000001b1a1b7207 */ /* 0x000fe20000000000 */
[----:B------:R-:W-:-:S04]  /*0700*/  IMAD.X R26, R25, 0x1, R19, P2 ;  /* 0x00000001191a7824 */ /* 0x000fc800010e0613 */
[----:B------:R-:W-:Y:S01]  /*0710*/  IMAD.MOV.U32 R24, RZ, RZ, R27 ;  /* 0x000000ffff187224 */ /* 0x000fe200078e001b */
[----:B------:R-:W-:-:S07]  /*0720*/  SEL R26, R26, R25, P0 ;  /* 0x000000191a1a7207 */ /* 0x000fce0000000000 */
[----:B------:R-:W-:Y:S05]  /*0730*/  WARPSYNC.COLLECTIVE R21, `(.L_x_122) ;  /* 0x0000000015087348 */ /* 0x000fea0003c00000 */
[----:B------:R0:W1:Y:S02]  /*0740*/  SHFL.UP P0, R25, R24, R23, R22 ;  /* 0x0400001718197389 */ /* 0x0000640000000016 */
[----:B01----:R-:W-:Y:S05]  /*0750*/  ENDCOLLECTIVE ;  /* 0x000000000000791b */ /* 0x003fea0003800000 */
.L_x_122:
[----:B------:R-:W-:Y:S02]  /*0760*/  IMAD.MOV.U32 R24, RZ, RZ, R26 ;  /* 0x000000ffff187224 */ /* 0x000fe400078e001a */
[----:B------:R-:W-:-:S07]  /*0770*/  IMAD.MOV.U32 R28, RZ, RZ, R25 ;  /* 0x000000ffff1c7224 */ /* 0x000fce00078e0019 */
[----:B------:R-:W-:Y:S05]  /*0780*/  WARPSYNC.COLLECTIVE R21, `(.L_x_123) ;  /* 0x0000000015087348 */ /* 0x000fea0003c00000 */
[----:B------:R0:W1:Y:S02]  /*0790*/  SHFL.UP P0, R25, R24, R23, R22 ;  /* 0x0400001718197389 */ /* 0x0000640000000016 */
[----:B01----:R-:W-:Y:S05]  /*07a0*/  ENDCOLLECTIVE ;  /* 0x000000000000791b */ /* 0x003fea0003800000 */
.L_x_123:
        /* <DEDUP_REMOVED lines=9> */
.L_x_124:
[----:B------:R-:W-:Y:S02]  /*0840*/  IMAD.MOV.U32 R24, RZ, RZ, R29 ;  /* 0x000000ffff187224 */ /* 0x000fe400078e001d */
[----:B------:R-:W-:-:S07]  /*0850*/  IMAD.MOV.U32 R27, RZ, RZ, R25 ;  /* 0x000000ffff1b7224 */ /* 0x000fce00078e0019 */
[----:B------:R-:W-:Y:S05]  /*0860*/  WARPSYNC.COLLECTIVE R21, `(.L_x_125) ;  /* 0x0000000015087348 */ /* 0x000fea0003c00000 */
[----:B------:R0:W1:Y:S02]  /*0870*/  SHFL.UP P0, R25, R24, R23, R22 ;  /* 0x0400001718197389 */ /* 0x0000640000000016 */
[----:B01----:R-:W-:Y:S05]  /*0880*/  ENDCOLLECTIVE ;  /* 0x000000000000791b */ /* 0x003fea0003800000 */
.L_x_125:
        /* <DEDUP_REMOVED lines=9> */
.L_x_126:
[----:B------:R-:W-:Y:S02]  /*0920*/  IMAD.MOV.U32 R24, RZ, RZ, R29 ;  /* 0x000000ffff187224 */ /* 0x000fe400078e001d */
[----:B------:R-:W-:-:S07]  /*0930*/  IMAD.MOV.U32 R27, RZ, RZ, R25 ;  /* 0x000000ffff1b7224 */ /* 0x000fce00078e0019 */
[----:B------:R-:W-:Y:S05]  /*0940*/  WARPSYNC.COLLECTIVE R21, `(.L_x_127) ;  /* 0x0000000015087348 */ /* 0x000fea0003c00000 */
[----:B------:R0:W1:Y:S02]  /*0950*/  SHFL.UP P0, R25, R24, R23, R22 ;  /* 0x0400001718197389 */ /* 0x0000640000000016 */
[----:B01----:R-:W-:Y:S05]  /*0960*/  ENDCOLLECTIVE ;  /* 0x000000000000791b */ /* 0x003fea0003800000 */
.L_x_127:
        /* <DEDUP_REMOVED lines=9> */
.L_x_128:
[----:B------:R-:W-:Y:S02]  /*0a00*/  IMAD.MOV.U32 R24, RZ, RZ, R26 ;  /* 0x000000ffff187224 */ /* 0x000fe400078e001a */
[----:B------:R-:W-:-:S07]  /*0a10*/  IMAD.MOV.U32 R28, RZ, RZ, R25 ;  /* 0x000000ffff1c7224 */ /* 0x000fce00078e0019 */
[----:B------:R-:W-:Y:S05]  /*0a20*/  WARPSYNC.COLLECTIVE R21, `(.L_x_129) ;  /* 0x0000000015087348 */ /* 0x000fea0003c00000 */
[----:B------:R0:W1:Y:S02]  /*0a30*/  SHFL.UP P0, R25, R24, R23, R22 ;  /* 0x0400001718197389 */ /* 0x0000640000000016 */
[----:B01----:R-:W-:Y:S05]  /*0a40*/  ENDCOLLECTIVE ;  /* 0x000000000000791b */ /* 0x003fea0003800000 */
.L_x_129:
[----:B------:R-:W-:Y:S05]  /*0a50*/  BRA `(.L_x_130) ;  /* 0xfffffff800647947 */ /* 0x000fea000383ffff */
.L_x_131:
        /* <DEDUP_REMOVED lines=10> */
.L_x_223:


//--------------------- .text._ZN3cub18CUB_300001_SM_10006detail10radix_sort30DeviceRadixSortHistogramKernelINS1_5radix10policy_hubIfNS0_8NullTypeEyE10Policy1000ELNS0_9SortOrderE0EfyNS1_21identity_decomposer_tEEEvPT2_PKT1_SB_iiT3_ --------------------------
	.section	.text._ZN3cub18CUB_300001_SM_10006detail10radix_sort30DeviceRadixSortHistogramKernelINS1_5radix10policy_hubIfNS0_8NullTypeEyE10Policy1000ELNS0_9SortOrderE0EfyNS1_21identity_decomposer_tEEEvPT2_PKT1_SB_iiT3_,"ax",@progbits
	.align	128
        .global         _ZN3cub18CUB_300001_SM_10006detail10radix_sort30DeviceRadixSortHistogramKernelINS1_5radix10policy_hubIfNS0_8NullTypeEyE10Policy1000ELNS0_9SortOrderE0EfyNS1_21identity_decomposer_tEEEvPT2_PKT1_SB_iiT3_
        .type           _ZN3cub18CUB_300001_SM_10006detail10radix_sort30DeviceRadixSortHistogramKernelINS1_5radix10policy_hubIfNS0_8NullTypeEyE10Policy1000ELNS0_9SortOrderE0EfyNS1_21identity_decomposer_tEEEvPT2_PKT1_SB_iiT3_,@function
        .size           _ZN3cub18CUB_300001_SM_10006detail10radix_sort30DeviceRadixSortHistogramKernelINS1_5radix10policy_hubIfNS0_8NullTypeEyE10Policy1000ELNS0_9SortOrderE0EfyNS1_21identity_decomposer_tEEEvPT2_PKT1_SB_iiT3_,(.L_x_224 - _ZN3cub18CUB_300001_SM_10006detail10radix_sort30DeviceRadixSortHistogramKernelINS1_5radix10policy_hubIfNS0_8NullTypeEyE10Policy1000ELNS0_9SortOrderE0EfyNS1_21identity_decomposer_tEEEvPT2_PKT1_SB_iiT3_)
        .other          _ZN3cub18CUB_300001_SM_10006detail10radix_sort30DeviceRadixSortHistogramKernelINS1_5radix10policy_hubIfNS0_8NullTypeEyE10Policy1000ELNS0_9SortOrderE0EfyNS1_21identity_decomposer_tEEEvPT2_PKT1_SB_iiT3_,@"STO_CUDA_ENTRY STV_DEFAULT"
_ZN3cub18CUB_300001_SM_10006detail10radix_sort30DeviceRadixSortHistogramKernelINS1_5radix10policy_hubIfNS0_8NullTypeEyE10Policy1000ELNS0_9SortOrderE0EfyNS1_21identity_decomposer_tEEEvPT2_PKT1_SB_iiT3_:
.text._ZN3cub18CUB_300001_SM_10006detail10radix_sort30DeviceRadixSortHistogramKernelINS1_5radix10policy_hubIfNS0_8NullTypeEyE10Policy1000ELNS0_9SortOrderE0EfyNS1_21identity_decomposer_tEEEvPT2_PKT1_SB_iiT3_:
[----:B------:R-:W-:Y:S01]  /*0000*/  LDC R1, c[0x0][0x37c] ;  /* 0x0000df00ff017b82 */ /* 0x000fe20000000800 */
[----:B------:R-:W0:Y:S02]  /*0010*/  LDCU.64 UR6, c[0x0][0x390] ;  /* 0x00007200ff0677ac */ /* 0x000e240008000a00 */
[----:B0-----:R-:W-:-:S04]  /*0020*/  ISETP.NE.U32.AND P0, PT, RZ, UR6, PT ;  /* 0x00000006ff007c0c */ /* 0x001fc8000bf05070 */
[----:B------:R-:W-:-:S13]  /*0030*/  ISETP.NE.AND.EX P0, PT, RZ, UR7, PT, P0 ;  /* 0x00000007ff007c0c */ /* 0x000fda000bf05300 */
[----:B------:R-:W-:Y:S05]  /*0040*/  @!P0 EXIT ;  /* 0x000000000000894d */ /* 0x000fea0003800000 */
[----:B------:R-:W-:Y:S01]  /*0050*/  UIADD3 UR11, UP0, UPT, UR6, -0x1, URZ ;  /* 0xffffffff060b7890 */ /* 0x000fe2000ff1e0ff */
[----:B------:R-:W0:Y:S01]  /*0060*/  S2R R0, SR_TID.X ;  /* 0x0000000000007919 */ /* 0x000e220000002100 */
[----:B------:R-:W1:Y:S01]  /*0070*/  LDCU.64 UR4, c[0x0][0x398] ;  /* 0x00007300ff0477ac */ /* 0x000e620008000a00 */
[----:B------:R-:W2:Y:S01]  /*0080*/  S2UR UR8, SR_CTAID.X ;  /* 0x00000000000879c3 */ /* 0x000ea20000002500 */
[----:B------:R-:W-:Y:S01]  /*0090*/  UIADD3.X UR12, UPT, UPT, UR7, -0x1, URZ, UP0, !UPT ;  /* 0xffffffff070c7890 */ /* 0x000fe200087fe4ff */
[----:B------:R-:W3:Y:S03]  /*00a0*/  LDCU.64 UR20, c[0x0][0x358] ;  /* 0x00006b00ff1477ac */ /* 0x000ee60008000a00 */
[----:B------:R-:W-:Y:S01]  /*00b0*/  USHF.R.U64 UR11, UR11, 0x1e, UR12 ;  /* 0x0000001e0b0b7899 */ /* 0x000fe2000800120c */
[----:B------:R-:W4:Y:S03]  /*00c0*/  LDCU UR28, c[0x0][0x370] ;  /* 0x00006e00ff1c77ac */ /* 0x000f260008000800 */
[----:B------:R-:W-:-:S02]  /*00d0*/  UIADD3 UR11, UP0, UPT, UR11, 0x1, URZ ;  /* 0x000000010b0b7890 */ /* 0x000fc4000ff1e0ff */
[----:B-1----:R-:W-:Y:S02]  /*00e0*/  UIADD3 UR4, UPT, UPT, UR5, 0x7, -UR4 ;  /* 0x0000000705047890 */ /* 0x002fe4000fffe804 */
[----:B------:R-:W-:Y:S02]  /*00f0*/  ULEA.HI.X UR12, UR12, URZ, URZ, 0x2, UP0 ;  /* 0x000000ff0c0c7291 */ /* 0x000fe400080f14ff */
[----:B------:R-:W-:Y:S02]  /*0100*/  UISETP.LT.U32.AND UP0, UPT, UR11, UR6, UPT ;  /* 0x000000060b00728c */ /* 0x000fe4000bf01070 */
[----:B------:R-:W-:Y:S02]  /*0110*/  USHF.R.S32.HI UR5, URZ, 0x1f, UR4 ;  /* 0x0000001fff057899 */ /* 0x000fe40008011404 */
[----:B------:R-:W-:Y:S02]  /*0120*/  UISETP.LT.U32.AND.EX UP0, UPT, UR12, UR7, UPT, UP0 ;  /* 0x000000070c00728c */ /* 0x000fe4000bf01100 */
[----:B------:R-:W-:-:S02]  /*0130*/  ULEA.HI UR5, UR5, UR4, URZ, 0x3 ;  /* 0x0000000405057291 */ /* 0x000fc4000f8f18ff */
[----:B------:R-:W-:Y:S01]  /*0140*/  USEL UR11, UR11, UR6, UP0 ;  /* 0x000000060b0b7287 */ /* 0x000fe20008000000 */
[----:B0-----:R-:W-:Y:S01]  /*0150*/  VIADD R20, R0, 0x780 ;  /* 0x0000078000147836 */ /* 0x001fe20000000000 */
[----:B------:R-:W-:Y:S02]  /*0160*/  USEL UR12, UR12, UR7, UP0 ;  /* 0x000000070c0c7287 */ /* 0x000fe40008000000 */
[----:B------:R-:W-:Y:S02]  /*0170*/  UISETP.GE.AND UP0, UPT, UR4, 0x8, UPT ;  /* 0x000000080400788c */ /* 0x000fe4000bf06270 */
[----:B------:R-:W-:Y:S02]  /*0180*/  USHF.R.S32.HI UR5, URZ, 0x3, UR5 ;  /* 0x00000003ff057899 */ /* 0x000fe40008011405 */
[----:B--2---:R-:W-:Y:S02]  /*0190*/  USHF.L.U32 UR8, UR8, 0xb, URZ ;  /* 0x0000000b08087899 */ /* 0x004fe400080006ff */
[----:B------:R-:W-:Y:S01]  /*01a0*/  PLOP3.LUT P0, PT, PT, PT, UP0, 0x80, 0x8 ;  /* 0x000000000008781c */ /* 0x000fe20003f0f008 */
[----:B------:R-:W-:-:S02]  /*01b0*/  UIADD3 UR22, UPT, UPT, UR5, -0x1, URZ ;  /* 0xffffffff05167890 */ /* 0x000fc4000fffe0ff */
[----:B------:R-:W-:Y:S01]  /*01c0*/  ULOP3.LUT UR23, UR5, 0xf, URZ, 0xc0, !UPT ;  /* 0x0000000f05177892 */ /* 0x000fe2000f8ec0ff */
[----:B------:R-:W-:Y:S01]  /*01d0*/  ISETP.GT.U32.OR P0, PT, R0, 0xff, !P0 ;  /* 0x000000ff0000780c */ /* 0x000fe20004704470 */
[----:B------:R-:W-:Y:S02]  /*01e0*/  ULOP3.LUT UR24, UR5, 0x7, URZ, 0xc0, !UPT ;  /* 0x0000000705187892 */ /* 0x000fe4000f8ec0ff */
[----:B------:R-:W-:Y:S01]  /*01f0*/  ULOP3.LUT UR25, UR5, 0x3, URZ, 0xc0, !UPT ;  /* 0x0000000305197892 */ /* 0x000fe2000f8ec0ff */
[----:B------:R-:W-:Y:S01]  /*0200*/  P2R R21, PR, RZ, 0x1 ;  /* 0x00000001ff157803 */ /* 0x000fe20000000000 */
[----:B------:R-:W-:Y:S02]  /*0210*/  ULOP3.LUT UR26, UR5, 0xffffff0, URZ, 0xc0, !UPT ;  /* 0x0ffffff0051a7892 */ /* 0x000fe4000f8ec0ff */
[----:B------:R-:W-:Y:S02]  /*0220*/  ULOP3.LUT UR27, UR5, 0xffffff8, URZ, 0xc0, !UPT ;  /* 0x0ffffff8051b7892 */ /* 0x000fe4000f8ec0ff */
[----:B------:R-:W-:Y:S01]  /*0230*/  ULOP3.LUT UR9, UR5, 0x1, URZ, 0xc0, !UPT ;  /* 0x0000000105097892 */ /* 0x000fe2000f8ec0ff */
[----:B------:R-:W-:Y:S01]  /*0240*/  UMOV UR6, URZ ;  /* 0x000000ff00067c82 */ /* 0x000fe20008000000 */
[----:B---34-:R-:W-:-:S10]  /*0250*/  UMOV UR7, URZ ;  /* 0x000000ff00077c82 */ /* 0x018fd40008000000 */
.L_x_215:
[----:B------:R-:W-:Y:S01]  /*0260*/  ISETP.NE.AND P0, PT, R21, RZ, PT ;  /* 0x000000ff1500720c */ /* 0x000fe20003f05270 */
[----:B------:R-:W-:-:S12]  /*0270*/  BSSY.RECONVERGENT B0, `(.L_x_132) ;  /* 0x0000080000007945 */ /* 0x000fd80003800200 */
[----:B012345:R-:W-:Y:S05]  /*0280*/  @P0 BRA `(.L_x_133) ;  /* 0x0000000400f80947 */ /* 0x03ffea0003800000 */
[----:B------:R-:W0:Y:S01]  /*0290*/  S2UR UR5, SR_CgaCtaId ;  /* 0x00000000000579c3 */ /* 0x000e220000008800 */
[----:B------:R-:W-:Y:S01]  /*02a0*/  IMAD.U32 R2, RZ, RZ, UR22 ;  /* 0x00000016ff027e24 */ /* 0x000fe2000f8e00ff */
[----:B------:R-:W-:-:S04]  /*02b0*/  UMOV UR4, 0x400 ;  /* 0x0000040000047882 */ /* 0x000fc80000000000 */
[----:B------:R-:W-:Y:S01]  /*02c0*/  ISETP.GE.U32.AND P1, PT, R2, 0xf, PT ;  /* 0x0000000f0200780c */ /* 0x000fe20003f26070 */
[----:B------:R-:W-:Y:S01]  /*02d0*/  IMAD.MOV.U32 R2, RZ, RZ, RZ ;  /* 0x000000ffff027224 */ /* 0x000fe200078e00ff */
[----:B0-----:R-:W-:-:S06]  /*02e0*/  ULEA UR4, UR5, UR4, 0x18 ;  /* 0x0000000405047291 */ /* 0x001fcc000f8ec0ff */
[----:B------:R-:W-:-:S05]  /*02f0*/  LEA R5, R0, UR4, 0x2 ;  /* 0x0000000400057c11 */ /* 0x000fca000f8e10ff */
[----:B------:R-:W-:Y:S05]  /*0300*/  @!P1 BRA `(.L_x_134) ;  /* 0x00000000005c9947 */ /* 0x000fea0003800000 */
[----:B------:R-:W-:Y:S01]  /*0310*/  VIADD R2, R5, 0x2000 ;  /* 0x0000200005027836 */ /* 0x000fe20000000000 */
[----:B------:R-:W-:-:S12]  /*0320*/  UIADD3 UR4, UPT, UPT, -UR26, URZ, URZ ;  /* 0x000000ff1a047290 */ /* 0x000fd8000fffe1ff */
.L_x_135:
[----:B------:R-:W-:Y:S01]  /*0330*/  UIADD3 UR4, UPT, UPT, UR4, 0x10, URZ ;  /* 0x0000001004047890 */ /* 0x000fe2000fffe0ff */
[----:B------:R-:W-:Y:S03]  /*0340*/  STS [R2+-0x2000], RZ ;  /* 0xffe000ff02007388 */ /* 0x000fe60000000800 */
[----:B------:R-:W-:Y:S01]  /*0350*/  UISETP.NE.AND UP0, UPT, UR4, URZ, UPT ;  /* 0x000000ff0400728c */ /* 0x000fe2000bf05270 */
        /* <DEDUP_REMOVED lines=16> */
[----:B------:R-:W-:Y:S06]  /*0460*/  BRA.U UP0, `(.L_x_135) ;  /* 0xfffffffd00b07547 */ /* 0x000fec000b83ffff */
[----:B------:R-:W-:-:S07]  /*0470*/  IMAD.U32 R2, RZ, RZ, UR26 ;  /* 0x0000001aff027e24 */ /* 0x000fce000f8e00ff */
.L_x_134:
[----:B------:R-:W-:Y:S01]  /*0480*/  ISETP.NE.AND P0, PT, RZ, UR23, PT ;  /* 0x00000017ff007c0c */ /* 0x000fe2000bf05270 */
[----:B------:R-:W-:Y:S02]  /*0490*/  IMAD.U32 R6, RZ, RZ, UR24 ;  /* 0x00000018ff067e24 */ /* 0x000fe4000f8e00ff */
[----:B------:R-:W-:Y:S02]  /*04a0*/  IMAD.U32 R3, RZ, RZ, UR23 ;  /* 0x00000017ff037e24 */ /* 0x000fe4000f8e00ff */
[----:B------:R-:W-:Y:S02]  /*04b0*/  VIADD R6, R6, 0xffffffff ;  /* 0xffffffff06067836 */ /* 0x000fe40000000000 */
[----:B------:R-:W-:-:S06]  /*04c0*/  VIADD R3, R3, 0xffffffff ;  /* 0xffffffff03037836 */ /* 0x000fcc0000000000 */
[----:B------:R-:W-:Y:S05]  /*04d0*/  @!P0 BRA `(.L_x_136) ;  /* 0x00000000007c8947 */ /* 0x000fea0003800000 */
[----:B------:R-:W-:Y:S01]  /*04e0*/  ISETP.GE.U32.AND P2, PT, R3, 0x7, PT ;  /* 0x000000070300780c */ /* 0x000fe20003f46070 */
[----:B------:R-:W-:-:S12]  /*04f0*/  UISETP.NE.AND UP0, UPT, UR24, URZ, UPT ;  /* 0x000000ff1800728c */ /* 0x000fd8000bf05270 */
[----:B------:R-:W-:Y:S05]  /*0500*/  @!P2 BRA `(.L_x_137) ;  /* 0x000000000028a947 */ /* 0x000fea0003800000 */
        /* <DEDUP_REMOVED lines=10> */
.L_x_137:
[----:B------:R-:W-:Y:S05]  /*05b0*/  BRA.U !UP0, `(.L_x_136) ;  /* 0x0000000108447547 */ /* 0x000fea000b800000 */
[----:B------:R-:W-:Y:S01]  /*05c0*/  ISETP.GE.U32.AND P2, PT, R6, 0x3, PT ;  /* 0x000000030600780c */ /* 0x000fe20003f46070 */
[----:B------:R-:W-:-:S12]  /*05d0*/  UISETP.NE.AND UP0, UPT, UR25, URZ, UPT ;  /* 0x000000ff1900728c */ /* 0x000fd8000bf05270 */
[C---:B0-----:R-:W-:Y:S02]  /*05e0*/  @P2 IMAD R4, R2.reuse, 0x400, R5 ;  /* 0x0000040002042824 */ /* 0x041fe400078e0205 */
[----:B------:R-:W-:-:S03]  /*05f0*/  @P2 VIADD R2, R2, 0x4 ;  /* 0x0000000402022836 */ /* 0x000fc60000000000 */
[----:B------:R1:W-:Y:S04]  /*0600*/  @P2 STS [R4], RZ ;  /* 0x000000ff04002388 */ /* 0x0003e80000000800 */
[----:B------:R1:W-:Y:S04]  /*0610*/  @P2 STS [R4+0x400], RZ ;  /* 0x000400ff04002388 */ /* 0x0003e80000000800 */
[----:B------:R1:W-:Y:S04]  /*0620*/  @P2 STS [R4+0x800], RZ ;  /* 0x000800ff04002388 */ /* 0x0003e80000000800 */
[----:B------:R1:W-:Y:S01]  /*0630*/  @P2 STS [R4+0xc00], RZ ;  /* 0x000c00ff04002388 */ /* 0x0003e20000000800 */
[----:B------:R-:W-:Y:S05]  /*0640*/  BRA.U !UP0, `(.L_x_136) ;  /* 0x0000000108207547 */ /* 0x000fea000b800000 */
[----:B------:R-:W-:Y:S01]  /*0650*/  IMAD R2, R2, 0x400, R5 ;  /* 0x0000040002027824 */ /* 0x000fe200078e0205 */
[----:B------:R-:W-:-:S04]  /*0660*/  UISETP.NE.AND UP0, UPT, UR25, 0x1, UPT ;  /* 0x000000011900788c */ /* 0x000fc8000bf05270 */
[----:B------:R2:W-:Y:S05]  /*0670*/  STS [R2], RZ ;  /* 0x000000ff02007388 */ /* 0x0005ea0000000800 */
[----:B------:R-:W-:Y:S05]  /*0680*/  BRA.U !UP0, `(.L_x_136) ;  /* 0x0000000108107547 */ /* 0x000fea000b800000 */
[----:B------:R-:W-:Y:S01]  /*0690*/  UISETP.NE.AND UP0, UPT, UR25, 0x2, UPT ;  /* 0x000000021900788c */ /* 0x000fe2000bf05270 */
[----:B------:R3:W-:Y:S05]  /*06a0*/  STS [R2+0x400], RZ ;  /* 0x000400ff02007388 */ /* 0x0007ea0000000800 */
[----:B------:R-:W-:-:S13]  /*06b0*/  PLOP3.LUT P2, PT, PT, PT, UP0, 0x80, 0x8 ;  /* 0x000000000008781c */ /* 0x000fda0003f4f008 */
[----:B------:R3:W-:Y:S02]  /*06c0*/  @P2 STS [R2+0x800], RZ ;  /* 0x000800ff02002388 */ /* 0x0007e40000000800 */
.L_x_136:
[----:B------:R-:W-:-:S13]  /*06d0*/  ISETP.GT.U32.AND P2, PT, R0, 0x7f, PT ;  /* 0x0000007f0000780c */ /* 0x000fda0003f44070 */
[----:B------:R-:W-:Y:S05]  /*06e0*/  @P2 BRA `(.L_x_133) ;  /* 0x0000000000e02947 */ /* 0x000fea0003800000 */
[----:B--23--:R-:W-:Y:S01]  /*06f0*/  IMAD.MOV.U32 R2, RZ, RZ, RZ ;  /* 0x000000ffff027224 */ /* 0x00cfe200078e00ff */
[----:B------:R-:W-:Y:S06]  /*0700*/  @!P1 BRA `(.L_x_138) ;  /* 0x0000000000589947 */ /* 0x000fec0003800000 */
[----:B------:R-:W-:-:S07]  /*0710*/  IMAD.MOV.U32 R2, RZ, RZ, RZ ;  /* 0x000000ffff027224 */ /* 0x000fce00078e00ff */
.L_x_139:
[C---:B012---:R-:W-:Y:S02]  /*0720*/  IMAD R4, R2.reuse, 0x400, R5 ;  /* 0x0000040002047824 */ /* 0x047fe400078e0205 */
[----:B------:R-:W-:-:S03]  /*0730*/  VIADD R2, R2, 0x10 ;  /* 0x0000001002027836 */ /* 0x000fc60000000000 */
[----:B------:R2:W-:Y:S02]  /*0740*/  STS [R4+0x200], RZ ;  /* 0x000200ff04007388 */ /* 0x0005e40000000800 */
[----:B------:R-:W-:Y:S02]  /*0750*/  ISETP.NE.AND P1, PT, R2, UR26, PT ;  /* 0x0000001a02007c0c */ /* 0x000fe4000bf25270 */
[----:B------:R2:W-:Y:S04]  /*0760*/  STS [R4+0x600], RZ ;  /* 0x000600ff04007388 */ /* 0x0005e80000000800 */
        /* <DEDUP_REMOVED lines=13> */
[----:B------:R2:W-:Y:S01]  /*0840*/  STS [R4+0x3e00], RZ ;  /* 0x003e00ff04007388 */ /* 0x0005e20000000800 */
[----:B------:R-:W-:Y:S05]  /*0850*/  @P1 BRA `(.L_x_139) ;  /* 0xfffffffc00b01947 */ /* 0x000fea000383ffff */
[----:B------:R-:W-:-:S07]  /*0860*/  IMAD.U32 R2, RZ, RZ, UR26 ;  /* 0x0000001aff027e24 */ /* 0x000fce000f8e00ff */
.L_x_138:
[----:B------:R-:W-:Y:S05]  /*0870*/  @!P0 BRA `(.L_x_133) ;  /* 0x00000000007c8947 */ /* 0x000fea0003800000 */
[----:B------:R-:W-:Y:S01]  /*0880*/  ISETP.GE.U32.AND P0, PT, R3, 0x7, PT ;  /* 0x000000070300780c */ /* 0x000fe20003f06070 */
[----:B------:R-:W-:-:S12]  /*0890*/  UISETP.NE.AND UP0, UPT, UR24, URZ, UPT ;  /* 0x000000ff1800728c */ /* 0x000fd8000bf05270 */
[----:B------:R-:W-:Y:S05]  /*08a0*/  @!P0 BRA `(.L_x_140) ;  /* 0x0000000000288947 */ /* 0x000fea0003800000 */
[C---:B------:R-:W-:Y:S02]  /*08b0*/  IMAD R3, R2.reuse, 0x400, R5 ;  /* 0x0000040002037824 */ /* 0x040fe400078e0205 */
[----:B------:R-:W-:-:S03]  /*08c0*/  VIADD R2, R2, 0x8 ;  /* 0x0000000802027836 */ /* 0x000fc60000000000 */
[----:B------:R3:W-:Y:S04]  /*08d0*/  STS [R3+0x200], RZ ;  /* 0x000200ff03007388 */ /* 0x0007e80000000800 */
[----:B------:R3:W-:Y:S04]  /*08e0*/  STS [R3+0x600], RZ ;  /* 0x000600ff03007388 */ /* 0x0007e80000000800 */
[----:B------:R3:W-:Y:S04]  /*08f0*/  STS [R3+0xa00], RZ ;  /* 0x000a00ff03007388 */ /* 0x0007e80000000800 */
[----:B------:R3:W-:Y:S04]  /*0900*/  STS [R3+0xe00], RZ ;  /* 0x000e00ff03007388 */ /* 0x0007e80000000800 */
[----:B------:R3:W-:Y:S04]  /*0910*/  STS [R3+0x1200], RZ ;  /* 0x001200ff03007388 */ /* 0x0007e80000000800 */
[----:B------:R3:W-:Y:S04]  /*0920*/  STS [R3+0x1600], RZ ;  /* 0x001600ff03007388 */ /* 0x0007e80000000800 */
[----:B------:R3:W-:Y:S04]  /*0930*/  STS [R3+0x1a00], RZ ;  /* 0x001a00ff03007388 */ /* 0x0007e80000000800 */
[----:B------:R3:W-:Y:S02]  /*0940*/  STS [R3+0x1e00], RZ ;  /* 0x001e00ff03007388 */ /* 0x0007e40000000800 */
.L_x_140:
[----:B------:R-:W-:Y:S05]  /*0950*/  BRA.U !UP0, `(.L_x_133) ;  /* 0x0000000108447547 */ /* 0x000fea000b800000 */
[----:B------:R-:W-:Y:S01]  /*0960*/  ISETP.GE.U32.AND P0, PT, R6, 0x3, PT ;  /* 0x000000030600780c */ /* 0x000fe20003f06070 */
[----:B------:R-:W-:-:S12]  /*0970*/  UISETP.NE.AND UP0, UPT, UR25, URZ, UPT ;  /* 0x000000ff1900728c */ /* 0x000fd8000bf05270 */
[C---:B---3--:R-:W-:Y:S02]  /*0980*/  @P0 IMAD R3, R2.reuse, 0x400, R5 ;  /* 0x0000040002030824 */ /* 0x048fe400078e0205 */
[----:B------:R-:W-:-:S03]  /*0990*/  @P0 VIADD R2, R2, 0x4 ;  /* 0x0000000402020836 */ /* 0x000fc60000000000 */
[----:B------:R4:W-:Y:S04]  /*09a0*/  @P0 STS [R3+0x200], RZ ;  /* 0x000200ff03000388 */ /* 0x0009e80000000800 */
[----:B------:R4:W-:Y:S04]  /*09b0*/  @P0 STS [R3+0x600], RZ ;  /* 0x000600ff03000388 */ /* 0x0009e80000000800 */
[----:B------:R4:W-:Y:S04]  /*09c0*/  @P0 STS [R3+0xa00], RZ ;  /* 0x000a00ff03000388 */ /* 0x0009e80000000800 */
[----:B------:R4:W-:Y:S01]  /*09d0*/  @P0 STS [R3+0xe00], RZ ;  /* 0x000e00ff03000388 */ /* 0x0009e20000000800 */
[----:B------:R-:W-:Y:S05]  /*09e0*/  BRA.U !UP0, `(.L_x_133) ;  /* 0x0000000108207547 */ /* 0x000fea000b800000 */
[----:B------:R-:W-:Y:S01]  /*09f0*/  IMAD R2, R2, 0x400, R5 ;  /* 0x0000040002027824 */ /* 0x000fe200078e0205 */
[----:B------:R-:W-:-:S04]  /*0a00*/  UISETP.NE.AND UP0, UPT, UR25, 0x1, UPT ;  /* 0x000000011900788c */ /* 0x000fc8000bf05270 */
[----:B------:R3:W-:Y:S05]  /*0a10*/  STS [R2+0x200], RZ ;  /* 0x000200ff02007388 */ /* 0x0007ea0000000800 */
[----:B------:R-:W-:Y:S05]  /*0a20*/  BRA.U !UP0, `(.L_x_133) ;  /* 0x0000000108107547 */ /* 0x000fea000b800000 */
[----:B------:R-:W-:Y:S01]  /*0a30*/  UISETP.NE.AND UP0, UPT, UR25, 0x2, UPT ;  /* 0x000000021900788c */ /* 0x000fe2000bf05270 */
[----:B------:R0:W-:Y:S05]  /*0a40*/  STS [R2+0x600], RZ ;  /* 0x000600ff02007388 */ /* 0x0001ea0000000800 */
[----:B------:R-:W-:-:S13]  /*0a50*/  PLOP3.LUT P0, PT, PT, PT, UP0, 0x80, 0x8 ;  /* 0x000000000008781c */ /* 0x000fda0003f0f008 */
[----:B------:R0:W-:Y:S02]  /*0a60*/  @P0 STS [R2+0xa00], RZ ;  /* 0x000a00ff02000388 */ /* 0x0001e40000000800 */
.L_x_133:
[----:B------:R-:W-:Y:S05]  /*0a70*/  BSYNC.RECONVERGENT B0 ;  /* 0x0000000000007941 */ /* 0x000fea0003800200 */
.L_x_132:
[----:B------:R-:W5:Y:S01]  /*0a80*/  LDCU.64 UR14, c[0x0][0x390] ;  /* 0x00007200ff0e77ac */ /* 0x000f620008000a00 */
[----:B------:R-:W-:Y:S02]  /*0a90*/  USHF.L.U32 UR4, UR6, 0x1e, URZ ;  /* 0x0000001e06047899 */ /* 0x000fe400080006ff */
[----:B------:R-:W-:Y:S02]  /*0aa0*/  USHF.L.U64.HI UR5, UR6, 0x1e, UR7 ;  /* 0x0000001e06057899 */ /* 0x000fe40008010207 */
[----:B-----5:R-:W-:-:S04]  /*0ab0*/  UIADD3 UR4, UP0, UPT, -UR4, UR14, URZ ;  /* 0x0000000e04047290 */ /* 0x020fc8000ff1e1ff */
[----:B------:R-:W-:Y:S02]  /*0ac0*/  UIADD3.X UR5, UPT, UPT, ~UR5, UR15, URZ, UP0, !UPT ;  /* 0x0000000f05057290 */ /* 0x000fe400087fe5ff */
[----:B------:R-:W-:-:S04]  /*0ad0*/  UISETP.LT.U32.AND UP0, UPT, UR4, 0x40000000, UPT ;  /* 0x400000000400788c */ /* 0x000fc8000bf01070 */
[----:B------:R-:W-:-:S04]  /*0ae0*/  UISETP.LT.U32.AND.EX UP0, UPT, UR5, URZ, UPT, UP0 ;  /* 0x000000ff0500728c */ /* 0x000fc8000bf01100 */
[----:B------:R-:W-:Y:S02]  /*0af0*/  USEL UR13, UR4, 0x40000000, UP0 ;  /* 0x40000000040d7887 */ /* 0x000fe40008000000 */
[----:B------:R-:W-:Y:S02]  /*0b00*/  USEL UR14, UR5, URZ, UP0 ;  /* 0x000000ff050e7287 */ /* 0x000fe40008000000 */
[----:B------:R-:W-:-:S04]  /*0b10*/  UISETP.GT.U32.AND UP0, UPT, UR13, UR8, UPT ;  /* 0x000000080d00728c */ /* 0x000fc8000bf04070 */
[----:B------:R-:W-:Y:S01]  /*0b20*/  UISETP.GT.U32.AND.EX UP0, UPT, UR14, URZ, UPT, UP0 ;  /* 0x000000ff0e00728c */ /* 0x000fe2000bf04100 */
[----:B------:R-:W-:Y:S08]  /*0b30*/  BAR.SYNC.DEFER_BLOCKING 0x0 ;  /* 0x0000000000007b1d */ /* 0x000ff00000010000 */
[----:B------:R-:W-:Y:S06]  /*0b40*/  BAR.SYNC.DEFER_BLOCKING 0x0 ;  /* 0x0000000000007b1d */ /* 0x000fec0000010000 */
[----:B------:R-:W-:Y:S05]  /*0b50*/  BRA.U !UP0, `(.L_x_141) ;  /* 0x00000011082c7547 */ /* 0x000fea000b800000 */
[----:B------:R-:W-:Y:S01]  /*0b60*/  UMOV UR10, UR8 ;  /* 0x00000008000a7c82 */ /* 0x000fe20008000000 */
[----:B------:R-:W-:-:S05]  /*0b70*/  UMOV UR5, URZ ;  /* 0x000000ff00057c82 */ /* 0x000fca0008000000 */
.L_x_146:
[----:B-----5:R-:W5:Y:S01]  /*0b80*/  LDCU.64 UR18, c[0x0][0x390] ;  /* 0x00007200ff1277ac */ /* 0x020f620008000a00 */
[----:B------:R-:W-:Y:S02]  /*0b90*/  USHF.L.U32 UR15, UR6, 0x1e, URZ ;  /* 0x0000001e060f7899 */ /* 0x000fe400080006ff */
[----:B------:R-:W-:Y:S02]  /*0ba0*/  USHF.L.U64.HI UR16, UR6, 0x1e, UR7 ;  /* 0x0000001e06107899 */ /* 0x000fe40008010207 */
[----:B------:R-:W-:-:S04]  /*0bb0*/  UIADD3 UR15, UP0, UPT, UR10, UR15, URZ ;  /* 0x0000000f0a0f7290 */ /* 0x000fc8000ff1e0ff */
[----:B------:R-:W-:Y:S02]  /*0bc0*/  UIADD3.X UR16, UPT, UPT, UR5, UR16, URZ, UP0, !UPT ;  /* 0x0000001005107290 */ /* 0x000fe400087fe4ff */
[----:B------:R-:W-:Y:S02]  /*0bd0*/  ULEA UR10, UP0, UR28, UR10, 0xb ;  /* 0x0000000a1c0a7291 */ /* 0x000fe4000f8058ff */
[----:B-----5:R-:W-:Y:S02]  /*0be0*/  UIADD3 UR17, UP1, UPT, -UR15, UR18, URZ ;  /* 0x000000120f117290 */ /* 0x020fe4000ff3e1ff */
[----:B------:R-:W-:Y:S02]  /*0bf0*/  UIADD3.X UR5, UPT, UPT, URZ, UR5, URZ, UP0, !UPT ;  /* 0x00000005ff057290 */ /* 0x000fe400087fe4ff */
[----:B------:R-:W-:Y:S02]  /*0c00*/  UIADD3.X UR4, UPT, UPT, ~UR16, UR19, URZ, UP1, !UPT ;  /* 0x0000001310047290 */ /* 0x000fe40008ffe5ff */
[----:B------:R-:W-:-:S02]  /*0c10*/  UISETP.GE.U32.AND UP1, UPT, UR17, 0x800, UPT ;  /* 0x000008001100788c */ /* 0x000fc4000bf26070 */
[----:B------:R-:W-:Y:S02]  /*0c20*/  UISETP.GE.U32.AND UP0, UPT, UR10, UR13, UPT ;  /* 0x0000000d0a00728c */ /* 0x000fe4000bf06070 */
[----:B------:R-:W-:Y:S02]  /*0c30*/  UISETP.GE.U32.AND.EX UP1, UPT, UR4, URZ, UPT, UP1 ;  /* 0x000000ff0400728c */ /* 0x000fe4000bf26110 */
[----:B------:R-:W-:-:S07]  /*0c40*/  UISETP.GE.U32.AND.EX UP0, UPT, UR5, UR14, UPT, UP0 ;  /* 0x0000000e0500728c */ /* 0x000fce000bf06100 */
[----:B0-----:R-:W-:Y:S05]  /*0c50*/  BRA.U !UP1, `(.L_x_142) ;  /* 0x0000000109587547 */ /* 0x001fea000b800000 */
[----:B------:R-:W0:Y:S01]  /*0c60*/  LDCU.64 UR18, c[0x0][0x388] ;  /* 0x00007100ff1277ac */ /* 0x000e220008000a00 */
[----:B---34-:R-:W-:-:S05]  /*0c70*/  IADD3 R3, P0, PT, R0, UR15, RZ ;  /* 0x0000000f00037c10 */ /* 0x018fca000ff1e0ff */
[----:B012---:R-:W-:Y:S01]  /*0c80*/  IMAD.X R4, RZ, RZ, UR16, P0 ;  /* 0x00000010ff047e24 */ /* 0x007fe200080e06ff */
[----:B------:R-:W-:-:S04]  /*0c90*/  LEA R2, P0, R3, UR18, 0x2 ;  /* 0x0000001203027c11 */ /* 0x000fc8000f8010ff */
        /* <DEDUP_REMOVED lines=18> */
.L_x_142:
[----:B------:R-:W1:Y:S01]  /*0dc0*/  LDCU.64 UR18, c[0x0][0x388] ;  /* 0x00007100ff1277ac */ /* 0x000e620008000a00 */
[C---:B0-23--:R-:W-:Y:S01]  /*0dd0*/  VIADD R2, R0.reuse, 0x80 ;  /* 0x0000008000027836 */ /* 0x04dfe20000000000 */
[C---:B----4-:R-:W-:Y:S01]  /*0de0*/  IADD3 R3, P0, PT, R0.reuse, UR15, RZ ;  /* 0x0000000f00037c10 */ /* 0x050fe2000ff1e0ff */
[C---:B------:R-:W-:Y:S01]  /*0df0*/  VIADD R5, R0.reuse, 0x180 ;  /* 0x0000018000057836 */ /* 0x040fe20000000000 */
[C---:B------:R-:W-:Y:S01]  /*0e00*/  ISETP.GE.AND P1, PT, R0.reuse, UR17, PT ;  /* 0x0000001100007c0c */ /* 0x040fe2000bf26270 */
[----:B------:R-:W-:Y:S01]  /*0e10*/  VIADD R6, R0, 0x100 ;  /* 0x0000010000067836 */ /* 0x000fe20000000000 */
[----:B------:R-:W-:Y:S01]  /*0e20*/  ISETP.GE.AND P2, PT, R2, UR17, PT ;  /* 0x0000001102007c0c */ /* 0x000fe2000bf46270 */
[----:B-1----:R-:W-:Y:S01]  /*0e30*/  IMAD.X R4, RZ, RZ, UR16, P0 ;  /* 0x00000010ff047e24 */ /* 0x002fe200080e06ff */
[----:B------:R-:W-:Y:S01]  /*0e40*/  ISETP.GE.AND P4, PT, R5, UR17, PT ;  /* 0x0000001105007c0c */ /* 0x000fe2000bf86270 */
[----:B------:R-:W-:Y:S01]  /*0e50*/  VIADD R5, R0, 0x200 ;  /* 0x0000020000057836 */ /* 0x000fe20000000000 */
[----:B------:R-:W-:Y:S01]  /*0e60*/  ISETP.GE.AND P3, PT, R6, UR17, PT ;  /* 0x0000001106007c0c */ /* 0x000fe2000bf66270 */
[----:B------:R-:W-:-:S02]  /*0e70*/  IMAD.MOV.U32 R11, RZ, RZ, 0x7fffffff ;  /* 0x7fffffffff0b7424 */ /* 0x000fc400078e00ff */
[----:B------:R-:W-:Y:S01]  /*0e80*/  IMAD.MOV.U32 R10, RZ, RZ, 0x7fffffff ;  /* 0x7fffffffff0a7424 */ /* 0x000fe200078e00ff */
[----:B------:R-:W-:Y:S01]  /*0e90*/  ISETP.GE.AND P5, PT, R5, UR17, PT ;  /* 0x0000001105007c0c */ /* 0x000fe2000bfa6270 */
[----:B------:R-:W-:Y:S01]  /*0ea0*/  VIADD R5, R0, 0x300 ;  /* 0x0000030000057836 */ /* 0x000fe20000000000 */
[----:B------:R-:W-:-:S04]  /*0eb0*/  LEA R2, P0, R3, UR18, 0x2 ;  /* 0x0000001203027c11 */ /* 0x000fc8000f8010ff */
[----:B------:R-:W-:Y:S01]  /*0ec0*/  LEA.HI.X R3, R3, UR19, R4, 0x2, P0 ;  /* 0x0000001303037c11 */ /* 0x000fe200080f1404 */
[----:B------:R-:W-:Y:S02]  /*0ed0*/  VIADD R4, R0, 0x280 ;  /* 0x0000028000047836 */ /* 0x000fe40000000000 */
[----:B------:R-:W-:Y:S02]  /*0ee0*/  IMAD.MOV.U32 R13, RZ, RZ, 0x7fffffff ;  /* 0x7fffffffff0d7424 */ /* 0x000fe400078e00ff */
[----:B------:R1:W5:Y:S01]  /*0ef0*/  @!P2 LDG.E R11, desc[UR20][R2.64+0x200] ;  /* 0x00020014020ba981 */ /* 0x000362000c1e1900 */
[----:B------:R-:W-:Y:S01]  /*0f00*/  ISETP.GE.AND P0, PT, R4, UR17, PT ;  /* 0x0000001104007c0c */ /* 0x000fe2000bf06270 */
[----:B------:R-:W-:Y:S02]  /*0f10*/  VIADD R4, R0, 0x380 ;  /* 0x0000038000047836 */ /* 0x000fe40000000000 */
[----:B------:R1:W5:Y:S01]  /*0f20*/  @!P1 LDG.E R10, desc[UR20][R2.64] ;  /* 0x00000014020a9981 */ /* 0x000362000c1e1900 */
[----:B------:R-:W-:Y:S01]  /*0f30*/  IMAD.MOV.U32 R12, RZ, RZ, 0x7fffffff ;  /* 0x7fffffffff0c7424 */ /* 0x000fe200078e00ff */
[----:B------:R-:W-:-:S02]  /*0f40*/  ISETP.GE.AND P1, PT, R5, UR17, PT ;  /* 0x0000001105007c0c */ /* 0x000fc4000bf26270 */
[----:B------:R-:W-:Y:S01]  /*0f50*/  ISETP.GE.AND P2, PT, R4, UR17, PT ;  /* 0x0000001104007c0c */ /* 0x000fe2000bf46270 */
[C---:B------:R-:W-:Y:S01]  /*0f60*/  VIADD R4, R0.reuse, 0x480 ;  /* 0x0000048000047836 */ /* 0x040fe20000000000 */
[----:B------:R1:W5:Y:S01]  /*0f70*/  @!P4 LDG.E R13, desc[UR20][R2.64+0x600] ;  /* 0x00060014020dc981 */ /* 0x000362000c1e1900 */
[----:B------:R-:W-:Y:S01]  /*0f80*/  IMAD.MOV.U32 R14, RZ, RZ, 0x7fffffff ;  /* 0x7fffffffff0e7424 */ /* 0x000fe200078e00ff */
[----:B------:R-:W-:Y:S02]  /*0f90*/  LOP3.LUT R5, R0, 0x400, RZ, 0xfc, !PT ;  /* 0x0000040000057812 */ /* 0x000fe400078efcff */
[----:B------:R-:W-:Y:S01]  /*0fa0*/  ISETP.GE.AND P4, PT, R4, UR17, PT ;  /* 0x0000001104007c0c */ /* 0x000fe2000bf86270 */
[----:B------:R-:W-:Y:S01]  /*0fb0*/  VIADD R4, R0, 0x500 ;  /* 0x0000050000047836 */ /* 0x000fe20000000000 */
[----:B------:R1:W5:Y:S01]  /*0fc0*/  @!P3 LDG.E R12, desc[UR20][R2.64+0x400] ;  /* 0x00040014020cb981 */ /* 0x000362000c1e1900 */
[----:B------:R-:W-:Y:S01]  /*0fd0*/  ISETP.GE.AND P3, PT, R5, UR17, PT ;  /* 0x0000001105007c0c */ /* 0x000fe2000bf66270 */
[----:B------:R-:W-:-:S02]  /*0fe0*/  IMAD.MOV.U32 R15, RZ, RZ, 0x7fffffff ;  /* 0x7fffffffff0f7424 */ /* 0x000fc400078e00ff */
[----:B------:R-:W-:Y:S01]  /*0ff0*/  IMAD.MOV.U32 R18, RZ, RZ, 0x7fffffff ;  /* 0x7fffffffff127424 */ /* 0x000fe200078e00ff */
[----:B------:R1:W5:Y:S01]  /*1000*/  @!P5 LDG.E R14, desc[UR20][R2.64+0x800] ;  /* 0x00080014020ed981 */ /* 0x000362000c1e1900 */
[----:B------:R-:W-:Y:S01]  /*1010*/  ISETP.GE.AND P5, PT, R4, UR17, PT ;  /* 0x0000001104007c0c */ /* 0x000fe2000bfa6270 */
[C---:B------:R-:W-:Y:S02]  /*1020*/  VIADD R5, R0.reuse, 0x580 ;  /* 0x0000058000057836 */ /* 0x040fe40000000000 */
[----:B------:R-:W-:Y:S01]  /*1030*/  VIADD R4, R0, 0x600 ;  /* 0x0000060000047836 */ /* 0x000fe20000000000 */
[----:B------:R1:W5:Y:S01]  /*1040*/  @!P0 LDG.E R15, desc[UR20][R2.64+0xa00] ;  /* 0x000a0014020f8981 */ /* 0x000362000c1e1900 */
[----:B------:R-:W-:Y:S01]  /*1050*/  IMAD.MOV.U32 R19, RZ, RZ, 0x7fffffff ;  /* 0x7fffffffff137424 */ /* 0x000fe200078e00ff */
[----:B------:R-:W-:Y:S01]  /*1060*/  ISETP.GE.AND P0, PT, R5, UR17, PT ;  /* 0x0000001105007c0c */ /* 0x000fe2000bf06270 */
[----:B------:R-:W-:Y:S01]  /*1070*/  IMAD.MOV.U32 R17, RZ, RZ, 0x7fffffff ;  /* 0x7fffffffff117424 */ /* 0x000fe200078e00ff */
[----:B------:R1:W5:Y:S01]  /*1080*/  @!P1 LDG.E R18, desc[UR20][R2.64+0xc00] ;  /* 0x000c001402129981 */ /* 0x000362000c1e1900 */
[----:B------:R-:W-:Y:S01]  /*1090*/  IMAD.MOV.U32 R16, RZ, RZ, 0x7fffffff ;  /* 0x7fffffffff107424 */ /* 0x000fe200078e00ff */
[----:B------:R-:W-:Y:S01]  /*10a0*/  ISETP.GE.AND P1, PT, R4, UR17, PT ;  /* 0x0000001104007c0c */ /* 0x000fe2000bf26270 */
[C---:B------:R-:W-:Y:S01]  /*10b0*/  VIADD R4, R0.reuse, 0x680 ;  /* 0x0000068000047836 */ /* 0x040fe20000000000 */
[----:B------:R1:W5:Y:S01]  /*10c0*/  @!P2 LDG.E R19, desc[UR20][R2.64+0xe00] ;  /* 0x000e00140213a981 */ /* 0x000362000c1e1900 */
[----:B------:R-:W-:-:S03]  /*10d0*/  VIADD R5, R0, 0x700 ;  /* 0x0000070000057836 */ /* 0x000fc60000000000 */
[----:B------:R1:W5:Y:S01]  /*10e0*/  @!P3 LDG.E R17, desc[UR20][R2.64+0x1000] ;  /* 0x001000140211b981 */ /* 0x000362000c1e1900 */
[----:B------:R-:W-:Y:S02]  /*10f0*/  ISETP.GE.AND P2, PT, R4, UR17, PT ;  /* 0x0000001104007c0c */ /* 0x000fe4000bf46270 */
[----:B------:R-:W-:Y:S01]  /*1100*/  ISETP.GE.AND P3, PT, R5, UR17, PT ;  /* 0x0000001105007c0c */ /* 0x000fe2000bf66270 */
[----:B------:R1:W5:Y:S01]  /*1110*/  @!P4 LDG.E R16, desc[UR20][R2.64+0x1200] ;  /* 0x001200140210c981 */ /* 0x000362000c1e1900 */
[----:B------:R-:W-:Y:S01]  /*1120*/  ISETP.GE.AND P4, PT, R20, UR17, PT ;  /* 0x0000001114007c0c */ /* 0x000fe2000bf86270 */
[----:B------:R-:W-:Y:S02]  /*1130*/  IMAD.MOV.U32 R9, RZ, RZ, 0x7fffffff ;  /* 0x7fffffffff097424 */ /* 0x000fe400078e00ff */
[----:B------:R-:W-:Y:S02]  /*1140*/  IMAD.MOV.U32 R8, RZ, RZ, 0x7fffffff ;  /* 0x7fffffffff087424 */ /* 0x000fe400078e00ff */
[----:B------:R-:W-:-:S02]  /*1150*/  IMAD.MOV.U32 R5, RZ, RZ, 0x7fffffff ;  /* 0x7fffffffff057424 */ /* 0x000fc400078e00ff */
[----:B------:R-:W-:Y:S01]  /*1160*/  IMAD.MOV.U32 R4, RZ, RZ, 0x7fffffff ;  /* 0x7fffffffff047424 */ /* 0x000fe200078e00ff */
[----:B------:R1:W5:Y:S01]  /*1170*/  @!P5 LDG.E R9, desc[UR20][R2.64+0x1400] ;  /* 0x001400140209d981 */ /* 0x000362000c1e1900 */
[----:B------:R-:W-:Y:S02]  /*1180*/  IMAD.MOV.U32 R6, RZ, RZ, 0x7fffffff ;  /* 0x7fffffffff067424 */ /* 0x000fe400078e00ff */
[----:B------:R-:W-:Y:S01]  /*1190*/  IMAD.MOV.U32 R7, RZ, RZ, 0x7fffffff ;  /* 0x7fffffffff077424 */ /* 0x000fe200078e00ff */
[----:B------:R1:W5:Y:S04]  /*11a0*/  @!P0 LDG.E R8, desc[UR20][R2.64+0x1600] ;  /* 0x0016001402088981 */ /* 0x000368000c1e1900 */
[----:B------:R1:W5:Y:S04]  /*11b0*/  @!P1 LDG.E R5, desc[UR20][R2.64+0x1800] ;  /* 0x0018001402059981 */ /* 0x000368000c1e1900 */
[----:B------:R1:W5:Y:S04]  /*11c0*/  @!P2 LDG.E R4, desc[UR20][R2.64+0x1a00] ;  /* 0x001a00140204a981 */ /* 0x000368000c1e1900 */
[----:B------:R1:W5:Y:S04]  /*11d0*/  @!P3 LDG.E R6, desc[UR20][R2.64+0x1c00] ;  /* 0x001c00140206b981 */ /* 0x000368000c1e1900 */
[----:B------:R1:W5:Y:S02]  /*11e0*/  @!P4 LDG.E R7, desc[UR20][R2.64+0x1e00] ;  /* 0x001e00140207c981 */ /* 0x000364000c1e1900 */
.L_x_143:
[----:B01----:R-:W0:Y:S02]  /*11f0*/  LDC.64 R2, c[0x0][0x398] ;  /* 0x0000e600ff027b82 */ /* 0x003e240000000a00 */
[----:B0-----:R-:W-:-:S13]  /*1200*/  ISETP.GT.AND P0, PT, R3, R2, PT ;  /* 0x000000020300720c */ /* 0x001fda0003f04270 */
[----:B------:R-:W-:Y:S05]  /*1210*/  @!P0 BRA `(.L_x_144) ;  /* 0x0000000800788947 */ /* 0x000fea0003800000 */
[----:B------:R-:W-:Y:S01]  /*1220*/  IMAD.MOV.U32 R2, RZ, RZ, -0x1 ;  /* 0xffffffffff027424 */ /* 0x000fe200078e00ff */
[----:B-----5:R-:W-:Y:S01]  /*1230*/  ISETP.GT.AND P0, PT, R10, -0x1, PT ;  /* 0xffffffff0a00780c */ /* 0x020fe20003f04270 */
[----:B------:R-:W0:Y:S01]  /*1240*/  S2UR UR15, SR_CgaCtaId ;  /* 0x00000000000f79c3 */ /* 0x000e220000008800 */
[----:B------:R-:W-:Y:S01]  /*1250*/  ISETP.GT.AND P1, PT, R11, -0x1, PT ;  /* 0xffffffff0b00780c */ /* 0x000fe20003f24270 */
[----:B------:R-:W-:Y:S01]  /*1260*/  UMOV UR4, 0x400 ;  /* 0x0000040000047882 */ /* 0x000fe20000000000 */
[C---:B------:R-:W-:Y:S01]  /*1270*/  SEL R23, R2.reuse, 0x80000000, !P0 ;  /* 0x8000000002177807 */ /* 0x040fe20004000000 */
[----:B------:R-:W1:Y:S01]  /*1280*/  LDCU UR16, c[0x0][0x398] ;  /* 0x00007300ff1077ac */ /* 0x000e620008000800 */
[----:B------:R-:W-:Y:S02]  /*1290*/  SEL R22, R2, 0x80000000, !P1 ;  /* 0x8000000002167807 */ /* 0x000fe40004800000 */
[----:B------:R-:W-:Y:S02]  /*12a0*/  ISETP.GT.AND P0, PT, R14, -0x1, PT ;  /* 0xffffffff0e00780c */ /* 0x000fe40003f04270 */
[----:B------:R-:W-:-:S02]  /*12b0*/  ISETP.GT.AND P1, PT, R15, -0x1, PT ;  /* 0xffffffff0f00780c */ /* 0x000fc40003f24270 */
[----:B------:R-:W-:Y:S02]  /*12c0*/  ISETP.GT.AND P2, PT, R12, -0x1, PT ;  /* 0xffffffff0c00780c */ /* 0x000fe40003f44270 */
[----:B------:R-:W-:Y:S02]  /*12d0*/  ISETP.GT.AND P3, PT, R13, -0x1, PT ;  /* 0xffffffff0d00780c */ /* 0x000fe40003f64270 */
[----:B------:R-:W-:Y:S02]  /*12e0*/  LOP3.LUT R10, R23, R10, RZ, 0x3c, !PT ;  /* 0x0000000a170a7212 */ /* 0x000fe400078e3cff */
[----:B------:R-:W-:Y:S02]  /*12f0*/  LOP3.LUT R11, R22, R11, RZ, 0x3c, !PT ;  /* 0x0000000b160b7212 */ /* 0x000fe400078e3cff */
[C---:B------:R-:W-:Y:S02]  /*1300*/  SEL R23, R2.reuse, 0x80000000, !P0 ;  /* 0x8000000002177807 */ /* 0x040fe40004000000 */
[----:B------:R-:W-:-:S02]  /*1310*/  SEL R22, R2, 0x80000000, !P1 ;  /* 0x8000000002167807 */ /* 0x000fc40004800000 */
[----:B------:R-:W-:Y:S01]  /*1320*/  ISETP.GT.AND P0, PT, R17, -0x1, PT ;  /* 0xffffffff1100780c */ /* 0x000fe20003f04270 */
[----:B0-----:R-:W-:Y:S01]  /*1330*/  ULEA UR15, UR15, UR4, 0x18 ;  /* 0x000000040f0f7291 */ /* 0x001fe2000f8ec0ff */
[----:B------:R-:W-:Y:S02]  /*1340*/  ISETP.GT.AND P1, PT, R16, -0x1, PT ;  /* 0xffffffff1000780c */ /* 0x000fe40003f24270 */
[C---:B------:R-:W-:Y:S01]  /*1350*/  SEL R25, R2.reuse, 0x80000000, !P2 ;  /* 0x8000000002197807 */ /* 0x040fe20005000000 */
[----:B------:R-:W-:Y:S01]  /*1360*/  UMOV UR4, URZ ;  /* 0x000000ff00047c82 */ /* 0x000fe20008000000 */
[----:B------:R-:W-:Y:S02]  /*1370*/  SEL R24, R2, 0x80000000, !P3 ;  /* 0x8000000002187807 */ /* 0x000fe40005800000 */
[----:B------:R-:W-:Y:S02]  /*1380*/  ISETP.GT.AND P2, PT, R18, -0x1, PT ;  /* 0xffffffff1200780c */ /* 0x000fe40003f44270 */
[----:B------:R-:W-:-:S02]  /*1390*/  ISETP.GT.AND P3, PT, R19, -0x1, PT ;  /* 0xffffffff1300780c */ /* 0x000fc40003f64270 */
[----:B------:R-:W-:Y:S02]  /*13a0*/  LOP3.LUT R14, R23, R14, RZ, 0x3c, !PT ;  /* 0x0000000e170e7212 */ /* 0x000fe400078e3cff */
[----:B------:R-:W-:Y:S02]  /*13b0*/  LOP3.LUT R15, R22, R15, RZ, 0x3c, !PT ;  /* 0x0000000f160f7212 */ /* 0x000fe400078e3cff */
[C---:B------:R-:W-:Y:S02]  /*13c0*/  SEL R22, R2.reuse, 0x80000000, !P0 ;  /* 0x8000000002167807 */ /* 0x040fe40004000000 */
[----:B------:R-:W-:Y:S02]  /*13d0*/  SEL R23, R2, 0x80000000, !P1 ;  /* 0x8000000002177807 */ /* 0x000fe40004800000 */
[----:B------:R-:W-:Y:S02]  /*13e0*/  LOP3.LUT R12, R25, R12, RZ, 0x3c, !PT ;  /* 0x0000000c190c7212 */ /* 0x000fe400078e3cff */
[----:B------:R-:W-:-:S02]  /*13f0*/  LOP3.LUT R13, R24, R13, RZ, 0x3c, !PT ;  /* 0x0000000d180d7212 */ /* 0x000fc400078e3cff */
[----:B------:R-:W-:Y:S02]  /*1400*/  ISETP.GT.AND P0, PT, R8, -0x1, PT ;  /* 0xffffffff0800780c */ /* 0x000fe40003f04270 */
[C---:B------:R-:W-:Y:S02]  /*1410*/  SEL R25, R2.reuse, 0x80000000, !P2 ;  /* 0x8000000002197807 */ /* 0x040fe40005000000 */
[C---:B------:R-:W-:Y:S02]  /*1420*/  SEL R24, R2.reuse, 0x80000000, !P3 ;  /* 0x8000000002187807 */ /* 0x040fe40005800000 */
[----:B------:R-:W-:Y:S02]  /*1430*/  ISETP.GT.AND P2, PT, R9, -0x1, PT ;  /* 0xffffffff0900780c */ /* 0x000fe40003f44270 */
[----:B------:R-:W-:Y:S02]  /*1440*/  LOP3.LUT R16, R23, R16, RZ, 0x3c, !PT ;  /* 0x0000001017107212 */ /* 0x000fe400078e3cff */
[----:B------:R-:W-:-:S02]  /*1450*/  SEL R23, R2, 0x80000000, !P0 ;  /* 0x8000000002177807 */ /* 0x000fc40004000000 */
[----:B------:R-:W-:Y:S02]  /*1460*/  LOP3.LUT R19, R24, R19, RZ, 0x3c, !PT ;  /* 0x0000001318137212 */ /* 0x000fe400078e3cff */
[----:B------:R-:W-:Y:S02]  /*1470*/  ISETP.GT.AND P0, PT, R5, -0x1, PT ;  /* 0xffffffff0500780c */ /* 0x000fe40003f04270 */
[----:B------:R-:W-:Y:S02]  /*1480*/  SEL R24, R2, 0x80000000, !P2 ;  /* 0x8000000002187807 */ /* 0x000fe40005000000 */
[----:B------:R-:W-:Y:S02]  /*1490*/  ISETP.GT.AND P1, PT, R4, -0x1, PT ;  /* 0xffffffff0400780c */ /* 0x000fe40003f24270 */
[----:B------:R-:W-:Y:S02]  /*14a0*/  ISETP.GT.AND P2, PT, R6, -0x1, PT ;  /* 0xffffffff0600780c */ /* 0x000fe40003f44270 */
[----:B------:R-:W-:-:S02]  /*14b0*/  LOP3.LUT R17, R22, R17, RZ, 0x3c, !PT ;  /* 0x0000001116117212 */ /* 0x000fc400078e3cff */
[C---:B------:R-:W-:Y:S02]  /*14c0*/  SEL R22, R2.reuse, 0x80000000, !P0 ;  /* 0x8000000002167807 */ /* 0x040fe40004000000 */
[----:B------:R-:W-:Y:S02]  /*14d0*/  LOP3.LUT R18, R25, R18, RZ, 0x3c, !PT ;  /* 0x0000001219127212 */ /* 0x000fe400078e3cff */
[----:B------:R-:W-:Y:S02]  /*14e0*/  LOP3.LUT R8, R23, R8, RZ, 0x3c, !PT ;  /* 0x0000000817087212 */ /* 0x000fe400078e3cff */
[----:B------:R-:W-:Y:S02]  /*14f0*/  ISETP.GT.AND P0, PT, R7, -0x1, PT ;  /* 0xffffffff0700780c */ /* 0x000fe40003f04270 */
[C---:B------:R-:W-:Y:S02]  /*1500*/  SEL R23, R2.reuse, 0x80000000, !P1 ;  /* 0x8000000002177807 */ /* 0x040fe40004800000 */
[----:B------:R-:W-:-:S02]  /*1510*/  SEL R25, R2, 0x80000000, !P2 ;  /* 0x8000000002197807 */ /* 0x000fc40005000000 */
[----:B------:R-:W-:Y:S02]  /*1520*/  ISETP.NE.AND P1, PT, R10, 0x7fffffff, PT ;  /* 0x7fffffff0a00780c */ /* 0x000fe40003f25270 */
[----:B------:R-:W-:Y:S02]  /*1530*/  ISETP.NE.AND P2, PT, R11, 0x7fffffff, PT ;  /* 0x7fffffff0b00780c */ /* 0x000fe40003f45270 */
[----:B------:R-:W-:Y:S02]  /*1540*/  ISETP.NE.AND P3, PT, R12, 0x7fffffff, PT ;  /* 0x7fffffff0c00780c */ /* 0x000fe40003f65270 */
[----:B------:R-:W-:Y:S02]  /*1550*/  ISETP.NE.AND P4, PT, R13, 0x7fffffff, PT ;  /* 0x7fffffff0d00780c */ /* 0x000fe40003f85270 */
[----:B------:R-:W-:Y:S02]  /*1560*/  LOP3.LUT R5, R22, R5, RZ, 0x3c, !PT ;  /* 0x0000000516057212 */ /* 0x000fe400078e3cff */
[----:B------:R-:W-:-:S02]  /*1570*/  SEL R22, R2, 0x80000000, !P0 ;  /* 0x8000000002167807 */ /* 0x000fc40004000000 */
[----:B------:R-:W-:Y:S02]  /*1580*/  SEL R10, R10, 0x80000000, P1 ;  /* 0x800000000a0a7807 */ /* 0x000fe40000800000 */
[----:B------:R-:W-:Y:S02]  /*1590*/  SEL R11, R11, 0x80000000, P2 ;  /* 0x800000000b0b7807 */ /* 0x000fe40001000000 */
[----:B------:R-:W-:Y:S02]  /*15a0*/  SEL R12, R12, 0x80000000, P3 ;  /* 0x800000000c0c7807 */ /* 0x000fe40001800000 */
[----:B------:R-:W-:Y:S02]  /*15b0*/  SEL R13, R13, 0x80000000, P4 ;  /* 0x800000000d0d7807 */ /* 0x000fe40002000000 */
[----:B------:R-:W-:Y:S02]  /*15c0*/  ISETP.NE.AND P5, PT, R14, 0x7fffffff, PT ;  /* 0x7fffffff0e00780c */ /* 0x000fe40003fa5270 */
[----:B------:R-:W-:-:S02]  /*15d0*/  ISETP.NE.AND P0, PT, R15, 0x7fffffff, PT ;  /* 0x7fffffff0f00780c */ /* 0x000fc40003f05270 */
[----:B------:R-:W-:Y:S02]  /*15e0*/  ISETP.NE.AND P1, PT, R18, 0x7fffffff, PT ;  /* 0x7fffffff1200780c */ /* 0x000fe40003f25270 */
[----:B------:R-:W-:Y:S02]  /*15f0*/  ISETP.NE.AND P2, PT, R19, 0x7fffffff, PT ;  /* 0x7fffffff1300780c */ /* 0x000fe40003f45270 */
[----:B------:R-:W-:Y:S02]  /*1600*/  ISETP.NE.AND P3, PT, R17, 0x7fffffff, PT ;  /* 0x7fffffff1100780c */ /* 0x000fe40003f65270 */
[----:B------:R-:W-:Y:S02]  /*1610*/  ISETP.NE.AND P4, PT, R16, 0x7fffffff, PT ;  /* 0x7fffffff1000780c */ /* 0x000fe40003f85270 */
[----:B------:R-:W-:Y:S02]  /*1620*/  LOP3.LUT R9, R24, R9, RZ, 0x3c, !PT ;  /* 0x0000000918097212 */ /* 0x000fe400078e3cff */
[----:B------:R-:W-:-:S02]  /*1630*/  LOP3.LUT R4, R23, R4, RZ, 0x3c, !PT ;  /* 0x0000000417047212 */ /* 0x000fc400078e3cff */
[----:B------:R-:W-:Y:S02]  /*1640*/  LOP3.LUT R6, R25, R6, RZ, 0x3c, !PT ;  /* 0x0000000619067212 */ /* 0x000fe400078e3cff */
[----:B------:R-:W-:Y:S02]  /*1650*/  LOP3.LUT R7, R22, R7, RZ, 0x3c, !PT ;  /* 0x0000000716077212 */ /* 0x000fe400078e3cff */
[----:B------:R-:W-:Y:S02]  /*1660*/  SEL R14, R14, 0x80000000, P5 ;  /* 0x800000000e0e7807 */ /* 0x000fe40002800000 */
[----:B------:R-:W-:Y:S02]  /*1670*/  SEL R15, R15, 0x80000000, P0 ;  /* 0x800000000f0f7807 */ /* 0x000fe40000000000 */
[----:B------:R-:W-:Y:S02]  /*1680*/  SEL R18, R18, 0x80000000, P1 ;  /* 0x8000000012127807 */ /* 0x000fe40000800000 */
[----:B------:R-:W-:-:S02]  /*1690*/  SEL R19, R19, 0x80000000, P2 ;  /* 0x8000000013137807 */ /* 0x000fc40001000000 */
[----:B------:R-:W-:Y:S02]  /*16a0*/  SEL R17, R17, 0x80000000, P3 ;  /* 0x8000000011117807 */ /* 0x000fe40001800000 */
[----:B------:R-:W-:Y:S02]  /*16b0*/  SEL R16, R16, 0x80000000, P4 ;  /* 0x8000000010107807 */ /* 0x000fe40002000000 */
[----:B------:R-:W-:Y:S02]  /*16c0*/  ISETP.NE.AND P5, PT, R9, 0x7fffffff, PT ;  /* 0x7fffffff0900780c */ /* 0x000fe40003fa5270 */
[----:B------:R-:W-:Y:S02]  /*16d0*/  ISETP.NE.AND P0, PT, R8, 0x7fffffff, PT ;  /* 0x7fffffff0800780c */ /* 0x000fe40003f05270 */
[----:B------:R-:W-:Y:S02]  /*16e0*/  ISETP.NE.AND P1, PT, R5, 0x7fffffff, PT ;  /* 0x7fffffff0500780c */ /* 0x000fe40003f25270 */
[----:B------:R-:W-:-:S02]  /*16f0*/  ISETP.NE.AND P2, PT, R4, 0x7fffffff, PT ;  /* 0x7fffffff0400780c */ /* 0x000fc40003f45270 */
[----:B------:R-:W-:Y:S02]  /*1700*/  ISETP.NE.AND P3, PT, R6, 0x7fffffff, PT ;  /* 0x7fffffff0600780c */ /* 0x000fe40003f65270 */
[----:B------:R-:W-:Y:S02]  /*1710*/  ISETP.NE.AND P4, PT, R7, 0x7fffffff, PT ;  /* 0x7fffffff0700780c */ /* 0x000fe40003f85270 */
[----:B------:R-:W-:Y:S02]  /*1720*/  SEL R9, R9, 0x80000000, P5 ;  /* 0x8000000009097807 */ /* 0x000fe40002800000 */
[----:B------:R-:W-:Y:S02]  /*1730*/  SEL R8, R8, 0x80000000, P0 ;  /* 0x8000000008087807 */ /* 0x000fe40000000000 */
[----:B------:R-:W-:Y:S02]  /*1740*/  SEL R5, R5, 0x80000000, P1 ;  /* 0x8000000005057807 */ /* 0x000fe40000800000 */
[----:B------:R-:W-:-:S02]  /*1750*/  SEL R4, R4, 0x80000000, P2 ;  /* 0x8000000004047807 */ /* 0x000fc40001000000 */
[----:B------:R-:W-:Y:S02]  /*1760*/  SEL R6, R6, 0x80000000, P3 ;  /* 0x8000000006067807 */ /* 0x000fe40001800000 */
[----:B-1----:R-:W-:-:S07]  /*1770*/  SEL R7, R7, 0x80000000, P4 ;  /* 0x8000000007077807 */ /* 0x002fce0002000000 */
.L_x_145:
[----:B------:R-:W-:Y:S01]  /*1780*/  IMAD R22, RZ, RZ, -UR16 ;  /* 0x80000010ff167e24 */ /* 0x000fe2000f8e02ff */
[----:B0-----:R-:W-:Y:S01]  /*1790*/  SHF.R.U32.HI R25, RZ, UR16, R10 ;  /* 0x00000010ff197c19 */ /* 0x001fe2000801160a */
[----:B------:R-:W-:Y:S01]  /*17a0*/  ULEA UR17, UR4, UR15, 0xa ;  /* 0x0000000f04117291 */ /* 0x000fe2000f8e50ff */
[----:B------:R-:W-:Y:S01]  /*17b0*/  SHF.R.U32.HI R27, RZ, UR16, R12 ;  /* 0x00000010ff1b7c19 */ /* 0x000fe2000801160c */
[----:B------:R-:W-:Y:S01]  /*17c0*/  UIADD3 UR4, UPT, UPT, UR4, 0x1, URZ ;  /* 0x0000000104047890 */ /* 0x000fe2000fffe0ff */
[----:B------:R-:W-:Y:S02]  /*17d0*/  VIADDMNMX R23, R22, R3, 0x8, PT ;  /* 0x0000000816177446 */ /* 0x000fe40003800103 */
[----:B------:R-:W-:Y:S02]  /*17e0*/  SHF.R.U32.HI R29, RZ, UR16, R13 ;  /* 0x00000010ff1d7c19 */ /* 0x000fe4000801160d */
[----:B------:R-:W-:Y:S02]  /*17f0*/  SHF.L.U32 R22, R2, R23, RZ ;  /* 0x0000001702167219 */ /* 0x000fe400000006ff */
[----:B------:R-:W-:-:S02]  /*1800*/  SHF.R.U32.HI R23, RZ, UR16, R11 ;  /* 0x00000010ff177c19 */ /* 0x000fc4000801160b */
[-C--:B------:R-:W-:Y:S02]  /*1810*/  LOP3.LUT R25, R25, R22.reuse, RZ, 0x30, !PT ;  /* 0x0000001619197212 */ /* 0x080fe400078e30ff */
[-C--:B------:R-:W-:Y:S02]  /*1820*/  LOP3.LUT R23, R23, R22.reuse, RZ, 0x30, !PT ;  /* 0x0000001617177212 */ /* 0x080fe400078e30ff */
[----:B------:R-:W-:Y:S02]  /*1830*/  LOP3.LUT R27, R27, R22, RZ, 0x30, !PT ;  /* 0x000000161b1b7212 */ /* 0x000fe400078e30ff */
[----:B------:R-:W-:Y:S02]  /*1840*/  LEA R25, R25, UR17, 0x2 ;  /* 0x0000001119197c11 */ /* 0x000fe4000f8e10ff */
[----:B------:R-:W-:Y:S02]  /*1850*/  LEA R23, R23, UR17, 0x2 ;  /* 0x0000001117177c11 */ /* 0x000fe4000f8e10ff */
[----:B------:R-:W-:Y:S01]  /*1860*/  LEA R27, R27, UR17, 0x2 ;  /* 0x000000111b1b7c11 */ /* 0x000fe2000f8e10ff */
[----:B------:R0:W-:Y:S01]  /*1870*/  ATOMS.POPC.INC.32 RZ, [R25+URZ] ;  /* 0x0000000019ff7f8c */ /* 0x0001e2000d8000ff */
[----:B------:R-:W-:-:S02]  /*1880*/  SHF.R.U32.HI R24, RZ, UR16, R14 ;  /* 0x00000010ff187c19 */ /* 0x000fc4000801160e */
[----:B------:R-:W-:Y:S01]  /*1890*/  SHF.R.U32.HI R26, RZ, UR16, R15 ;  /* 0x00000010ff1a7c19 */ /* 0x000fe2000801160f */
[----:B------:R1:W-:Y:S01]  /*18a0*/  ATOMS.POPC.INC.32 RZ, [R23+URZ] ;  /* 0x0000000017ff7f8c */ /* 0x0003e2000d8000ff */
[-C--:B------:R-:W-:Y:S02]  /*18b0*/  LOP3.LUT R29, R29, R22.reuse, RZ, 0x30, !PT ;  /* 0x000000161d1d7212 */ /* 0x080fe400078e30ff */
[-C--:B------:R-:W-:Y:S01]  /*18c0*/  LOP3.LUT R24, R24, R22.reuse, RZ, 0x30, !PT ;  /* 0x0000001618187212 */ /* 0x080fe200078e30ff */
[----:B------:R2:W-:Y:S01]  /*18d0*/  ATOMS.POPC.INC.32 RZ, [R27+URZ] ;  /* 0x000000001bff7f8c */ /* 0x0005e2000d8000ff */
[----:B0-----:R-:W-:Y:S02]  /*18e0*/  SHF.R.U32.HI R25, RZ, UR16, R19 ;  /* 0x00000010ff197c19 */ /* 0x001fe40008011613 */
[----:B------:R-:W-:Y:S02]  /*18f0*/  LOP3.LUT R26, R26, R22, RZ, 0x30, !PT ;  /* 0x000000161a1a7212 */ /* 0x000fe400078e30ff */
[----:B-1----:R-:W-:-:S02]  /*1900*/  SHF.R.U32.HI R23, RZ, UR16, R18 ;  /* 0x00000010ff177c19 */ /* 0x002fc40008011612 */
[----:B------:R-:W-:Y:S02]  /*1910*/  LEA R29, R29, UR17, 0x2 ;  /* 0x000000111d1d7c11 */ /* 0x000fe4000f8e10ff */
[----:B--2---:R-:W-:Y:S02]  /*1920*/  SHF.R.U32.HI R27, RZ, UR16, R17 ;  /* 0x00000010ff1b7c19 */ /* 0x004fe40008011611 */
[-C--:B------:R-:W-:Y:S01]  /*1930*/  LOP3.LUT R23, R23, R22.reuse, RZ, 0x30, !PT ;  /* 0x0000001617177212 */ /* 0x080fe200078e30ff */
[----:B------:R0:W-:Y:S01]  /*1940*/  ATOMS.POPC.INC.32 RZ, [R29+URZ] ;  /* 0x000000001dff7f8c */ /* 0x0001e2000d8000ff */
[-C--:B------:R-:W-:Y:S02]  /*1950*/  LOP3.LUT R25, R25, R22.reuse, RZ, 0x30, !PT ;  /* 0x0000001619197212 */ /* 0x080fe400078e30ff */
[----:B------:R-:W-:Y:S02]  /*1960*/  LEA R24, R24, UR17, 0x2 ;  /* 0x0000001118187c11 */ /* 0x000fe4000f8e10ff */
[----:B------:R-:W-:-:S02]  /*1970*/  LOP3.LUT R27, R27, R22, RZ, 0x30, !PT ;  /* 0x000000161b1b7212 */ /* 0x000fc400078e30ff */
[----:B------:R-:W-:Y:S01]  /*1980*/  LEA R26, R26, UR17, 0x2 ;  /* 0x000000111a1a7c11 */ /* 0x000fe2000f8e10ff */
[----:B------:R1:W-:Y:S01]  /*1990*/  ATOMS.POPC.INC.32 RZ, [R24+URZ] ;  /* 0x0000000018ff7f8c */ /* 0x0003e2000d8000ff */
[----:B------:R-:W-:Y:S02]  /*19a0*/  LEA R23, R23, UR17, 0x2 ;  /* 0x0000001117177c11 */ /* 0x000fe4000f8e10ff */
[----:B------:R-:W-:Y:S01]  /*19b0*/  LEA R25, R25, UR17, 0x2 ;  /* 0x0000001119197c11 */ /* 0x000fe2000f8e10ff */
[----:B------:R2:W-:Y:S01]  /*19c0*/  ATOMS.POPC.INC.32 RZ, [R26+URZ] ;  /* 0x000000001aff7f8c */ /* 0x0005e2000d8000ff */
[----:B------:R-:W-:Y:S02]  /*19d0*/  LEA R27, R27, UR17, 0x2 ;  /* 0x000000111b1b7c11 */ /* 0x000fe4000f8e10ff */
[----:B0-----:R-:W-:Y:S01]  /*19e0*/  SHF.R.U32.HI R29, RZ, UR16, R16 ;  /* 0x00000010ff1d7c19 */ /* 0x001fe20008011610 */
[----:B------:R0:W-:Y:S01]  /*19f0*/  ATOMS.POPC.INC.32 RZ, [R23+URZ] ;  /* 0x0000000017ff7f8c */ /* 0x0001e2000d8000ff */
[----:B-1----:R-:W-:-:S02]  /*1a00*/  SHF.R.U32.HI R24, RZ, UR16, R9 ;  /* 0x00000010ff187c19 */ /* 0x002fc40008011609 */
[----:B------:R-:W-:Y:S01]  /*1a10*/  SHF.R.U32.HI R28, RZ, UR16, R7 ;  /* 0x00000010ff1c7c19 */ /* 0x000fe20008011607 */
[----:B------:R1:W-:Y:S01]  /*1a20*/  ATOMS.POPC.INC.32 RZ, [R25+URZ] ;  /* 0x0000000019ff7f8c */ /* 0x0003e2000d8000ff */
[----:B--2---:R-:W-:Y:S02]  /*1a30*/  SHF.R.U32.HI R26, RZ, UR16, R8 ;  /* 0x00000010ff1a7c19 */ /* 0x004fe40008011608 */
[-C--:B------:R-:W-:Y:S01]  /*1a40*/  LOP3.LUT R29, R29, R22.reuse, RZ, 0x30, !PT ;  /* 0x000000161d1d7212 */ /* 0x080fe200078e30ff */
[----:B------:R2:W-:Y:S01]  /*1a50*/  ATOMS.POPC.INC.32 RZ, [R27+URZ] ;  /* 0x000000001bff7f8c */ /* 0x0005e2000d8000ff */
[----:B0-----:R-:W-:Y:S02]  /*1a60*/  SHF.R.U32.HI R23, RZ, UR16, R5 ;  /* 0x00000010ff177c19 */ /* 0x001fe40008011605 */
[----:B------:R-:W-:Y:S02]  /*1a70*/  LOP3.LUT R24, R24, R22, RZ, 0x30, !PT ;  /* 0x0000001618187212 */ /* 0x000fe400078e30ff */
[----:B-1----:R-:W-:-:S02]  /*1a80*/  SHF.R.U32.HI R25, RZ, UR16, R4 ;  /* 0x00000010ff197c19 */ /* 0x002fc40008011604 */
[-C--:B------:R-:W-:Y:S02]  /*1a90*/  LOP3.LUT R26, R26, R22.reuse, RZ, 0x30, !PT ;  /* 0x000000161a1a7212 */ /* 0x080fe400078e30ff */
[----:B--2---:R-:W-:Y:S01]  /*1aa0*/  SHF.R.U32.HI R27, RZ, UR16, R6 ;  /* 0x00000010ff1b7c19 */ /* 0x004fe20008011606 */
[----:B------:R-:W-:Y:S01]  /*1ab0*/  UIADD3 UR16, UPT, UPT, UR16, 0x8, URZ ;  /* 0x0000000810107890 */ /* 0x000fe2000fffe0ff */
[-C--:B------:R-:W-:Y:S02]  /*1ac0*/  LOP3.LUT R23, R23, R22.reuse, RZ, 0x30, !PT ;  /* 0x0000001617177212 */ /* 0x080fe400078e30ff */
[----:B------:R-:W-:Y:S02]  /*1ad0*/  LEA R29, R29, UR17, 0x2 ;  /* 0x000000111d1d7c11 */ /* 0x000fe4000f8e10ff */
[----:B------:R-:W-:Y:S02]  /*1ae0*/  LOP3.LUT R25, R25, R22, RZ, 0x30, !PT ;  /* 0x0000001619197212 */ /* 0x000fe400078e30ff */
[----:B------:R-:W-:Y:S01]  /*1af0*/  ISETP.LE.AND P0, PT, R3, UR16, PT ;  /* 0x0000001003007c0c */ /* 0x000fe2000bf03270 */
[----:B------:R0:W-:Y:S01]  /*1b00*/  ATOMS.POPC.INC.32 RZ, [R29+URZ] ;  /* 0x000000001dff7f8c */ /* 0x0001e2000d8000ff */
[----:B------:R-:W-:-:S02]  /*1b10*/  LEA R24, R24, UR17, 0x2 ;  /* 0x0000001118187c11 */ /* 0x000fc4000f8e10ff */
[-C--:B------:R-:W-:Y:S02]  /*1b20*/  LOP3.LUT R27, R27, R22.reuse, RZ, 0x30, !PT ;  /* 0x000000161b1b7212 */ /* 0x080fe400078e30ff */
[----:B------:R-:W-:Y:S01]  /*1b30*/  LEA R26, R26, UR17, 0x2 ;  /* 0x000000111a1a7c11 */ /* 0x000fe2000f8e10ff */
[----:B------:R0:W-:Y:S01]  /*1b40*/  ATOMS.POPC.INC.32 RZ, [R24+URZ] ;  /* 0x0000000018ff7f8c */ /* 0x0001e2000d8000ff */
[----:B------:R-:W-:Y:S02]  /*1b50*/  LOP3.LUT R28, R28, R22, RZ, 0x30, !PT ;  /* 0x000000161c1c7212 */ /* 0x000fe400078e30ff */
[----:B------:R-:W-:Y:S01]  /*1b60*/  LEA R23, R23, UR17, 0x2 ;  /* 0x0000001117177c11 */ /* 0x000fe2000f8e10ff */
[----:B------:R0:W-:Y:S01]  /*1b70*/  ATOMS.POPC.INC.32 RZ, [R26+URZ] ;  /* 0x000000001aff7f8c */ /* 0x0001e2000d8000ff */
[----:B------:R-:W-:Y:S02]  /*1b80*/  LEA R25, R25, UR17, 0x2 ;  /* 0x0000001119197c11 */ /* 0x000fe4000f8e10ff */
[----:B------:R-:W-:Y:S01]  /*1b90*/  LEA R27, R27, UR17, 0x2 ;  /* 0x000000111b1b7c11 */ /* 0x000fe2000f8e10ff */
[----:B------:R0:W-:Y:S01]  /*1ba0*/  ATOMS.POPC.INC.32 RZ, [R23+URZ] ;  /* 0x0000000017ff7f8c */ /* 0x0001e2000d8000ff */
[----:B------:R-:W-:-:S03]  /*1bb0*/  LEA R28, R28, UR17, 0x2 ;  /* 0x000000111c1c7c11 */ /* 0x000fc6000f8e10ff */
[----:B------:R0:W-:Y:S04]  /*1bc0*/  ATOMS.POPC.INC.32 RZ, [R25+URZ] ;  /* 0x0000000019ff7f8c */ /* 0x0001e8000d8000ff */
[----:B------:R0:W-:Y:S04]  /*1bd0*/  ATOMS.POPC.INC.32 RZ, [R27+URZ] ;  /* 0x000000001bff7f8c */ /* 0x0001e8000d8000ff */
[----:B------:R0:W-:Y:S01]  /*1be0*/  ATOMS.POPC.INC.32 RZ, [R28+URZ] ;  /* 0x000000001cff7f8c */ /* 0x0001e2000d8000ff */
[----:B------:R-:W-:Y:S05]  /*1bf0*/  @!P0 BRA `(.L_x_145) ;  /* 0xfffffff800e08947 */ /* 0x000fea000383ffff */
.L_x_144:
[----:B------:R-:W-:Y:S05]  /*1c00*/  BRA.U !UP0, `(.L_x_146) ;  /* 0xffffffed08dc7547 */ /* 0x000fea000b83ffff */
.L_x_141:
[----:B------:R-:W-:Y:S01]  /*1c10*/  BAR.SYNC.DEFER_BLOCKING 0x0 ;  /* 0x0000000000007b1d */ /* 0x000fe20000010000 */
[----:B------:R-:W-:-:S05]  /*1c20*/  ISETP.NE.AND P0, PT, R21, RZ, PT ;  /* 0x000000ff1500720c */ /* 0x000fca0003f05270 */
[----:B------:R-:W-:Y:S08]  /*1c30*/  BSSY.RECONVERGENT B0, `(.L_x_147) ;  /* 0x0000167000007945 */ /* 0x000ff00003800200 */
[----:B------:R-:W-:Y:S05]  /*1c40*/  @P0 BRA `(.L_x_148) ;  /* 0x0000001400940947 */ /* 0x000fea0003800000 */
[----:B------:R-:W0:Y:S01]  /*1c50*/  S2UR UR5, SR_CgaCtaId ;  /* 0x00000000000579c3 */ /* 0x000e220000008800 */
[----:B------:R-:W-:Y:S01]  /*1c60*/  UISETP.GE.U32.AND UP0, UPT, UR22, 0x7, UPT ;  /* 0x000000071600788c */ /* 0x000fe2000bf06070 */
[----:B-----5:R-:W-:Y:S01]  /*1c70*/  IMAD.MOV.U32 R5, RZ, RZ, RZ ;  /* 0x000000ffff057224 */ /* 0x020fe200078e00ff */
[----:B------:R-:W-:Y:S02]  /*1c80*/  UMOV UR4, 0x400 ;  /* 0x0000040000047882 */ /* 0x000fe40000000000 */
[----:B0-----:R-:W-:-:S06]  /*1c90*/  ULEA UR4, UR5, UR4, 0x18 ;  /* 0x0000000405047291 */ /* 0x001fcc000f8ec0ff */
[----:B--23--:R-:W-:Y:S01]  /*1ca0*/  LEA R2, R0, UR4, 0x2 ;  /* 0x0000000400027c11 */ /* 0x00cfe2000f8e10ff */
[----:B------:R-:W-:Y:S06]  /*1cb0*/  BRA.U !UP0, `(.L_x_149) ;  /* 0x00000005085c7547 */ /* 0x000fec000b800000 */
[----:B-1----:R-:W0:Y:S01]  /*1cc0*/  LDC.64 R4, c[0x0][0x380] ;  /* 0x0000e000ff047b82 */ /* 0x002e220000000a00 */
[----:B----4-:R-:W-:-:S07]  /*1cd0*/  IMAD.MOV.U32 R3, RZ, RZ, RZ ;  /* 0x000000ffff037224 */ /* 0x010fce00078e00ff */
.L_x_166:
[----:B----4-:R-:W-:Y:S01]  /*1ce0*/  IMAD R7, R3, 0x400, R2 ;  /* 0x0000040003077824 */ /* 0x010fe200078e0202 */
[----:B------:R-:W-:Y:S04]  /*1cf0*/  BSSY.RECONVERGENT B1, `(.L_x_150) ;  /* 0x000000f000017945 */ /* 0x000fe80003800200 */
[----:B01----:R-:W1:Y:S04]  /*1d00*/  LDS R18, [R7] ;  /* 0x0000000007127984 */ /* 0x003e680000000800 */
[----:B--23--:R2:W3:Y:S04]  /*1d10*/  LDS R9, [R7+0x400] ;  /* 0x0004000007097984 */ /* 0x00c4e80000000800 */
[----:B------:R2:W4:Y:S04]  /*1d20*/  LDS R22, [R7+0x800] ;  /* 0x0008000007167984 */ /* 0x0005280000000800 */
[----:B------:R2:W0:Y:S04]  /*1d30*/  LDS R14, [R7+0xc00] ;  /* 0x000c0000070e7984 */ /* 0x0004280000000800 */
[----:B------:R2:W0:Y:S04]  /*1d40*/  LDS R12, [R7+0x1000] ;  /* 0x00100000070c7984 */ /* 0x0004280000000800 */
[----:B------:R2:W0:Y:S04]  /*1d50*/  LDS R6, [R7+0x1400] ;  /* 0x0014000007067984 */ /* 0x0004280000000800 */
[----:B------:R2:W0:Y:S04]  /*1d60*/  LDS R8, [R7+0x1800] ;  /* 0x0018000007087984 */ /* 0x0004280000000800 */
[----:B------:R2:W0:Y:S01]  /*1d70*/  LDS R10, [R7+0x1c00] ;  /* 0x001c0000070a7984 */ /* 0x0004220000000800 */
[----:B-1----:R-:W-:-:S13]  /*1d80*/  ISETP.NE.AND P0, PT, R18, RZ, PT ;  /* 0x000000ff1200720c */ /* 0x002fda0003f05270 */
[----:B--234-:R-:W-:Y:S05]  /*1d90*/  @!P0 BRA `(.L_x_151) ;  /* 0x0000000000108947 */ /* 0x01cfea0003800000 */
[----:B------:R-:W-:Y:S02]  /*1da0*/  IMAD R17, R3, 0x100, R0 ;  /* 0x0000010003117824 */ /* 0x000fe400078e0200 */
[----:B------:R-:W-:Y:S02]  /*1db0*/  IMAD.MOV.U32 R19, RZ, RZ, RZ ;  /* 0x000000ffff137224 */ /* 0x000fe400078e00ff */
[----:B0-----:R-:W-:-:S05]  /*1dc0*/  IMAD.WIDE.U32 R16, R17, 0x8, R4 ;  /* 0x0000000811107825 */ /* 0x001fca00078e0004 */
[----:B------:R1:W-:Y:S02]  /*1dd0*/  REDG.E.ADD.64.STRONG.GPU desc[UR20][R16.64], R18 ;  /* 0x000000121000798e */ /* 0x0003e4000c12e514 */
.L_x_151:
[----:B------:R-:W-:Y:S05]  /*1de0*/  BSYNC.RECONVERGENT B1 ;  /* 0x0000000000017941 */ /* 0x000fea0003800200 */
.L_x_150:
[----:B------:R-:W-:Y:S01]  /*1df0*/  ISETP.NE.AND P6, PT, R9, RZ, PT ;  /* 0x000000ff0900720c */ /* 0x000fe20003fc5270 */
[----:B------:R-:W-:Y:S01]  /*1e00*/  BSSY.RECONVERGENT B1, `(.L_x_152) ;  /* 0x000000e000017945 */ /* 0x000fe20003800200 */
[----:B------:R-:W-:Y:S02]  /*1e10*/  ISETP.NE.AND P0, PT, R22, RZ, PT ;  /* 0x000000ff1600720c */ /* 0x000fe40003f05270 */
[----:B0-----:R-:W-:Y:S02]  /*1e20*/  ISETP.NE.AND P1, PT, R14, RZ, PT ;  /* 0x000000ff0e00720c */ /* 0x001fe40003f25270 */
[----:B------:R-:W-:Y:S02]  /*1e30*/  ISETP.NE.AND P2, PT, R12, RZ, PT ;  /* 0x000000ff0c00720c */ /* 0x000fe40003f45270 */
[----:B------:R-:W-:Y:S02]  /*1e40*/  ISETP.NE.AND P3, PT, R6, RZ, PT ;  /* 0x000000ff0600720c */ /* 0x000fe40003f65270 */
[----:B------:R-:W-:-:S02]  /*1e50*/  ISETP.NE.AND P4, PT, R8, RZ, PT ;  /* 0x000000ff0800720c */ /* 0x000fc40003f85270 */
[----:B------:R-:W-:Y:S01]  /*1e60*/  ISETP.NE.AND P5, PT, R10, RZ, PT ;  /* 0x000000ff0a00720c */ /* 0x000fe20003fa5270 */
[----:B------:R-:W-:-:S12]  /*1e70*/  @!P6 BRA `(.L_x_153) ;  /* 0x000000000018e947 */ /* 0x000fd80003800000 */
[----:B-1----:R-:W-:Y:S02]  /*1e80*/  IMAD R17, R3, 0x100, R0 ;  /* 0x0000010003117824 */ /* 0x002fe400078e0200 */
[----:B------:R-:W-:Y:S02]  /*1e90*/  IMAD.MOV.U32 R18, RZ, RZ, R9 ;  /* 0x000000ffff127224 */ /* 0x000fe400078e0009 */
[----:B------:R-:W-:Y:S02]  /*1ea0*/  VIADD R17, R17, 0x100 ;  /* 0x0000010011117836 */ /* 0x000fe40000000000 */
[----:B------:R-:W-:Y:S02]  /*1eb0*/  IMAD.MOV.U32 R19, RZ, RZ, RZ ;  /* 0x000000ffff137224 */ /* 0x000fe400078e00ff */
[----:B------:R-:W-:-:S05]  /*1ec0*/  IMAD.WIDE.U32 R16, R17, 0x8, R4 ;  /* 0x0000000811107825 */ /* 0x000fca00078e0004 */
[----:B------:R0:W-:Y:S02]  /*1ed0*/  REDG.E.ADD.64.STRONG.GPU desc[UR20][R16.64], R18 ;  /* 0x000000121000798e */ /* 0x0001e4000c12e514 */
.L_x_153:
[----:B------:R-:W-:Y:S05]  /*1ee0*/  BSYNC.RECONVERGENT B1 ;  /* 0x0000000000017941 */ /* 0x000fea0003800200 */
.L_x_152:
[----:B------:R-:W-:Y:S04]  /*1ef0*/  BSSY.RECONVERGENT B1, `(.L_x_154) ;  /* 0x0000007000017945 */ /* 0x000fe80003800200 */
[----:B------:R-:W-:Y:S05]  /*1f00*/  @!P0 BRA `(.L_x_155) ;  /* 0x0000000000148947 */ /* 0x000fea0003800000 */
[----:B01----:R-:W-:Y:S02]  /*1f10*/  IMAD R17, R3, 0x100, R0 ;  /* 0x0000010003117824 */ /* 0x003fe400078e0200 */
[----:B------:R-:W-:Y:S02]  /*1f20*/  IMAD.MOV.U32 R23, RZ, RZ, RZ ;  /* 0x000000ffff177224 */ /* 0x000fe400078e00ff */
[----:B------:R-:W-:-:S04]  /*1f30*/  VIADD R17, R17, 0x200 ;  /* 0x0000020011117836 */ /* 0x000fc80000000000 */
[----:B------:R-:W-:-:S05]  /*1f40*/  IMAD.WIDE.U32 R16, R17, 0x8, R4 ;  /* 0x0000000811107825 */ /* 0x000fca00078e0004 */
[----:B------:R2:W-:Y:S02]  /*1f50*/  REDG.E.ADD.64.STRONG.GPU desc[UR20][R16.64], R22 ;  /* 0x000000161000798e */ /* 0x0005e4000c12e514 */
.L_x_155:
[----:B------:R-:W-:Y:S05]  /*1f60*/  BSYNC.RECONVERGENT B1 ;  /* 0x0000000000017941 */ /* 0x000fea0003800200 */
.L_x_154:
[----:B------:R-:W-:Y:S04]  /*1f70*/  BSSY.RECONVERGENT B1, `(.L_x_156) ;  /* 0x0000007000017945 */ /* 0x000fe80003800200 */
[----:B------:R-:W-:Y:S05]  /*1f80*/  @!P1 BRA `(.L_x_157) ;  /* 0x0000000000149947 */ /* 0x000fea0003800000 */
[----:B012---:R-:W-:Y:S02]  /*1f90*/  IMAD R17, R3, 0x100, R0 ;  /* 0x0000010003117824 */ /* 0x007fe400078e0200 */
[----:B------:R-:W-:Y:S02]  /*1fa0*/  IMAD.MOV.U32 R15, RZ, RZ, RZ ;  /* 0x000000ffff0f7224 */ /* 0x000fe400078e00ff */
[----:B------:R-:W-:-:S04]  /*1fb0*/  VIADD R17, R17, 0x300 ;  /* 0x0000030011117836 */ /* 0x000fc80000000000 */
[----:B------:R-:W-:-:S05]  /*1fc0*/  IMAD.WIDE.U32 R16, R17, 0x8, R4 ;  /* 0x0000000811107825 */ /* 0x000fca00078e0004 */
[----:B------:R3:W-:Y:S02]  /*1fd0*/  REDG.E.ADD.64.STRONG.GPU desc[UR20][R16.64], R14 ;  /* 0x0000000e1000798e */ /* 0x0007e4000c12e514 */
.L_x_157:
[----:B------:R-:W-:Y:S05]  /*1fe0*/  BSYNC.RECONVERGENT B1 ;  /* 0x0000000000017941 */ /* 0x000fea0003800200 */
.L_x_156:
[----:B------:R-:W-:Y:S04]  /*1ff0*/  BSSY.RECONVERGENT B1, `(.L_x_158) ;  /* 0x0000007000017945 */ /* 0x000fe80003800200 */
[----:B------:R-:W-:Y:S05]  /*2000*/  @!P2 BRA `(.L_x_159) ;  /* 0x000000000014a947 */ /* 0x000fea0003800000 */
[----:B---3--:R-:W-:Y:S02]  /*2010*/  IMAD R15, R3, 0x100, R0 ;  /* 0x00000100030f7824 */ /* 0x008fe400078e0200 */
[----:B------:R-:W-:Y:S02]  /*2020*/  IMAD.MOV.U32 R13, RZ, RZ, RZ ;  /* 0x000000ffff0d7224 */ /* 0x000fe400078e00ff */
[----:B------:R-:W-:-:S04]  /*2030*/  VIADD R15, R15, 0x400 ;  /* 0x000004000f0f7836 */ /* 0x000fc80000000000 */
[----:B------:R-:W-:-:S05]  /*2040*/  IMAD.WIDE.U32 R14, R15, 0x8, R4 ;  /* 0x000000080f0e7825 */ /* 0x000fca00078e0004 */
[----:B------:R4:W-:Y:S02]  /*2050*/  REDG.E.ADD.64.STRONG.GPU desc[UR20][R14.64], R12 ;  /* 0x0000000c0e00798e */ /* 0x0009e4000c12e514 */
.L_x_159:
[----:B------:R-:W-:Y:S05]  /*2060*/  BSYNC.RECONVERGENT B1 ;  /* 0x0000000000017941 */ /* 0x000fea0003800200 */
.L_x_158:
[----:B------:R-:W-:Y:S04]  /*2070*/  BSSY.RECONVERGENT B1, `(.L_x_160) ;  /* 0x0000007000017945 */ /* 0x000fe80003800200 */
[----:B------:R-:W-:Y:S05]  /*2080*/  @!P3 BRA `(.L_x_161) ;  /* 0x000000000014b947 */ /* 0x000fea0003800000 */
[----:B----4-:R-:W-:Y:S02]  /*2090*/  IMAD R13, R3, 0x100, R0 ;  /* 0x00000100030d7824 */ /* 0x010fe400078e0200 */
[----:B------:R-:W-:Y:S02]  /*20a0*/  IMAD.MOV.U32 R7, RZ, RZ, RZ ;  /* 0x000000ffff077224 */ /* 0x000fe400078e00ff */
[----:B------:R-:W-:-:S04]  /*20b0*/  VIADD R13, R13, 0x500 ;  /* 0x000005000d0d7836 */ /* 0x000fc80000000000 */
[----:B------:R-:W-:-:S05]  /*20c0*/  IMAD.WIDE.U32 R12, R13, 0x8, R4 ;  /* 0x000000080d0c7825 */ /* 0x000fca00078e0004 */
[----:B------:R4:W-:Y:S02]  /*20d0*/  REDG.E.ADD.64.STRONG.GPU desc[UR20][R12.64], R6 ;  /* 0x000000060c00798e */ /* 0x0009e4000c12e514 */
.L_x_161:
[----:B------:R-:W-:Y:S05]  /*20e0*/  BSYNC.RECONVERGENT B1 ;  /* 0x0000000000017941 */ /* 0x000fea0003800200 */
.L_x_160:
[----:B------:R-:W-:Y:S04]  /*20f0*/  BSSY.RECONVERGENT B1, `(.L_x_162) ;  /* 0x0000007000017945 */ /* 0x000fe80003800200 */
[----:B------:R-:W-:Y:S05]  /*2100*/  @!P4 BRA `(.L_x_163) ;  /* 0x000000000014c947 */ /* 0x000fea0003800000 */
[----:B----4-:R-:W-:Y:S02]  /*2110*/  IMAD R7, R3, 0x100, R0 ;  /* 0x0000010003077824 */ /* 0x010fe400078e0200 */
[----:B------:R-:W-:Y:S02]  /*2120*/  IMAD.MOV.U32 R9, RZ, RZ, RZ ;  /* 0x000000ffff097224 */ /* 0x000fe400078e00ff */
[----:B------:R-:W-:-:S04]  /*2130*/  VIADD R7, R7, 0x600 ;  /* 0x0000060007077836 */ /* 0x000fc80000000000 */
[----:B------:R-:W-:-:S05]  /*2140*/  IMAD.WIDE.U32 R6, R7, 0x8, R4 ;  /* 0x0000000807067825 */ /* 0x000fca00078e0004 */
[----:B------:R4:W-:Y:S02]  /*2150*/  REDG.E.ADD.64.STRONG.GPU desc[UR20][R6.64], R8 ;  /* 0x000000080600798e */ /* 0x0009e4000c12e514 */
.L_x_163:
[----:B------:R-:W-:Y:S05]  /*2160*/  BSYNC.RECONVERGENT B1 ;  /* 0x0000000000017941 */ /* 0x000fea0003800200 */
.L_x_162:
[----:B------:R-:W-:Y:S04]  /*2170*/  BSSY.RECONVERGENT B1, `(.L_x_164) ;  /* 0x0000007000017945 */ /* 0x000fe80003800200 */
[----:B------:R-:W-:Y:S05]  /*2180*/  @!P5 BRA `(.L_x_165) ;  /* 0x000000000014d947 */ /* 0x000fea0003800000 */
[----:B----4-:R-:W-:Y:S02]  /*2190*/  IMAD R7, R3, 0x100, R0 ;  /* 0x0000010003077824 */ /* 0x010fe400078e0200 */
[----:B------:R-:W-:Y:S02]  /*21a0*/  IMAD.MOV.U32 R11, RZ, RZ, RZ ;  /* 0x000000ffff0b7224 */ /* 0x000fe400078e00ff */
[----:B------:R-:W-:-:S04]  /*21b0*/  VIADD R7, R7, 0x700 ;  /* 0x0000070007077836 */ /* 0x000fc80000000000 */
[----:B------:R-:W-:-:S05]  /*21c0*/  IMAD.WIDE.U32 R6, R7, 0x8, R4 ;  /* 0x0000000807067825 */ /* 0x000fca00078e0004 */
[----:B------:R4:W-:Y:S02]  /*21d0*/  REDG.E.ADD.64.STRONG.GPU desc[UR20][R6.64], R10 ;  /* 0x0000000a0600798e */ /* 0x0009e4000c12e514 */
.L_x_165:
[----:B------:R-:W-:Y:S05]  /*21e0*/  BSYNC.RECONVERGENT B1 ;  /* 0x0000000000017941 */ /* 0x000fea0003800200 */
.L_x_164:
[----:B------:R-:W-:-:S05]  /*21f0*/  VIADD R3, R3, 0x8 ;  /* 0x0000000803037836 */ /* 0x000fca0000000000 */
[----:B------:R-:W-:-:S13]  /*2200*/  ISETP.NE.AND P0, PT, R3, UR27, PT ;  /* 0x0000001b03007c0c */ /* 0x000fda000bf05270 */
[----:B------:R-:W-:Y:S05]  /*2210*/  @P0 BRA `(.L_x_166) ;  /* 0xfffffff800b00947 */ /* 0x000fea000383ffff */
[----:B------:R-:W-:-:S07]  /*2220*/  IMAD.U32 R5, RZ, RZ, UR27 ;  /* 0x0000001bff057e24 */ /* 0x000fce000f8e00ff */
.L_x_149:
[----:B------:R-:W-:Y:S02]  /*2230*/  UISETP.NE.AND UP0, UPT, UR24, URZ, UPT ;  /* 0x000000ff1800728c */ /* 0x000fe4000bf05270 */
[----:B----4-:R-:W-:Y:S02]  /*2240*/  IMAD.U32 R8, RZ, RZ, UR24 ;  /* 0x00000018ff087e24 */ /* 0x010fe4000f8e00ff */
[----:B------:R-:W-:Y:S02]  /*2250*/  IMAD.U32 R3, RZ, RZ, UR25 ;  /* 0x00000019ff037e24 */ /* 0x000fe4000f8e00ff */
[----:B------:R-:W-:Y:S02]  /*2260*/  VIADD R8, R8, 0xffffffff ;  /* 0xffffffff08087836 */ /* 0x000fe40000000000 */
[----:B------:R-:W-:Y:S01]  /*2270*/  VIADD R3, R3, 0xffffffff ;  /* 0xffffffff03037836 */ /* 0x000fe20000000000 */
[----:B------:R-:W-:Y:S06]  /*2280*/  BRA.U !UP0, `(.L_x_167) ;  /* 0x0000000508707547 */ /* 0x000fec000b800000 */
[----:B------:R-:W-:-:S13]  /*2290*/  ISETP.GE.U32.AND P0, PT, R8, 0x3, PT ;  /* 0x000000030800780c */ /* 0x000fda0003f06070 */
[----:B------:R-:W-:Y:S05]  /*22a0*/  @!P0 BRA `(.L_x_168) ;  /* 0x0000000000bc8947 */ /* 0x000fea0003800000 */
[----:B------:R-:W-:Y:S01]  /*22b0*/  IMAD R7, R5, 0x400, R2 ;  /* 0x0000040005077824 */ /* 0x000fe200078e0202 */
[----:B------:R-:W-:Y:S04]  /*22c0*/  BSSY.RECONVERGENT B1, `(.L_x_169) ;  /* 0x000000f000017945 */ /* 0x000fe80003800200 */
[----:B------:R-:W4:Y:S04]  /*22d0*/  LDS R12, [R7] ;  /* 0x00000000070c7984 */ /* 0x000f280000000800 */
[----:B------:R-:W5:Y:S04]  /*22e0*/  LDS R9, [R7+0x400] ;  /* 0x0004000007097984 */ /* 0x000f680000000800 */
[----:B------:R-:W0:Y:S04]  /*22f0*/  LDS R6, [R7+0x800] ;  /* 0x0008000007067984 */ /* 0x000e280000000800 */
[----:B-1----:R-:W1:Y:S01]  /*2300*/  LDS R4, [R7+0xc00] ;  /* 0x000c000007047984 */ /* 0x002e620000000800 */
[----:B----4-:R-:W-:-:S02]  /*2310*/  ISETP.NE.AND P0, PT, R12, RZ, PT ;  /* 0x000000ff0c00720c */ /* 0x010fc40003f05270 */
[----:B-----5:R-:W-:Y:S02]  /*2320*/  ISETP.NE.AND P1, PT, R9, RZ, PT ;  /* 0x000000ff0900720c */ /* 0x020fe40003f25270 */
[----:B0-----:R-:W-:Y:S02]  /*2330*/  ISETP.NE.AND P2, PT, R6, RZ, PT ;  /* 0x000000ff0600720c */ /* 0x001fe40003f45270 */
[----:B-1----:R-:W-:-:S07]  /*2340*/  ISETP.NE.AND P3, PT, R4, RZ, PT ;  /* 0x000000ff0400720c */ /* 0x002fce0003f65270 */
[----:B------:R-:W-:Y:S06]  /*2350*/  @!P0 BRA `(.L_x_170) ;  /* 0x0000000000148947 */ /* 0x000fec0003800000 */
[----:B------:R-:W0:Y:S01]  /*2360*/  LDC.64 R10, c[0x0][0x380] ;  /* 0x0000e000ff0a7b82 */ /* 0x000e220000000a00 */
[----:B------:R-:W-:Y:S02]  /*2370*/  IMAD R7, R5, 0x100, R0 ;  /* 0x0000010005077824 */ /* 0x000fe400078e0200 */
[----:B------:R-:W-:Y:S02]  /*2380*/  IMAD.MOV.U32 R13, RZ, RZ, RZ ;  /* 0x000000ffff0d7224 */ /* 0x000fe400078e00ff */
[----:B0-----:R-:W-:-:S05]  /*2390*/  IMAD.WIDE.U32 R10, R7, 0x8, R10 ;  /* 0x00000008070a7825 */ /* 0x001fca00078e000a */
[----:B------:R0:W-:Y:S02]  /*23a0*/  REDG.E.ADD.64.STRONG.GPU desc[UR20][R10.64], R12 ;  /* 0x0000000c0a00798e */ /* 0x0001e4000c12e514 */
.L_x_170:
[----:B------:R-:W-:Y:S05]  /*23b0*/  BSYNC.RECONVERGENT B1 ;  /* 0x0000000000017941 */ /* 0x000fea0003800200 */
.L_x_169:
[----:B------:R-:W-:Y:S04]  /*23c0*/  BSSY.RECONVERGENT B1, `(.L_x_171) ;  /* 0x0000009000017945 */ /* 0x000fe80003800200 */
[----:B------:R-:W-:Y:S05]  /*23d0*/  @!P1 BRA `(.L_x_172) ;  /* 0x00000000001c9947 */ /* 0x000fea0003800000 */
[----:B0-----:R-:W0:Y:S01]  /*23e0*/  LDC.64 R10, c[0x0][0x380] ;  /* 0x0000e000ff0a7b82 */ /* 0x001e220000000a00 */
[----:B------:R-:W-:Y:S02]  /*23f0*/  IMAD R7, R5, 0x100, R0 ;  /* 0x0000010005077824 */ /* 0x000fe400078e0200 */
[----:B------:R-:W-:Y:S02]  /*2400*/  IMAD.MOV.U32 R12, RZ, RZ, R9 ;  /* 0x000000ffff0c7224 */ /* 0x000fe400078e0009 */
[----:B------:R-:W-:Y:S02]  /*2410*/  VIADD R7, R7, 0x100 ;  /* 0x0000010007077836 */ /* 0x000fe40000000000 */
[----:B------:R-:W-:Y:S02]  /*2420*/  IMAD.MOV.U32 R13, RZ, RZ, RZ ;  /* 0x000000ffff0d7224 */ /* 0x000fe400078e00ff */
[----:B0-----:R-:W-:-:S05]  /*2430*/  IMAD.WIDE.U32 R10, R7, 0x8, R10 ;  /* 0x00000008070a7825 */ /* 0x001fca00078e000a */
[----:B------:R1:W-:Y:S02]  /*2440*/  REDG.E.ADD.64.STRONG.GPU desc[UR20][R10.64], R12 ;  /* 0x0000000c0a00798e */ /* 0x0003e4000c12e514 */
.L_x_172:
[----:B------:R-:W-:Y:S05]  /*2450*/  BSYNC.RECONVERGENT B1 ;  /* 0x0000000000017941 */ /* 0x000fea0003800200 */
.L_x_171:
[----:B------:R-:W-:Y:S04]  /*2460*/  BSSY.RECONVERGENT B1, `(.L_x_173) ;  /* 0x0000008000017945 */ /* 0x000fe80003800200 */
[----:B------:R-:W-:Y:S05]  /*2470*/  @!P2 BRA `(.L_x_174) ;  /* 0x000000000018a947 */ /* 0x000fea0003800000 */
[----:B01----:R-:W0:Y:S01]  /*2480*/  LDC.64 R10, c[0x0][0x380] ;  /* 0x0000e000ff0a7b82 */ /* 0x003e220000000a00 */
[----:B------:R-:W-:-:S04]  /*2490*/  IMAD R7, R5, 0x100, R0 ;  /* 0x0000010005077824 */ /* 0x000fc800078e0200 */
[----:B------:R-:W-:-:S04]  /*24a0*/  VIADD R7, R7, 0x200 ;  /* 0x0000020007077836 */ /* 0x000fc80000000000 */
[----:B0-----:R-:W-:-:S04]  /*24b0*/  IMAD.WIDE.U32 R10, R7, 0x8, R10 ;  /* 0x00000008070a7825 */ /* 0x001fc800078e000a */
[----:B------:R-:W-:-:S05]  /*24c0*/  IMAD.MOV.U32 R7, RZ, RZ, RZ ;  /* 0x000000ffff077224 */ /* 0x000fca00078e00ff */
[----:B------:R4:W-:Y:S02]  /*24d0*/  REDG.E.ADD.64.STRONG.GPU desc[UR20][R10.64], R6 ;  /* 0x000000060a00798e */ /* 0x0009e4000c12e514 */
.L_x_174:
[----:B------:R-:W-:Y:S05]  /*24e0*/  BSYNC.RECONVERGENT B1 ;  /* 0x0000000000017941 */ /* 0x000fea0003800200 */
.L_x_173:
[----:B------:R-:W-:Y:S04]  /*24f0*/  BSSY.RECONVERGENT B1, `(.L_x_175) ;  /* 0x0000009000017945 */ /* 0x000fe80003800200 */
[----:B------:R-:W-:Y:S05]  /*2500*/  @!P3 BRA `(.L_x_176) ;  /* 0x00000000001cb947 */ /* 0x000fea0003800000 */
[----:B----4-:R-:W4:Y:S01]  /*2510*/  LDC.64 R6, c[0x0][0x380] ;  /* 0x0000e000ff067b82 */ /* 0x010f220000000a00 */
[----:B------:R-:W-:Y:S02]  /*2520*/  IMAD R9, R5, 0x100, R0 ;  /* 0x0000010005097824 */ /* 0x000fe400078e0200 */
[----:B01----:R-:W-:Y:S02]  /*2530*/  IMAD.MOV.U32 R10, RZ, RZ, R4 ;  /* 0x000000ffff0a7224 */ /* 0x003fe400078e0004 */
[----:B------:R-:W-:Y:S02]  /*2540*/  VIADD R9, R9, 0x300 ;  /* 0x0000030009097836 */ /* 0x000fe40000000000 */
[----:B------:R-:W-:Y:S02]  /*2550*/  IMAD.MOV.U32 R11, RZ, RZ, RZ ;  /* 0x000000ffff0b7224 */ /* 0x000fe400078e00ff */
[----:B----4-:R-:W-:-:S05]  /*2560*/  IMAD.WIDE.U32 R6, R9, 0x8, R6 ;  /* 0x0000000809067825 */ /* 0x010fca00078e0006 */
[----:B------:R0:W-:Y:S02]  /*2570*/  REDG.E.ADD.64.STRONG.GPU desc[UR20][R6.64], R10 ;  /* 0x0000000a0600798e */ /* 0x0001e4000c12e514 */
.L_x_176:
[----:B------:R-:W-:Y:S05]  /*2580*/  BSYNC.RECONVERGENT B1 ;  /* 0x0000000000017941 */ /* 0x000fea0003800200 */
.L_x_175:
[----:B------:R-:W-:-:S07]  /*2590*/  VIADD R5, R5, 0x4 ;  /* 0x0000000405057836 */ /* 0x000fce0000000000 */
.L_x_168:
[----:B------:R-:W-:Y:S01]  /*25a0*/  UISETP.NE.AND UP0, UPT, UR25, URZ, UPT ;  /* 0x000000ff1900728c */ /* 0x000fe2000bf05270 */
[----:B------:R-:W-:Y:S08]  /*25b0*/  BSSY.RECONVERGENT B1, `(.L_x_167) ;  /* 0x0000029000017945 */ /* 0x000ff00003800200 */
[----:B------:R-:W-:Y:S05]  /*25c0*/  BRA.U !UP0, `(.L_x_177) ;  /* 0x00000001089c7547 */ /* 0x000fea000b800000 */
[----:B------:R-:W-:-:S13]  /*25d0*/  ISETP.NE.AND P0, PT, R3, RZ, PT ;  /* 0x000000ff0300720c */ /* 0x000fda0003f05270 */
[----:B------:R-:W-:Y:S05]  /*25e0*/  @!P0 BRA `(.L_x_178) ;  /* 0x0000000000648947 */ /* 0x000fea0003800000 */
[----:B0---4-:R-:W-:Y:S01]  /*25f0*/  IMAD R6, R5, 0x400, R2 ;  /* 0x0000040005067824 */ /* 0x011fe200078e0202 */
[----:B------:R-:W-:Y:S04]  /*2600*/  BSSY.RECONVERGENT B2, `(.L_x_179) ;  /* 0x000000c000027945 */ /* 0x000fe80003800200 */
[----:B-1----:R-:W0:Y:S04]  /*2610*/  LDS R4, [R6] ;  /* 0x0000000006047984 */ /* 0x002e280000000800 */
[----:B------:R-:W1:Y:S01]  /*2620*/  LDS R9, [R6+0x400] ;  /* 0x0004000006097984 */ /* 0x000e620000000800 */
[----:B0-----:R-:W-:-:S02]  /*2630*/  ISETP.NE.AND P0, PT, R4, RZ, PT ;  /* 0x000000ff0400720c */ /* 0x001fc40003f05270 */
[----:B-1----:R-:W-:-:S11]  /*2640*/  ISETP.NE.AND P1, PT, R9, RZ, PT ;  /* 0x000000ff0900720c */ /* 0x002fd60003f25270 */
[----:B------:R-:W-:Y:S05]  /*2650*/  @!P0 BRA `(.L_x_180) ;  /* 0x0000000000188947 */ /* 0x000fea0003800000 */
[----:B------:R-:W0:Y:S01]  /*2660*/  LDC.64 R6, c[0x0][0x380] ;  /* 0x0000e000ff067b82 */ /* 0x000e220000000a00 */
[----:B------:R-:W-:-:S04]  /*2670*/  IMAD R11, R5, 0x100, R0 ;  /* 0x00000100050b7824 */ /* 0x000fc800078e0200 */
[----:B0-----:R-:W-:-:S04]  /*2680*/  IMAD.WIDE.U32 R10, R11, 0x8, R6 ;  /* 0x000000080b0a7825 */ /* 0x001fc800078e0006 */
[----:B------:R-:W-:Y:S02]  /*2690*/  IMAD.MOV.U32 R6, RZ, RZ, R4 ;  /* 0x000000ffff067224 */ /* 0x000fe400078e0004 */
[----:B------:R-:W-:-:S05]  /*26a0*/  IMAD.MOV.U32 R7, RZ, RZ, RZ ;  /* 0x000000ffff077224 */ /* 0x000fca00078e00ff */
[----:B------:R0:W-:Y:S02]  /*26b0*/  REDG.E.ADD.64.STRONG.GPU desc[UR20][R10.64], R6 ;  /* 0x000000060a00798e */ /* 0x0001e4000c12e514 */
.L_x_180:
[----:B------:R-:W-:Y:S05]  /*26c0*/  BSYNC.RECONVERGENT B2 ;  /* 0x0000000000027941 */ /* 0x000fea0003800200 */
.L_x_179:
[----:B------:R-:W-:Y:S04]  /*26d0*/  BSSY.RECONVERGENT B2, `(.L_x_181) ;  /* 0x0000009000027945 */ /* 0x000fe80003800200 */
[----:B------:R-:W-:Y:S05]  /*26e0*/  @!P1 BRA `(.L_x_182) ;  /* 0x00000000001c9947 */ /* 0x000fea0003800000 */
[----:B0-----:R-:W0:Y:S01]  /*26f0*/  LDC.64 R6, c[0x0][0x380] ;  /* 0x0000e000ff067b82 */ /* 0x001e220000000a00 */
[----:B------:R-:W-:-:S04]  /*2700*/  IMAD R4, R5, 0x100, R0 ;  /* 0x0000010005047824 */ /* 0x000fc800078e0200 */
[----:B------:R-:W-:-:S04]  /*2710*/  VIADD R11, R4, 0x100 ;  /* 0x00000100040b7836 */ /* 0x000fc80000000000 */
[----:B0-----:R-:W-:-:S04]  /*2720*/  IMAD.WIDE.U32 R10, R11, 0x8, R6 ;  /* 0x000000080b0a7825 */ /* 0x001fc800078e0006 */
[----:B------:R-:W-:Y:S02]  /*2730*/  IMAD.MOV.U32 R6, RZ, RZ, R9 ;  /* 0x000000ffff067224 */ /* 0x000fe400078e0009 */
[----:B------:R-:W-:-:S05]  /*2740*/  IMAD.MOV.U32 R7, RZ, RZ, RZ ;  /* 0x000000ffff077224 */ /* 0x000fca00078e00ff */
[----:B------:R1:W-:Y:S02]  /*2750*/  REDG.E.ADD.64.STRONG.GPU desc[UR20][R10.64], R6 ;  /* 0x000000060a00798e */ /* 0x0003e4000c12e514 */
.L_x_182:
[----:B------:R-:W-:Y:S05]  /*2760*/  BSYNC.RECONVERGENT B2 ;  /* 0x0000000000027941 */ /* 0x000fea0003800200 */
.L_x_181:
[----:B------:R-:W-:-:S07]  /*2770*/  VIADD R5, R5, 0x2 ;  /* 0x0000000205057836 */ /* 0x000fce0000000000 */
.L_x_178:
[----:B------:R-:W-:-:S09]  /*2780*/  UISETP.NE.AND UP0, UPT, UR9, URZ, UPT ;  /* 0x000000ff0900728c */ /* 0x000fd2000bf05270 */
[----:B------:R-:W-:Y:S05]  /*2790*/  BRA.U !UP0, `(.L_x_177) ;  /* 0x0000000108287547 */ /* 0x000fea000b800000 */
[----:B-1----:R-:W-:-:S05]  /*27a0*/  IMAD R4, R5, 0x400, R2 ;  /* 0x0000040005047824 */ /* 0x002fca00078e0202 */
[----:B------:R-:W1:Y:S02]  /*27b0*/  LDS R9, [R4] ;  /* 0x0000000004097984 */ /* 0x000e640000000800 */
[----:B-1----:R-:W-:-:S13]  /*27c0*/  ISETP.NE.AND P0, PT, R9, RZ, PT ;  /* 0x000000ff0900720c */ /* 0x002fda0003f05270 */
[----:B------:R-:W-:Y:S05]  /*27d0*/  @!P0 BRA `(.L_x_177) ;  /* 0x0000000000188947 */ /* 0x000fea0003800000 */
[----:B0---4-:R-:W0:Y:S01]  /*27e0*/  LDC.64 R6, c[0x0][0x380] ;  /* 0x0000e000ff067b82 */ /* 0x011e220000000a00 */
[----:B------:R-:W-:-:S04]  /*27f0*/  IMAD R5, R5, 0x100, R0 ;  /* 0x0000010005057824 */ /* 0x000fc800078e0200 */
[----:B0-----:R-:W-:-:S04]  /*2800*/  IMAD.WIDE.U32 R4, R5, 0x8, R6 ;  /* 0x0000000805047825 */ /* 0x001fc800078e0006 */
[----:B------:R-:W-:Y:S02]  /*2810*/  IMAD.MOV.U32 R6, RZ, RZ, R9 ;  /* 0x000000ffff067224 */ /* 0x000fe400078e0009 */
[----:B------:R-:W-:-:S05]  /*2820*/  IMAD.MOV.U32 R7, RZ, RZ, RZ ;  /* 0x000000ffff077224 */ /* 0x000fca00078e00ff */
[----:B------:R0:W-:Y:S02]  /*2830*/  REDG.E.ADD.64.STRONG.GPU desc[UR20][R4.64], R6 ;  /* 0x000000060400798e */ /* 0x0001e4000c12e514 */
.L_x_177:
[----:B------:R-:W-:Y:S05]  /*2840*/  BSYNC.RECONVERGENT B1 ;  /* 0x0000000000017941 */ /* 0x000fea0003800200 */
.L_x_167:
[----:B------:R-:W-:-:S13]  /*2850*/  ISETP.GT.U32.AND P0, PT, R0, 0x7f, PT ;  /* 0x0000007f0000780c */ /* 0x000fda0003f04070 */
[----:B------:R-:W-:Y:S05]  /*2860*/  @P0 BRA `(.L_x_148) ;  /* 0x00000008008c0947 */ /* 0x000fea0003800000 */
[----:B------:R-:W-:Y:S01]  /*2870*/  UISETP.GE.U32.AND UP0, UPT, UR22, 0x7, UPT ;  /* 0x000000071600788c */ /* 0x000fe2000bf06070 */
[----:B0-----:R-:W-:-:S08]  /*2880*/  IMAD.MOV.U32 R5, RZ, RZ, RZ ;  /* 0x000000ffff057224 */ /* 0x001fd000078e00ff */
[----:B------:R-:W-:Y:S05]  /*2890*/  BRA.U !UP0, `(.L_x_183) ;  /* 0x0000000508147547 */ /* 0x000fea000b800000 */
[----:B-1----:R-:W0:Y:S01]  /*28a0*/  LDC.64 R4, c[0x0][0x380] ;  /* 0x0000e000ff047b82 */ /* 0x002e220000000a00 */
[----:B------:R-:W-:-:S07]  /*28b0*/  IMAD.MOV.U32 R9, RZ, RZ, RZ ;  /* 0x000000ffff097224 */ /* 0x000fce00078e00ff */
.L_x_200:
[C---:B0---4-:R-:W-:Y:S01]  /*28c0*/  IMAD R11, R9.reuse, 0x400, R2 ;  /* 0x00000400090b7824 */ /* 0x051fe200078e0202 */
[----:B------:R-:W-:Y:S01]  /*28d0*/  BSSY.RECONVERGENT B1, `(.L_x_184) ;  /* 0x0000011000017945 */ /* 0x000fe20003800200 */
[C---:B-123--:R-:W-:Y:S02]  /*28e0*/  IMAD R7, R9.reuse, 0x100, R0 ;  /* 0x0000010009077824 */ /* 0x04efe400078e0200 */
[----:B------:R-:W-:Y:S01]  /*28f0*/  VIADD R9, R9, 0x8 ;  /* 0x0000000809097836 */ /* 0x000fe20000000000 */
[----:B---3--:R-:W1:Y:S01]  /*2900*/  LDS R14, [R11+0x200] ;  /* 0x000200000b0e7984 */ /* 0x008e620000000800 */
[----:B0-----:R-:W-:-:S03]  /*2910*/  IMAD.WIDE.U32 R6, R7, 0x8, R4 ;  /* 0x0000000807067825 */ /* 0x001fc600078e0004 */
[----:B------:R-:W0:Y:S04]  /*2920*/  LDS R13, [R11+0x600] ;  /* 0x000600000b0d7984 */ /* 0x000e280000000800 */
[----:B--2---:R2:W3:Y:S04]  /*2930*/  LDS R17, [R11+0xa00] ;  /* 0x000a00000b117984 */ /* 0x0044e80000000800 */
[----:B------:R2:W4:Y:S04]  /*2940*/  LDS R18, [R11+0xe00] ;  /* 0x000e00000b127984 */ /* 0x0005280000000800 */
[----:B------:R2:W2:Y:S04]  /*2950*/  LDS R19, [R11+0x1200] ;  /* 0x001200000b137984 */ /* 0x0004a80000000800 */
[----:B------:R0:W2:Y:S04]  /*2960*/  LDS R16, [R11+0x1600] ;  /* 0x001600000b107984 */ /* 0x0000a80000000800 */
[----:B------:R0:W2:Y:S04]  /*2970*/  LDS R12, [R11+0x1a00] ;  /* 0x001a00000b0c7984 */ /* 0x0000a80000000800 */
[----:B------:R0:W2:Y:S01]  /*2980*/  LDS R10, [R11+0x1e00] ;  /* 0x001e00000b0a7984 */ /* 0x0000a20000000800 */
[----:B-1----:R-:W-:-:S02]  /*2990*/  ISETP.NE.AND P0, PT, R14, RZ, PT ;  /* 0x000000ff0e00720c */ /* 0x002fc40003f05270 */
[----:B0-----:R-:W-:-:S11]  /*29a0*/  ISETP.NE.AND P1, PT, R13, RZ, PT ;  /* 0x000000ff0d00720c */ /* 0x001fd60003f25270 */
[----:B---34-:R-:W-:Y:S05]  /*29b0*/  @!P0 BRA `(.L_x_185) ;  /* 0x0000000000088947 */ /* 0x018fea0003800000 */
[----:B------:R-:W-:-:S05]  /*29c0*/  IMAD.MOV.U32 R15, RZ, RZ, RZ ;  /* 0x000000ffff0f7224 */ /* 0x000fca00078e00ff */
[----:B------:R0:W-:Y:S02]  /*29d0*/  REDG.E.ADD.64.STRONG.GPU desc[UR20][R6.64+0x400], R14 ;  /* 0x0004000e0600798e */ /* 0x0001e4000c12e514 */
.L_x_185:
[----:B------:R-:W-:Y:S05]  /*29e0*/  BSYNC.RECONVERGENT B1 ;  /* 0x0000000000017941 */ /* 0x000fea0003800200 */
.L_x_184:
[----:B------:R-:W-:Y:S04]  /*29f0*/  BSSY.RECONVERGENT B1, `(.L_x_186) ;  /* 0x0000005000017945 */ /* 0x000fe80003800200 */
[----:B------:R-:W-:Y:S05]  /*2a00*/  @!P1 BRA `(.L_x_187) ;  /* 0x00000000000c9947 */ /* 0x000fea0003800000 */
[----:B0-----:R-:W-:Y:S02]  /*2a10*/  IMAD.MOV.U32 R14, RZ, RZ, R13 ;  /* 0x000000ffff0e7224 */ /* 0x001fe400078e000d */
[----:B------:R-:W-:-:S05]  /*2a20*/  IMAD.MOV.U32 R15, RZ, RZ, RZ ;  /* 0x000000ffff0f7224 */ /* 0x000fca00078e00ff */
[----:B------:R1:W-:Y:S02]  /*2a30*/  REDG.E.ADD.64.STRONG.GPU desc[UR20][R6.64+0xc00], R14 ;  /* 0x000c000e0600798e */ /* 0x0003e4000c12e514 */
.L_x_187:
[----:B------:R-:W-:Y:S05]  /*2a40*/  BSYNC.RECONVERGENT B1 ;  /* 0x0000000000017941 */ /* 0x000fea0003800200 */
.L_x_186:
[----:B------:R-:W-:Y:S01]  /*2a50*/  ISETP.NE.AND P6, PT, R17, RZ, PT ;  /* 0x000000ff1100720c */ /* 0x000fe20003fc5270 */
[----:B------:R-:W-:Y:S01]  /*2a60*/  BSSY.RECONVERGENT B1, `(.L_x_188) ;  /* 0x000000b000017945 */ /* 0x000fe20003800200 */
[----:B------:R-:W-:Y:S02]  /*2a70*/  ISETP.NE.AND P0, PT, R9, UR27, PT ;  /* 0x0000001b09007c0c */ /* 0x000fe4000bf05270 */
[----:B------:R-:W-:Y:S02]  /*2a80*/  ISETP.NE.AND P1, PT, R18, RZ, PT ;  /* 0x000000ff1200720c */ /* 0x000fe40003f25270 */
[----:B--2---:R-:W-:Y:S02]  /*2a90*/  ISETP.NE.AND P2, PT, R19, RZ, PT ;  /* 0x000000ff1300720c */ /* 0x004fe40003f45270 */
[----:B------:R-:W-:Y:S02]  /*2aa0*/  ISETP.NE.AND P3, PT, R16, RZ, PT ;  /* 0x000000ff1000720c */ /* 0x000fe40003f65270 */
[----:B------:R-:W-:-:S02]  /*2ab0*/  ISETP.NE.AND P4, PT, R12, RZ, PT ;  /* 0x000000ff0c00720c */ /* 0x000fc40003f85270 */
[----:B------:R-:W-:Y:S01]  /*2ac0*/  ISETP.NE.AND P5, PT, R10, RZ, PT ;  /* 0x000000ff0a00720c */ /* 0x000fe20003fa5270 */
[----:B------:R-:W-:-:S12]  /*2ad0*/  @!P6 BRA `(.L_x_189) ;  /* 0x00000000000ce947 */ /* 0x000fd80003800000 */
[----:B01----:R-:W-:Y:S02]  /*2ae0*/  IMAD.MOV.U32 R14, RZ, RZ, R17 ;  /* 0x000000ffff0e7224 */ /* 0x003fe400078e0011 */
[----:B------:R-:W-:-:S05]  /*2af0*/  IMAD.MOV.U32 R15, RZ, RZ, RZ ;  /* 0x000000ffff0f7224 */ /* 0x000fca00078e00ff */
[----:B------:R2:W-:Y:S02]  /*2b00*/  REDG.E.ADD.64.STRONG.GPU desc[UR20][R6.64+0x1400], R14 ;  /* 0x0014000e0600798e */ /* 0x0005e4000c12e514 */
.L_x_189:
[----:B------:R-:W-:Y:S05]  /*2b10*/  BSYNC.RECONVERGENT B1 ;  /* 0x0000000000017941 */ /* 0x000fea0003800200 */
.L_x_188:
[----:B------:R-:W-:Y:S04]  /*2b20*/  BSSY.RECONVERGENT B1, `(.L_x_190) ;  /* 0x0000005000017945 */ /* 0x000fe80003800200 */
[----:B------:R-:W-:Y:S05]  /*2b30*/  @!P1 BRA `(.L_x_191) ;  /* 0x00000000000c9947 */ /* 0x000fea0003800000 */
[----:B012---:R-:W-:Y:S02]  /*2b40*/  IMAD.MOV.U32 R14, RZ, RZ, R18 ;  /* 0x000000ffff0e7224 */ /* 0x007fe400078e0012 */
[----:B------:R-:W-:-:S05]  /*2b50*/  IMAD.MOV.U32 R15, RZ, RZ, RZ ;  /* 0x000000ffff0f7224 */ /* 0x000fca00078e00ff */
[----:B------:R3:W-:Y:S02]  /*2b60*/  REDG.E.ADD.64.STRONG.GPU desc[UR20][R6.64+0x1c00], R14 ;  /* 0x001c000e0600798e */ /* 0x0007e4000c12e514 */
.L_x_191:
[----:B------:R-:W-:Y:S05]  /*2b70*/  BSYNC.RECONVERGENT B1 ;  /* 0x0000000000017941 */ /* 0x000fea0003800200 */
.L_x_190:
[----:B------:R-:W-:Y:S04]  /*2b80*/  BSSY.RECONVERGENT B1, `(.L_x_192) ;  /* 0x0000005000017945 */ /* 0x000fe80003800200 */
[----:B------:R-:W-:Y:S05]  /*2b90*/  @!P2 BRA `(.L_x_193) ;  /* 0x00000000000ca947 */ /* 0x000fea0003800000 */
[----:B0123--:R-:W-:Y:S02]  /*2ba0*/  IMAD.MOV.U32 R14, RZ, RZ, R19 ;  /* 0x000000ffff0e7224 */ /* 0x00ffe400078e0013 */
[----:B------:R-:W-:-:S05]  /*2bb0*/  IMAD.MOV.U32 R15, RZ, RZ, RZ ;  /* 0x000000ffff0f7224 */ /* 0x000fca00078e00ff */
[----:B------:R4:W-:Y:S02]  /*2bc0*/  REDG.E.ADD.64.STRONG.GPU desc[UR20][R6.64+0x2400], R14 ;  /* 0x0024000e0600798e */ /* 0x0009e4000c12e514 */
.L_x_193:
[----:B------:R-:W-:Y:S05]  /*2bd0*/  BSYNC.RECONVERGENT B1 ;  /* 0x0000000000017941 */ /* 0x000fea0003800200 */
.L_x_192:
[----:B------:R-:W-:Y:S04]  /*2be0*/  BSSY.RECONVERGENT B1, `(.L_x_194) ;  /* 0x0000004000017945 */ /* 0x000fe80003800200 */
[----:B------:R-:W-:Y:S05]  /*2bf0*/  @!P3 BRA `(.L_x_195) ;  /* 0x000000000008b947 */ /* 0x000fea0003800000 */
[----:B------:R-:W-:-:S05]  /*2c00*/  IMAD.MOV.U32 R17, RZ, RZ, RZ ;  /* 0x000000ffff117224 */ /* 0x000fca00078e00ff */
[----:B------:R0:W-:Y:S02]  /*2c10*/  REDG.E.ADD.64.STRONG.GPU desc[UR20][R6.64+0x2c00], R16 ;  /* 0x002c00100600798e */ /* 0x0001e4000c12e514 */
.L_x_195:
[----:B------:R-:W-:Y:S05]  /*2c20*/  BSYNC.RECONVERGENT B1 ;  /* 0x0000000000017941 */ /* 0x000fea0003800200 */
.L_x_194:
[----:B------:R-:W-:Y:S04]  /*2c30*/  BSSY.RECONVERGENT B1, `(.L_x_196) ;  /* 0x0000004000017945 */ /* 0x000fe80003800200 */
[----:B------:R-:W-:Y:S05]  /*2c40*/  @!P4 BRA `(.L_x_197) ;  /* 0x000000000008c947 */ /* 0x000fea0003800000 */
[----:B------:R-:W-:-:S05]  /*2c50*/  IMAD.MOV.U32 R13, RZ, RZ, RZ ;  /* 0x000000ffff0d7224 */ /* 0x000fca00078e00ff */
[----:B------:R0:W-:Y:S02]  /*2c60*/  REDG.E.ADD.64.STRONG.GPU desc[UR20][R6.64+0x3400], R12 ;  /* 0x0034000c0600798e */ /* 0x0001e4000c12e514 */
.L_x_197:
[----:B------:R-:W-:Y:S05]  /*2c70*/  BSYNC.RECONVERGENT B1 ;  /* 0x0000000000017941 */ /* 0x000fea0003800200 */
.L_x_196:
[----:B------:R-:W-:Y:S04]  /*2c80*/  BSSY.RECONVERGENT B1, `(.L_x_198) ;  /* 0x0000004000017945 */ /* 0x000fe80003800200 */
[----:B------:R-:W-:Y:S05]  /*2c90*/  @!P5 BRA `(.L_x_199) ;  /* 0x000000000008d947 */ /* 0x000fea0003800000 */
[----:B------:R-:W-:-:S05]  /*2ca0*/  IMAD.MOV.U32 R11, RZ, RZ, RZ ;  /* 0x000000ffff0b7224 */ /* 0x000fca00078e00ff */
[----:B------:R0:W-:Y:S02]  /*2cb0*/  REDG.E.ADD.64.STRONG.GPU desc[UR20][R6.64+0x3c00], R10 ;  /* 0x003c000a0600798e */ /* 0x0001e4000c12e514 */
.L_x_199:
[----:B------:R-:W-:Y:S05]  /*2cc0*/  BSYNC.RECONVERGENT B1 ;  /* 0x0000000000017941 */ /* 0x000fea0003800200 */
.L_x_198:
[----:B------:R-:W-:Y:S05]  /*2cd0*/  @P0 BRA `(.L_x_200) ;  /* 0xfffffff800f80947 */ /* 0x000fea000383ffff */
[----:B------:R-:W-:-:S07]  /*2ce0*/  IMAD.U32 R5, RZ, RZ, UR27 ;  /* 0x0000001bff057e24 */ /* 0x000fce000f8e00ff */
.L_x_183:
[----:B------:R-:W-:-:S09]  /*2cf0*/  UISETP.NE.AND UP0, UPT, UR24, URZ, UPT ;  /* 0x000000ff1800728c */ /* 0x000fd2000bf05270 */
[----:B------:R-:W-:Y:S05]  /*2d00*/  BRA.U !UP0, `(.L_x_148) ;  /* 0x0000000508647547 */ /* 0x000fea000b800000 */
[----:B------:R-:W-:-:S13]  /*2d10*/  ISETP.GE.U32.AND P0, PT, R8, 0x3, PT ;  /* 0x000000030800780c */ /* 0x000fda0003f06070 */
[----:B------:R-:W-:Y:S05]  /*2d20*/  @!P0 BRA `(.L_x_201) ;  /* 0x0000000000bc8947 */ /* 0x000fea0003800000 */
[----:B01234-:R-:W-:Y:S01]  /*2d30*/  IMAD R7, R5, 0x400, R2 ;  /* 0x0000040005077824 */ /* 0x01ffe200078e0202 */
[----:B------:R-:W-:Y:S04]  /*2d40*/  BSSY.RECONVERGENT B1, `(.L_x_202) ;  /* 0x000000f000017945 */ /* 0x000fe80003800200 */
[----:B------:R-:W0:Y:S04]  /*2d50*/  LDS R10, [R7+0x200] ;  /* 0x00020000070a7984 */ /* 0x000e280000000800 */
[----:B------:R-:W1:Y:S04]  /*2d60*/  LDS R12, [R7+0x600] ;  /* 0x00060000070c7984 */ /* 0x000e680000000800 */
[----:B------:R-:W2:Y:S04]  /*2d70*/  LDS R6, [R7+0xa00] ;  /* 0x000a000007067984 */ /* 0x000ea80000000800 */
[----:B------:R-:W3:Y:S01]  /*2d80*/  LDS R4, [R7+0xe00] ;  /* 0x000e000007047984 */ /* 0x000ee20000000800 */
[----:B0-----:R-:W-:-:S02]  /*2d90*/  ISETP.NE.AND P0, PT, R10, RZ, PT ;  /* 0x000000ff0a00720c */ /* 0x001fc40003f05270 */
[----:B-1----:R-:W-:Y:S02]  /*2da0*/  ISETP.NE.AND P1, PT, R12, RZ, PT ;  /* 0x000000ff0c00720c */ /* 0x002fe40003f25270 */
[----:B--2---:R-:W-:Y:S02]  /*2db0*/  ISETP.NE.AND P2, PT, R6, RZ, PT ;  /* 0x000000ff0600720c */ /* 0x004fe40003f45270 */
[----:B---3--:R-:W-:-:S07]  /*2dc0*/  ISETP.NE.AND P3, PT, R4, RZ, PT ;  /* 0x000000ff0400720c */ /* 0x008fce0003f65270 */
[----:B------:R-:W-:Y:S06]  /*2dd0*/  @!P0 BRA `(.L_x_203) ;  /* 0x0000000000148947 */ /* 0x000fec0003800000 */
[----:B------:R-:W0:Y:S01]  /*2de0*/  LDC.64 R8, c[0x0][0x380] ;  /* 0x0000e000ff087b82 */ /* 0x000e220000000a00 */
[----:B------:R-:W-:Y:S02]  /*2df0*/  IMAD R7, R5, 0x100, R0 ;  /* 0x0000010005077824 */ /* 0x000fe400078e0200 */
[----:B------:R-:W-:Y:S02]  /*2e00*/  IMAD.MOV.U32 R11, RZ, RZ, RZ ;  /* 0x000000ffff0b7224 */ /* 0x000fe400078e00ff */
[----:B0-----:R-:W-:-:S05]  /*2e10*/  IMAD.WIDE.U32 R8, R7, 0x8, R8 ;  /* 0x0000000807087825 */ /* 0x001fca00078e0008 */
[----:B------:R0:W-:Y:S02]  /*2e20*/  REDG.E.ADD.64.STRONG.GPU desc[UR20][R8.64+0x400], R10 ;  /* 0x0004000a0800798e */ /* 0x0001e4000c12e514 */
.L_x_203:
[----:B------:R-:W-:Y:S05]  /*2e30*/  BSYNC.RECONVERGENT B1 ;  /* 0x0000000000017941 */ /* 0x000fea0003800200 */
.L_x_202:
        /* <DEDUP_REMOVED lines=9> */
.L_x_205:
[----:B------:R-:W-:Y:S05]  /*2ed0*/  BSYNC.RECONVERGENT B1 ;  /* 0x0000000000017941 */ /* 0x000fea0003800200 */
.L_x_204:
        /* <DEDUP_REMOVED lines=8> */
.L_x_207:
[----:B------:R-:W-:Y:S05]  /*2f60*/  BSYNC.RECONVERGENT B1 ;  /* 0x0000000000017941 */ /* 0x000fea0003800200 */
.L_x_206:
[----:B------:R-:W-:Y:S04]  /*2f70*/  BSSY.RECONVERGENT B1, `(.L_x_208) ;  /* 0x0000009000017945 */ /* 0x000fe80003800200 */
[----:B------:R-:W-:Y:S05]  /*2f80*/  @!P3 BRA `(.L_x_209) ;  /* 0x00000000001cb947 */ /* 0x000fea0003800000 */
[----:B--2---:R-:W2:Y:S01]  /*2f90*/  LDC.64 R6, c[0x0][0x380] ;  /* 0x0000e000ff067b82 */ /* 0x004ea20000000a00 */
[----:B01----:R-:W-:Y:S02]  /*2fa0*/  IMAD R9, R5, 0x100, R0 ;  /* 0x0000010005097824 */ /* 0x003fe400078e0200 */
[----:B------:R-:W-:Y:S02]  /*2fb0*/  IMAD.MOV.U32 R8, RZ, RZ, R4 ;  /* 0x000000ffff087224 */ /* 0x000fe400078e0004 */
[----:B------:R-:W-:-:S04]  /*2fc0*/  VIADD R9, R9, 0x300 ;  /* 0x0000030009097836 */ /* 0x000fc80000000000 */
[----:B--2---:R-:W-:-:S04]  /*2fd0*/  IMAD.WIDE.U32 R6, R9, 0x8, R6 ;  /* 0x0000000809067825 */ /* 0x004fc800078e0006 */
[----:B------:R-:W-:-:S05]  /*2fe0*/  IMAD.MOV.U32 R9, RZ, RZ, RZ ;  /* 0x000000ffff097224 */ /* 0x000fca00078e00ff */
[----:B------:R3:W-:Y:S02]  /*2ff0*/  REDG.E.ADD.64.STRONG.GPU desc[UR20][R6.64+0x400], R8 ;  /* 0x000400080600798e */ /* 0x0007e4000c12e514 */
.L_x_209:
[----:B------:R-:W-:Y:S05]  /*3000*/  BSYNC.RECONVERGENT B1 ;  /* 0x0000000000017941 */ /* 0x000fea0003800200 */
.L_x_208:
[----:B------:R-:W-:-:S07]  /*3010*/  VIADD R5, R5, 0x4 ;  /* 0x0000000405057836 */ /* 0x000fce0000000000 */
.L_x_201:
[----:B------:R-:W-:-:S09]  /*3020*/  UISETP.NE.AND UP0, UPT, UR25, URZ, UPT ;  /* 0x000000ff1900728c */ /* 0x000fd2000bf05270 */
[----:B------:R-:W-:Y:S05]  /*3030*/  BRA.U !UP0, `(.L_x_148) ;  /* 0x0000000108987547 */ /* 0x000fea000b800000 */
[----:B------:R-:W-:-:S13]  /*3040*/  ISETP.NE.AND P0, PT, R3, RZ, PT ;  /* 0x000000ff0300720c */ /* 0x000fda0003f05270 */
[----:B------:R-:W-:Y:S05]  /*3050*/  @!P0 BRA `(.L_x_210) ;  /* 0x0000000000648947 */ /* 0x000fea0003800000 */
[----:B01234-:R-:W-:Y:S01]  /*3060*/  IMAD R6, R5, 0x400, R2 ;  /* 0x0000040005067824 */ /* 0x01ffe200078e0202 */
[----:B------:R-:W-:Y:S04]  /*3070*/  BSSY.RECONVERGENT B1, `(.L_x_211) ;  /* 0x000000c000017945 */ /* 0x000fe80003800200 */
[----:B------:R-:W0:Y:S04]  /*3080*/  LDS R3, [R6+0x200] ;  /* 0x0002000006037984 */ /* 0x000e280000000800 */
        /* <DEDUP_REMOVED lines=10> */
.L_x_212:
[----:B------:R-:W-:Y:S05]  /*3130*/  BSYNC.RECONVERGENT B1 ;  /* 0x0000000000017941 */ /* 0x000fea0003800200 */
.L_x_211:
        /* <DEDUP_REMOVED lines=9> */
.L_x_214:
[----:B------:R-:W-:Y:S05]  /*31d0*/  BSYNC.RECONVERGENT B1 ;  /* 0x0000000000017941 */ /* 0x000fea0003800200 */
.L_x_213:
[----:B------:R-:W-:-:S07]  /*31e0*/  VIADD R5, R5, 0x2 ;  /* 0x0000000205057836 */ /* 0x000fce0000000000 */
.L_x_210:
[----:B------:R-:W-:-:S09]  /*31f0*/  UISETP.NE.AND UP0, UPT, UR9, URZ, UPT ;  /* 0x000000ff0900728c */ /* 0x000fd2000bf05270 */
[----:B------:R-:W-:Y:S05]  /*3200*/  BRA.U !UP0, `(.L_x_148) ;  /* 0x0000000108247547 */ /* 0x000fea000b800000 */
[----:B------:R-:W-:-:S05]  /*3210*/  IMAD R2, R5, 0x400, R2 ;  /* 0x0000040005027824 */ /* 0x000fca00078e0202 */
[----:B-1----:R-:W1:Y:S02]  /*3220*/  LDS R4, [R2+0x200] ;  /* 0x0002000002047984 */ /* 0x002e640000000800 */
[----:B-1----:R-:W-:-:S13]  /*3230*/  ISETP.NE.AND P0, PT, R4, RZ, PT ;  /* 0x000000ff0400720c */ /* 0x002fda0003f05270 */
[----:B------:R-:W-:Y:S05]  /*3240*/  @!P0 BRA `(.L_x_148) ;  /* 0x0000000000148947 */ /* 0x000fea0003800000 */
[----:B------:R-:W1:Y:S01]  /*3250*/  LDC.64 R2, c[0x0][0x380] ;  /* 0x0000e000ff027b82 */ /* 0x000e620000000a00 */
[----:B------:R-:W-:-:S04]  /*3260*/  IMAD R5, R5, 0x100, R0 ;  /* 0x0000010005057824 */ /* 0x000fc800078e0200 */
[----:B-1----:R-:W-:-:S04]  /*3270*/  IMAD.WIDE.U32 R2, R5, 0x8, R2 ;  /* 0x0000000805027825 */ /* 0x002fc800078e0002 */
[----:B------:R-:W-:-:S05]  /*3280*/  IMAD.MOV.U32 R5, RZ, RZ, RZ ;  /* 0x000000ffff057224 */ /* 0x000fca00078e00ff */
[----:B------:R1:W-:Y:S02]  /*3290*/  REDG.E.ADD.64.STRONG.GPU desc[UR20][R2.64+0x400], R4 ;  /* 0x000400040200798e */ /* 0x0003e4000c12e514 */
.L_x_148:
[----:B------:R-:W-:Y:S05]  /*32a0*/  BSYNC.RECONVERGENT B0 ;  /* 0x0000000000007941 */ /* 0x000fea0003800200 */
.L_x_147:
[----:B------:R-:W-:Y:S01]  /*32b0*/  BAR.SYNC.DEFER_BLOCKING 0x0 ;  /* 0x0000000000007b1d */ /* 0x000fe20000010000 */
[----:B------:R-:W-:-:S04]  /*32c0*/  UIADD3 UR6, UP0, UPT, UR6, 0x1, URZ ;  /* 0x0000000106067890 */ /* 0x000fc8000ff1e0ff */
[----:B------:R-:W-:Y:S02]  /*32d0*/  UIADD3.X UR7, UPT, UPT, URZ, UR7, URZ, UP0, !UPT ;  /* 0x00000007ff077290 */ /* 0x000fe400087fe4ff */
[----:B------:R-:W-:-:S04]  /*32e0*/  UISETP.NE.U32.AND UP0, UPT, UR6, UR11, UPT ;  /* 0x0000000b0600728c */ /* 0x000fc8000bf05070 */
[----:B------:R-:W-:-:S09]  /*32f0*/  UISETP.NE.AND.EX UP0, UPT, UR7, UR12, UPT, UP0 ;  /* 0x0000000c0700728c */ /* 0x000fd2000bf05300 */
[----:B------:R-:W-:Y:S05]  /*3300*/  BRA.U UP0, `(.L_x_215) ;  /* 0xffffffcd00d47547 */ /* 0x000fea000b83ffff */
[----:B------:R-:W-:Y:S05]  /*3310*/  EXIT ;  /* 0x000000000000794d */ /* 0x000fea0003800000 */
.L_x_216:
        /* <DEDUP_REMOVED lines=14> */
.L_x_224:


//--------------------- .text._ZN3cub18CUB_300001_SM_10006detail10radix_sort31DeviceRadixSortSingleTileKernelINS1_5radix10policy_hubIfNS0_8NullTypeEyE10Policy1000ELNS0_9SortOrderE0EfS6_yNS1_21identity_decomposer_tEEEvPKT1_PSB_PKT2_PSF_T3_iiT4_ --------------------------
	.section	.text._ZN3cub18CUB_300001_SM_10006detail10radix_sort31DeviceRadixSortSingleTileKernelINS1_5radix10policy_hubIfNS0_8NullTypeEyE10Policy1000ELNS0_9SortOrderE0EfS6_yNS1_21identity_decomposer_tEEEvPKT1_PSB_PKT2_PSF_T3_iiT4_,"ax",@progbits
	.align	128
        .global         _ZN3cub18CUB_300001_SM_10006detail10radix_sort31DeviceRadixSortSingleTileKernelINS1_5radix10policy_hubIfNS0_8NullTypeEyE10Policy1000ELNS0_9SortOrderE0EfS6_yNS1_21identity_decomposer_tEEEvPKT1_PSB_PKT2_PSF_T3_iiT4_
        .type           _ZN3cub18CUB_300001_SM_10006detail10radix_sort31DeviceRadixSortSingleTileKernelINS1_5radix10policy_hubIfNS0_8NullTypeEyE10Policy1000ELNS0_9SortOrderE0EfS6_yNS1_21identity_decomposer_tEEEvPKT1_PSB_PKT2_PSF_T3_iiT4_,@function
        .size           _ZN3cub18CUB_300001_SM_10006detail10radix_sort31DeviceRadixSortSingleTileKernelINS1_5radix10policy_hubIfNS0_8NullTypeEyE10Policy1000ELNS0_9SortOrderE0EfS6_yNS1_21identity_decomposer_tEEEvPKT1_PSB_PKT2_PSF_T3_iiT4_,(.L_x_225 - _ZN3cub18CUB_300001_SM_10006detail10radix_sort31DeviceRadixSortSingleTileKernelINS1_5radix10policy_hubIfNS0_8NullTypeEyE10Policy1000ELNS0_9SortOrderE0EfS6_yNS1_21identity_decomposer_tEEEvPKT1_PSB_PKT2_PSF_T3_iiT4_)
        .other          _ZN3cub18CUB_300001_SM_10006detail10radix_sort31DeviceRadixSortSingleTileKernelINS1_5radix10policy_hubIfNS0_8NullTypeEyE10Policy1000ELNS0_9SortOrderE0EfS6_yNS1_21identity_decomposer_tEEEvPKT1_PSB_PKT2_PSF_T3_iiT4_,@"STO_CUDA_ENTRY STV_DEFAULT"
_ZN3cub18CUB_300001_SM_10006detail10radix_sort31DeviceRadixSortSingleTileKernelINS1_5radix10policy_hubIfNS0_8NullTypeEyE10Policy1000ELNS0_9SortOrderE0EfS6_yNS1_21identity_decomposer_tEEEvPKT1_PSB_PKT2_PSF_T3_iiT4_:
.text._ZN3cub18CUB_300001_SM_10006detail10radix_sort31DeviceRadixSortSingleTileKernelINS1_5radix10policy_hubIfNS0_8NullTypeEyE10Policy1000ELNS0_9SortOrderE0EfS6_yNS1_21identity_decomposer_tEEEvPKT1_PSB_PKT2_PSF_T3_iiT4_:
[----:B------:R-:W-:Y:S01]  /*0000*/  LDC R1, c[0x0][0x37c] ;  /* 0x0000df00ff017b82 */ /* 0x000fe20000000800 */
[----:B------:R-:W0:Y:S01]  /*0010*/  S2R R0, SR_TID.X ;  /* 0x0000000000007919 */ /* 0x000e220000002100 */
[----:B------:R-:W1:Y:S06]  /*0020*/  LDCU UR4, c[0x0][0x3a0] ;  /* 0x00007400ff0477ac */ /* 0x000e6c0008000800 */
[----:B------:R-:W2:Y:S01]  /*0030*/  LDC.64 R4, c[0x0][0x380] ;  /* 0x0000e000ff047b82 */ /* 0x000ea20000000a00 */
[----:B------:R-:W3:Y:S01]  /*0040*/  LDCU.64 UR8, c[0x0][0x358] ;  /* 0x00006b00ff0877ac */ /* 0x000ee20008000a00 */
[----:B------:R-:W-:-:S02]  /*0050*/  IMAD.MOV.U32 R16, RZ, RZ, 0x7fffffff ;  /* 0x7fffffffff107424 */ /* 0x000fc400078e00ff */
[----:B------:R-:W-:Y:S02]  /*0060*/  IMAD.MOV.U32 R12, RZ, RZ, 0x7fffffff ;  /* 0x7fffffffff0c7424 */ /* 0x000fe400078e00ff */
[----:B------:R-:W-:Y:S02]  /*0070*/  IMAD.MOV.U32 R14, RZ, RZ, 0x7fffffff ;  /* 0x7fffffffff0e7424 */ /* 0x000fe400078e00ff */
[----:B------:R-:W-:Y:S02]  /*0080*/  IMAD.MOV.U32 R15, RZ, RZ, 0x7fffffff ;  /* 0x7fffffffff0f7424 */ /* 0x000fe400078e00ff */
[----:B------:R-:W-:Y:S02]  /*0090*/  IMAD.MOV.U32 R17, RZ, RZ, 0x7fffffff ;  /* 0x7fffffffff117424 */ /* 0x000fe400078e00ff */
[----:B------:R-:W-:Y:S02]  /*00a0*/  IMAD.MOV.U32 R13, RZ, RZ, 0x7fffffff ;  /* 0x7fffffffff0d7424 */ /* 0x000fe400078e00ff */
        /* <DEDUP_REMOVED lines=10> */
[----:B------:R-:W-:Y:S01]  /*0150*/  IMAD.MOV.U32 R30, RZ, RZ, 0x7fffffff ;  /* 0x7fffffffff1e7424 */ /* 0x000fe200078e00ff */
[----:B------:R-:W4:Y:S01]  /*0160*/  S2UR UR6, SR_CgaCtaId ;  /* 0x00000000000679c3 */ /* 0x000f220000008800 */
[----:B0-----:R-:W-:Y:S01]  /*0170*/  IMAD R3, R0, 0x13, RZ ;  /* 0x0000001300037824 */ /* 0x001fe200078e02ff */
[----:B------:R-:W0:Y:S01]  /*0180*/  S2R R104, SR_LANEID ;  /* 0x0000000000687919 */ /* 0x000e220000000000 */
[----:B------:R-:W0:Y:S02]  /*0190*/  LDCU UR10, c[0x0][0x3ac] ;  /* 0x00007580ff0a77ac */ /* 0x000e240008000800 */
[C---:B------:R-:W-:Y:S01]  /*01a0*/  VIADD R6, R3.reuse, 0x2 ;  /* 0x0000000203067836 */ /* 0x040fe20000000000 */
[C---:B-1----:R-:W-:Y:S01]  /*01b0*/  ISETP.GE.AND P3, PT, R3.reuse, UR4, PT ;  /* 0x0000000403007c0c */ /* 0x042fe2000bf66270 */
[----:B------:R-:W-:-:S02]  /*01c0*/  VIADD R2, R3, 0x1 ;  /* 0x0000000103027836 */ /* 0x000fc40000000000 */
[C---:B------:R-:W-:Y:S01]  /*01d0*/  VIADD R7, R3.reuse, 0x3 ;  /* 0x0000000303077836 */ /* 0x040fe20000000000 */
[----:B------:R-:W-:Y:S01]  /*01e0*/  ISETP.GE.AND P5, PT, R6, UR4, PT ;  /* 0x0000000406007c0c */ /* 0x000fe2000bfa6270 */
[----:B------:R-:W-:Y:S01]  /*01f0*/  VIADD R6, R3, 0x4 ;  /* 0x0000000403067836 */ /* 0x000fe20000000000 */
[----:B------:R-:W-:Y:S01]  /*0200*/  ISETP.GE.AND P4, PT, R2, UR4, PT ;  /* 0x0000000402007c0c */ /* 0x000fe2000bf86270 */
[----:B------:R-:W-:Y:S01]  /*0210*/  IMAD.MOV.U32 R2, RZ, RZ, 0x7fffffff ;  /* 0x7fffffffff027424 */ /* 0x000fe200078e00ff */
[----:B------:R-:W-:Y:S01]  /*0220*/  ISETP.GE.AND P6, PT, R7, UR4, PT ;  /* 0x0000000407007c0c */ /* 0x000fe2000bfc6270 */
[----:B--2---:R-:W-:Y:S01]  /*0230*/  IMAD.WIDE.U32 R4, R3, 0x4, R4 ;  /* 0x0000000403047825 */ /* 0x004fe200078e0004 */
[----:B------:R-:W-:-:S03]  /*0240*/  ISETP.GE.AND P0, PT, R6, UR4, PT ;  /* 0x0000000406007c0c */ /* 0x000fc6000bf06270 */
[C---:B------:R-:W-:Y:S01]  /*0250*/  VIADD R8, R3.reuse, 0x6 ;  /* 0x0000000603087836 */ /* 0x040fe20000000000 */
[----:B---3--:R-:W2:Y:S01]  /*0260*/  @!P3 LDG.E R2, desc[UR8][R4.64] ;  /* 0x000000080402b981 */ /* 0x008ea2000c1e1900 */
[C---:B------:R-:W-:Y:S02]  /*0270*/  VIADD R6, R3.reuse, 0x7 ;  /* 0x0000000703067836 */ /* 0x040fe40000000000 */
[----:B------:R-:W-:Y:S01]  /*0280*/  VIADD R7, R3, 0x5 ;  /* 0x0000000503077836 */ /* 0x000fe20000000000 */
[----:B------:R-:W-:Y:S01]  /*0290*/  ISETP.GE.AND P2, PT, R8, UR4, PT ;  /* 0x0000000408007c0c */ /* 0x000fe2000bf46270 */
[----:B------:R-:W3:Y:S01]  /*02a0*/  @!P5 LDG.E R12, desc[UR8][R4.64+0x8] ;  /* 0x00000808040cd981 */ /* 0x000ee2000c1e1900 */
[----:B------:R-:W-:Y:S01]  /*02b0*/  ISETP.GE.AND P3, PT, R6, UR4, PT ;  /* 0x0000000406007c0c */ /* 0x000fe2000bf66270 */
[----:B------:R-:W-:Y:S01]  /*02c0*/  IMAD.MOV.U32 R6, RZ, RZ, 0x7fffffff ;  /* 0x7fffffffff067424 */ /* 0x000fe200078e00ff */
[----:B------:R-:W-:Y:S01]  /*02d0*/  ISETP.GE.AND P1, PT, R7, UR4, PT ;  /* 0x0000000407007c0c */ /* 0x000fe2000bf26270 */
[----:B------:R-:W-:Y:S01]  /*02e0*/  VIADD R7, R3, 0x8 ;  /* 0x0000000803077836 */ /* 0x000fe20000000000 */
[----:B------:R-:W5:Y:S04]  /*02f0*/  @!P0 LDG.E R14, desc[UR8][R4.64+0x10] ;  /* 0x00001008040e8981 */ /* 0x000f68000c1e1900 */
[----:B------:R-:W5:Y:S01]  /*0300*/  @!P4 LDG.E R6, desc[UR8][R4.64+0x4] ;  /* 0x000004080406c981 */ /* 0x000f62000c1e1900 */
[----:B------:R-:W-:Y:S01]  /*0310*/  ISETP.GE.AND P4, PT, R7, UR4, PT ;  /* 0x0000000407007c0c */ /* 0x000fe2000bf86270 */
[----:B------:R-:W-:-:S02]  /*0320*/  VIADD R7, R3, 0xb ;  /* 0x0000000b03077836 */ /* 0x000fc40000000000 */
[----:B------:R-:W5:Y:S01]  /*0330*/  @!P2 LDG.E R16, desc[UR8][R4.64+0x18] ;  /* 0x000018080410a981 */ /* 0x000f62000c1e1900 */
[----:B------:R-:W-:Y:S02]  /*0340*/  VIADD R8, R3, 0x9 ;  /* 0x0000000903087836 */ /* 0x000fe40000000000 */
[----:B------:R-:W-:Y:S01]  /*0350*/  ISETP.GE.AND P2, PT, R7, UR4, PT ;  /* 0x0000000407007c0c */ /* 0x000fe2000bf46270 */
[C---:B------:R-:W-:Y:S01]  /*0360*/  VIADD R7, R3.reuse, 0xd ;  /* 0x0000000d03077836 */ /* 0x040fe20000000000 */
[----:B------:R-:W5:Y:S01]  /*0370*/  @!P1 LDG.E R15, desc[UR8][R4.64+0x14] ;  /* 0x00001408040f9981 */ /* 0x000f62000c1e1900 */
[----:B------:R-:W-:Y:S01]  /*0380*/  ISETP.GE.AND P5, PT, R8, UR4, PT ;  /* 0x0000000408007c0c */ /* 0x000fe2000bfa6270 */
[----:B------:R-:W-:Y:S02]  /*0390*/  VIADD R8, R3, 0xc ;  /* 0x0000000c03087836 */ /* 0x000fe40000000000 */
[----:B------:R-:W-:Y:S01]  /*03a0*/  ISETP.GE.AND P0, PT, R7, UR4, PT ;  /* 0x0000000407007c0c */ /* 0x000fe2000bf06270 */
[C---:B------:R-:W-:Y:S01]  /*03b0*/  VIADD R7, R3.reuse, 0xe ;  /* 0x0000000e03077836 */ /* 0x040fe20000000000 */
[----:B------:R-:W5:Y:S01]  /*03c0*/  @!P3 LDG.E R17, desc[UR8][R4.64+0x1c] ;  /* 0x00001c080411b981 */ /* 0x000f62000c1e1900 */
[----:B------:R-:W-:Y:S01]  /*03d0*/  VIADD R9, R3, 0xa ;  /* 0x0000000a03097836 */ /* 0x000fe20000000000 */
[----:B------:R-:W-:-:S02]  /*03e0*/  ISETP.GE.AND P1, PT, R8, UR4, PT ;  /* 0x0000000408007c0c */ /* 0x000fc4000bf26270 */
[----:B------:R-:W-:Y:S01]  /*03f0*/  ISETP.GE.AND P3, PT, R7, UR4, PT ;  /* 0x0000000407007c0c */ /* 0x000fe2000bf66270 */
[----:B------:R-:W-:Y:S01]  /*0400*/  VIADD R7, R3, 0xf ;  /* 0x0000000f03077836 */ /* 0x000fe20000000000 */
[----:B------:R-:W5:Y:S01]  /*0410*/  @!P6 LDG.E R13, desc[UR8][R4.64+0xc] ;  /* 0x00000c08040de981 */ /* 0x000f62000c1e1900 */
[----:B------:R-:W-:Y:S01]  /*0420*/  ISETP.GE.AND P6, PT, R9, UR4, PT ;  /* 0x0000000409007c0c */ /* 0x000fe2000bfc6270 */
[----:B------:R-:W-:Y:S02]  /*0430*/  VIADD R8, R3, 0x11 ;  /* 0x0000001103087836 */ /* 0x000fe40000000000 */
[----:B------:R-:W5:Y:S01]  /*0440*/  @!P4 LDG.E R18, desc[UR8][R4.64+0x20] ;  /* 0x000020080412c981 */ /* 0x000f62000c1e1900 */
[----:B------:R-:W-:Y:S01]  /*0450*/  ISETP.GE.AND P4, PT, R7, UR4, PT ;  /* 0x0000000407007c0c */ /* 0x000fe2000bf86270 */
[C---:B------:R-:W-:Y:S02]  /*0460*/  VIADD R7, R3.reuse, 0x10 ;  /* 0x0000001003077836 */ /* 0x040fe40000000000 */
[----:B------:R-:W-:Y:S01]  /*0470*/  VIADD R3, R3, 0x12 ;  /* 0x0000001203037836 */ /* 0x000fe20000000000 */
[----:B------:R-:W5:Y:S04]  /*0480*/  @!P2 LDG.E R21, desc[UR8][R4.64+0x2c] ;  /* 0x00002c080415a981 */ /* 0x000f68000c1e1900 */
[----:B------:R-:W5:Y:S01]  /*0490*/  @!P1 LDG.E R22, desc[UR8][R4.64+0x30] ;  /* 0x0000300804169981 */ /* 0x000f62000c1e1900 */
[----:B------:R-:W-:-:S02]  /*04a0*/  ISETP.GE.AND P1, PT, R8, UR4, PT ;  /* 0x0000000408007c0c */ /* 0x000fc4000bf26270 */
[----:B------:R-:W-:Y:S01]  /*04b0*/  ISETP.GE.AND P2, PT, R3, UR4, PT ;  /* 0x0000000403007c0c */ /* 0x000fe2000bf46270 */
[----:B------:R-:W5:Y:S01]  /*04c0*/  @!P0 LDG.E R23, desc[UR8][R4.64+0x34] ;  /* 0x0000340804178981 */ /* 0x000f62000c1e1900 */
[----:B------:R-:W-:Y:S01]  /*04d0*/  ISETP.GE.AND P0, PT, R7, UR4, PT ;  /* 0x0000000407007c0c */ /* 0x000fe2000bf06270 */
[----:B------:R-:W1:Y:S02]  /*04e0*/  LDCU.64 UR4, c[0x0][0x3a8] ;  /* 0x00007500ff0477ac */ /* 0x000e640008000a00 */
[----:B------:R-:W5:Y:S04]  /*04f0*/  @!P5 LDG.E R19, desc[UR8][R4.64+0x24] ;  /* 0x000024080413d981 */ /* 0x000f68000c1e1900 */
[----:B------:R-:W5:Y:S04]  /*0500*/  @!P6 LDG.E R20, desc[UR8][R4.64+0x28] ;  /* 0x000028080414e981 */ /* 0x000f68000c1e1900 */
[----:B------:R-:W5:Y:S04]  /*0510*/  @!P3 LDG.E R24, desc[UR8][R4.64+0x38] ;  /* 0x000038080418b981 */ /* 0x000f68000c1e1900 */
[----:B------:R-:W5:Y:S04]  /*0520*/  @!P4 LDG.E R25, desc[UR8][R4.64+0x3c] ;  /* 0x00003c080419c981 */ /* 0x000f68000c1e1900 */
[----:B------:R-:W5:Y:S04]  /*0530*/  @!P0 LDG.E R26, desc[UR8][R4.64+0x40] ;  /* 0x00004008041a8981 */ /* 0x000f68000c1e1900 */
[----:B------:R-:W5:Y:S04]  /*0540*/  @!P1 LDG.E R28, desc[UR8][R4.64+0x44] ;  /* 0x00004408041c9981 */ /* 0x000f68000c1e1900 */
[----:B------:R0:W5:Y:S01]  /*0550*/  @!P2 LDG.E R30, desc[UR8][R4.64+0x48] ;  /* 0x00004808041ea981 */ /* 0x000162000c1e1900 */
[----:B------:R-:W-:Y:S01]  /*0560*/  IMAD.MOV.U32 R8, RZ, RZ, -0x1 ;  /* 0xffffffffff087424 */ /* 0x000fe200078e00ff */
[----:B-1----:R-:W-:-:S02]  /*0570*/  UIADD3 UR7, UPT, UPT, UR4, 0x6, URZ ;  /* 0x0000000604077890 */ /* 0x002fc4000fffe0ff */
[----:B------:R-:W-:-:S03]  /*0580*/  UIADD3 UR5, UPT, UPT, -UR4, UR5, URZ ;  /* 0x0000000504057290 */ /* 0x000fc6000fffe1ff */
[----:B------:R-:W-:Y:S02]  /*0590*/  UMOV UR4, 0x400 ;  /* 0x0000040000047882 */ /* 0x000fe40000000000 */
[----:B----4-:R-:W-:Y:S01]  /*05a0*/  ULEA UR4, UR6, UR4, 0x18 ;  /* 0x0000000406047291 */ /* 0x010fe2000f8ec0ff */
[----:B------:R-:W-:-:S05]  /*05b0*/  SHF.R.U32.HI R105, RZ, 0x5, R0 ;  /* 0x00000005ff697819 */ /* 0x000fca0000011600 */
[----:B------:R-:W-:-:S05]  /*05c0*/  LEA R27, R0, UR4, 0x2 ;  /* 0x00000004001b7c11 */ /* 0x000fca000f8e10ff */
[----:B------:R-:W-:Y:S01]  /*05d0*/  IMAD R29, R0, 0x80, R27 ;  /* 0x00000080001d7824 */ /* 0x000fe200078e021b */
[----:B------:R-:W-:-:S03]  /*05e0*/  LEA R31, R105, UR4, 0x2 ;  /* 0x00000004691f7c11 */ /* 0x000fc6000f8e10ff */
[----:B------:R-:W-:Y:S01]  /*05f0*/  IMAD R33, R0, -0x38, R29 ;  /* 0xffffffc800217824 */ /* 0x000fe200078e021d */
[----:B------:R-:W-:Y:S01]  /*0600*/  BAR.SYNC.DEFER_BLOCKING 0x0 ;  /* 0x0000000000007b1d */ /* 0x000fe20000010000 */
[----:B--2---:R-:W-:-:S04]  /*0610*/  ISETP.GT.AND P0, PT, R2, -0x1, PT ;  /* 0xffffffff0200780c */ /* 0x004fc80003f04270 */
[----:B------:R-:W-:Y:S02]  /*0620*/  SEL R3, R8, 0x80000000, !P0 ;  /* 0x8000000008037807 */ /* 0x000fe40004000000 */
[----:B---3--:R-:W-:Y:S02]  /*0630*/  ISETP.GT.AND P2, PT, R12, -0x1, PT ;  /* 0xffffffff0c00780c */ /* 0x008fe40003f44270 */
[----:B-----5:R-:W-:-:S04]  /*0640*/  ISETP.GT.AND P1, PT, R6, -0x1, PT ;  /* 0xffffffff0600780c */ /* 0x020fc80003f24270 */
[----:B------:R-:W-:Y:S02]  /*0650*/  SEL R7, R8, 0x80000000, !P1 ;  /* 0x8000000008077807 */ /* 0x000fe40004800000 */
[----:B------:R-:W-:Y:S02]  /*0660*/  ISETP.GT.AND P1, PT, R14, -0x1, PT ;  /* 0xffffffff0e00780c */ /* 0x000fe40003f24270 */
[C---:B------:R-:W-:Y:S02]  /*0670*/  SEL R9, R8.reuse, 0x80000000, !P2 ;  /* 0x8000000008097807 */ /* 0x040fe40005000000 */
[----:B0-----:R-:W-:Y:S02]  /*0680*/  SEL R5, R8, 0x80000000, !P1 ;  /* 0x8000000008057807 */ /* 0x001fe40004800000 */
[----:B------:R-:W-:Y:S02]  /*0690*/  ISETP.GT.AND P2, PT, R15, -0x1, PT ;  /* 0xffffffff0f00780c */ /* 0x000fe40003f44270 */
[----:B------:R-:W-:-:S02]  /*06a0*/  LOP3.LUT R2, R3, R2, RZ, 0x3c, !PT ;  /* 0x0000000203027212 */ /* 0x000fc400078e3cff */
[----:B------:R-:W-:-:S04]  /*06b0*/  ISETP.GT.AND P0, PT, R13, -0x1, PT ;  /* 0xffffffff0d00780c */ /* 0x000fc80003f04270 */
[----:B------:R-:W-:Y:S02]  /*06c0*/  SEL R4, R8, 0x80000000, !P0 ;  /* 0x8000000008047807 */ /* 0x000fe40004000000 */
[----:B------:R-:W-:Y:S02]  /*06d0*/  ISETP.GT.AND P0, PT, R17, -0x1, PT ;  /* 0xffffffff1100780c */ /* 0x000fe40003f04270 */
[----:B------:R-:W-:Y:S02]  /*06e0*/  ISETP.GT.AND P1, PT, R18, -0x1, PT ;  /* 0xffffffff1200780c */ /* 0x000fe40003f24270 */
[----:B------:R-:W-:Y:S02]  /*06f0*/  LOP3.LUT R3, R7, R6, RZ, 0x3c, !PT ;  /* 0x0000000607037212 */ /* 0x000fe400078e3cff */
[----:B------:R-:W-:Y:S02]  /*0700*/  LOP3.LUT R13, R4, R13, RZ, 0x3c, !PT ;  /* 0x0000000d040d7212 */ /* 0x000fe400078e3cff */
[----:B------:R-:W-:-:S02]  /*0710*/  LOP3.LUT R14, R5, R14, RZ, 0x3c, !PT ;  /* 0x0000000e050e7212 */ /* 0x000fc400078e3cff */
[C---:B------:R-:W-:Y:S02]  /*0720*/  SEL R6, R8.reuse, 0x80000000, !P2 ;  /* 0x8000000008067807 */ /* 0x040fe40005000000 */
[C---:B------:R-:W-:Y:S02]  /*0730*/  SEL R4, R8.reuse, 0x80000000, !P0 ;  /* 0x8000000008047807 */ /* 0x040fe40004000000 */
[----:B------:R-:W-:Y:S02]  /*0740*/  SEL R5, R8, 0x80000000, !P1 ;  /* 0x8000000008057807 */ /* 0x000fe40004800000 */
[----:B------:R-:W-:Y:S02]  /*0750*/  ISETP.GT.AND P3, PT, R16, -0x1, PT ;  /* 0xffffffff1000780c */ /* 0x000fe40003f64270 */
[----:B------:R-:W-:Y:S02]  /*0760*/  ISETP.GT.AND P2, PT, R19, -0x1, PT ;  /* 0xffffffff1300780c */ /* 0x000fe40003f44270 */
[----:B------:R-:W-:-:S02]  /*0770*/  ISETP.GT.AND P0, PT, R20, -0x1, PT ;  /* 0xffffffff1400780c */ /* 0x000fc40003f04270 */
[----:B------:R-:W-:Y:S02]  /*0780*/  ISETP.GT.AND P1, PT, R21, -0x1, PT ;  /* 0xffffffff1500780c */ /* 0x000fe40003f24270 */
[----:B------:R-:W-:Y:S02]  /*0790*/  LOP3.LUT R15, R6, R15, RZ, 0x3c, !PT ;  /* 0x0000000f060f7212 */ /* 0x000fe400078e3cff */
[----:B------:R-:W-:Y:S02]  /*07a0*/  LOP3.LUT R17, R4, R17, RZ, 0x3c, !PT ;  /* 0x0000001104117212 */ /* 0x000fe400078e3cff */
[----:B------:R-:W-:Y:S02]  /*07b0*/  LOP3.LUT R18, R5, R18, RZ, 0x3c, !PT ;  /* 0x0000001205127212 */ /* 0x000fe400078e3cff */
[C---:B------:R-:W-:Y:S02]  /*07c0*/  SEL R7, R8.reuse, 0x80000000, !P3 ;  /* 0x8000000008077807 */ /* 0x040fe40005800000 */
[----:B------:R-:W-:-:S02]  /*07d0*/  SEL R6, R8, 0x80000000, !P2 ;  /* 0x8000000008067807 */ /* 0x000fc40005000000 */
[C---:B------:R-:W-:Y:S02]  /*07e0*/  SEL R5, R8.reuse, 0x80000000, !P0 ;  /* 0x8000000008057807 */ /* 0x040fe40004000000 */
        /* <DEDUP_REMOVED lines=12> */
[----:B------:R-:W-:Y:S02]  /*08b0*/  ISETP.GT.AND P1, PT, R28, -0x1, PT ;  /* 0xffffffff1c00780c */ /* 0x000fe40003f24270 */
[----:B------:R-:W-:Y:S02]  /*08c0*/  ISETP.GT.AND P2, PT, R30, -0x1, PT ;  /* 0xffffffff1e00780c */ /* 0x000fe40003f44270 */
[----:B------:R-:W-:Y:S02]  /*08d0*/  LOP3.LUT R12, R9, R12, RZ, 0x3c, !PT ;  /* 0x0000000c090c7212 */ /* 0x000fe400078e3cff */
[----:B------:R-:W-:Y:S02]  /*08e0*/  LOP3.LUT R19, R6, R19, RZ, 0x3c, !PT ;  /* 0x0000001306137212 */ /* 0x000fe400078e3cff */
[----:B------:R-:W-:-:S02]  /*08f0*/  LOP3.LUT R22, R7, R22, RZ, 0x3c, !PT ;  /* 0x0000001607167212 */ /* 0x000fc400078e3cff */
[----:B------:R-:W-:Y:S02]  /*0900*/  LOP3.LUT R24, R5, R24, RZ, 0x3c, !PT ;  /* 0x0000001805187212 */ /* 0x000fe400078e3cff */
[C---:B------:R-:W-:Y:S02]  /*0910*/  SEL R6, R8.reuse, 0x80000000, !P3 ;  /* 0x8000000008067807 */ /* 0x040fe40005800000 */
[C---:B------:R-:W-:Y:S02]  /*0920*/  SEL R5, R8.reuse, 0x80000000, !P0 ;  /* 0x8000000008057807 */ /* 0x040fe40004000000 */
[C---:B------:R-:W-:Y:S02]  /*0930*/  SEL R7, R8.reuse, 0x80000000, !P1 ;  /* 0x8000000008077807 */ /* 0x040fe40004800000 */
[----:B------:R-:W-:Y:S02]  /*0940*/  SEL R9, R8, 0x80000000, !P2 ;  /* 0x8000000008097807 */ /* 0x000fe40005000000 */
[----:B------:R-:W-:-:S02]  /*0950*/  LOP3.LUT R23, R6, R23, RZ, 0x3c, !PT ;  /* 0x0000001706177212 */ /* 0x000fc400078e3cff */
[----:B------:R-:W-:Y:S02]  /*0960*/  LOP3.LUT R25, R4, R25, RZ, 0x3c, !PT ;  /* 0x0000001904197212 */ /* 0x000fe400078e3cff */
[----:B------:R-:W-:Y:S02]  /*0970*/  LOP3.LUT R26, R5, R26, RZ, 0x3c, !PT ;  /* 0x0000001a051a7212 */ /* 0x000fe400078e3cff */
[----:B------:R-:W-:Y:S02]  /*0980*/  LOP3.LUT R28, R7, R28, RZ, 0x3c, !PT ;  /* 0x0000001c071c7212 */ /* 0x000fe400078e3cff */
[----:B------:R-:W-:-:S07]  /*0990*/  LOP3.LUT R30, R9, R30, RZ, 0x3c, !PT ;  /* 0x0000001e091e7212 */ /* 0x000fce00078e3cff */
.L_x_218:
[----:B------:R-:W-:Y:S01]  /*09a0*/  UISETP.LT.AND UP0, UPT, UR5, 0x6, UPT ;  /* 0x000000060500788c */ /* 0x000fe2000bf01270 */
[C---:B0-----:R-:W-:Y:S01]  /*09b0*/  ISETP.NE.AND P0, PT, R2.reuse, 0x7fffffff, PT ;  /* 0x7fffffff0200780c */ /* 0x041fe20003f05270 */
[----:B------:R-:W-:Y:S01]  /*09c0*/  UIADD3 UR6, UPT, UPT, UR7, -0x6, URZ ;  /* 0xfffffffa07067890 */ /* 0x000fe2000fffe0ff */
[----:B------:R-:W-:Y:S01]  /*09d0*/  STS [R27], RZ ;  /* 0x000000ff1b007388 */ /* 0x000fe20000000800 */
[----:B------:R-:W-:Y:S01]  /*09e0*/  USEL UR4, UR5, 0x6, UP0 ;  /* 0x0000000605047887 */ /* 0x000fe20008000000 */
[----:B--2---:R-:W-:Y:S01]  /*09f0*/  SEL R4, R2, 0x80000000, P0 ;  /* 0x8000000002047807 */ /* 0x004fe20000000000 */
[----:B------:R-:W-:Y:S01]  /*0a00*/  UISETP.GE.AND UP0, UPT, UR7, UR10, UPT ;  /* 0x0000000a0700728c */ /* 0x000fe2000bf06270 */
[----:B------:R-:W-:Y:S01]  /*0a10*/  STS [R27+0x400], RZ ;  /* 0x000400ff1b007388 */ /* 0x000fe20000000800 */
[----:B------:R-:W-:Y:S01]  /*0a20*/  UBMSK UR4, URZ, UR4 ;  /* 0x00000004ff04729b */ /* 0x000fe20008000000 */
[----:B------:R-:W-:Y:S02]  /*0a30*/  SHF.R.U32.HI R4, RZ, UR6, R4 ;  /* 0x00000006ff047c19 */ /* 0x000fe40008011604 */
[----:B------:R-:W-:Y:S01]  /*0a40*/  STS [R27+0x800], RZ ;  /* 0x000800ff1b007388 */ /* 0x000fe20000000800 */
[----:B------:R-:W-:-:S02]  /*0a50*/  ISETP.NE.AND P0, PT, R3, 0x7fffffff, PT ;  /* 0x7fffffff0300780c */ /* 0x000fc40003f05270 */
[----:B------:R-:W-:Y:S01]  /*0a60*/  LOP3.LUT R4, R4, UR4, RZ, 0xc0, !PT ;  /* 0x0000000404047c12 */ /* 0x000fe2000f8ec0ff */
[----:B------:R-:W-:Y:S01]  /*0a70*/  STS [R27+0xc00], RZ ;  /* 0x000c00ff1b007388 */ /* 0x000fe20000000800 */
[----:B------:R-:W-:Y:S02]  /*0a80*/  ISETP.NE.AND P1, PT, R104, 0x1f, PT ;  /* 0x0000001f6800780c */ /* 0x000fe40003f25270 */
[C---:B------:R-:W-:Y:S01]  /*0a90*/  ISETP.NE.AND P2, PT, R105.reuse, 0x6, PT ;  /* 0x000000066900780c */ /* 0x040fe20003f45270 */
[----:B------:R-:W-:Y:S01]  /*0aa0*/  IMAD.SHL.U32 R5, R4, 0x400, RZ ;  /* 0x0000040004057824 */ /* 0x000fe200078e00ff */
[----:B------:R-:W-:Y:S01]  /*0ab0*/  SHF.R.U32.HI R4, RZ, 0x4, R4 ;  /* 0x00000004ff047819 */ /* 0x000fe20000011604 */
[----:B------:R-:W-:Y:S01]  /*0ac0*/  STS [R27+0x1000], RZ ;  /* 0x001000ff1b007388 */ /* 0x000fe20000000800 */
[----:B------:R-:W-:Y:S02]  /*0ad0*/  ISETP.NE.AND P3, PT, R105, 0x7, PT ;  /* 0x000000076900780c */ /* 0x000fe40003f65270 */
[----:B------:R-:W-:Y:S01]  /*0ae0*/  LOP3.LUT R34, R5, 0x7c00, RZ, 0xc0, !PT ;  /* 0x00007c0005227812 */ /* 0x000fe200078ec0ff */
[----:B------:R-:W-:Y:S01]  /*0af0*/  STS [R27+0x1400], RZ ;  /* 0x001400ff1b007388 */ /* 0x000fe20000000800 */
[----:B------:R-:W-:-:S03]  /*0b00*/  LOP3.LUT R4, R4, 0xffffffe, RZ, 0xc0, !PT ;  /* 0x0ffffffe04047812 */ /* 0x000fc600078ec0ff */
[----:B------:R-:W-:Y:S01]  /*0b10*/  STS [R27+0x1800], RZ ;  /* 0x001800ff1b007388 */ /* 0x000fe20000000800 */
[----:B------:R-:W-:Y:S02]  /*0b20*/  IADD3 R34, PT, PT, R4, R27, R34 ;  /* 0x0000001b04227210 */ /* 0x000fe40007ffe022 */
[----:B------:R-:W-:Y:S01]  /*0b30*/  SEL R4, R3, 0x80000000, P0 ;  /* 0x8000000003047807 */ /* 0x000fe20000000000 */
[----:B------:R-:W-:Y:S01]  /*0b40*/  STS [R27+0x1c00], RZ ;  /* 0x001c00ff1b007388 */ /* 0x000fe20000000800 */
[----:B------:R-:W-:Y:S02]  /*0b50*/  ISETP.NE.AND P0, PT, R12, 0x7fffffff, PT ;  /* 0x7fffffff0c00780c */ /* 0x000fe40003f05270 */
[----:B------:R-:W-:Y:S01]  /*0b60*/  SHF.R.U32.HI R4, RZ, UR6, R4 ;  /* 0x00000006ff047c19 */ /* 0x000fe20008011604 */
[----:B------:R-:W-:Y:S03]  /*0b70*/  STS [R27+0x2000], RZ ;  /* 0x002000ff1b007388 */ /* 0x000fe60000000800 */
[----:B------:R-:W-:Y:S01]  /*0b80*/  LOP3.LUT R4, R4, UR4, RZ, 0xc0, !PT ;  /* 0x0000000404047c12 */ /* 0x000fe2000f8ec0ff */
[----:B------:R-:W-:Y:S04]  /*0b90*/  STS [R27+0x2400], RZ ;  /* 0x002400ff1b007388 */ /* 0x000fe80000000800 */
[----:B------:R-:W-:Y:S01]  /*0ba0*/  STS [R27+0x2800], RZ ;  /* 0x002800ff1b007388 */ /* 0x000fe20000000800 */
[----:B------:R-:W-:Y:S01]  /*0bb0*/  IMAD.SHL.U32 R5, R4, 0x400, RZ ;  /* 0x0000040004057824 */ /* 0x000fe200078e00ff */
[----:B------:R-:W-:-:S02]  /*0bc0*/  SHF.R.U32.HI R4, RZ, 0x4, R4 ;  /* 0x00000004ff047819 */ /* 0x000fc40000011604 */
[----:B------:R-:W-:Y:S02]  /*0bd0*/  STS [R27+0x2c00], RZ ;  /* 0x002c00ff1b007388 */ /* 0x000fe40000000800 */
[----:B------:R-:W-:Y:S02]  /*0be0*/  LOP3.LUT R36, R5, 0x7c00, RZ, 0xc0, !PT ;  /* 0x00007c0005247812 */ /* 0x000fe400078ec0ff */
        /* <DEDUP_REMOVED lines=36> */
[----:B------:R-:W0:Y:S02]  /*0e30*/  LDS.U16 R32, [R34] ;  /* 0x0000000022207984 */ /* 0x000e240000000400 */
[----:B0-----:R-:W-:-:S05]  /*0e40*/  VIADD R5, R32, 0x1 ;  /* 0x0000000120057836 */ /* 0x001fca0000000000 */
[----:B------:R0:W-:Y:S04]  /*0e50*/  STS.U16 [R34], R5 ;  /* 0x0000000522007388 */ /* 0x0001e80000000400 */
[----:B------:R-:W1:Y:S01]  /*0e60*/  LDS.U16 R37, [R36] ;  /* 0x0000000024257984 */ /* 0x000e620000000400 */
[----:B0-----:R-:W-:Y:S01]  /*0e70*/  IMAD.SHL.U32 R5, R4, 0x400, RZ ;  /* 0x0000040004057824 */ /* 0x001fe200078e00ff */
[----:B------:R-:W-:-:S04]  /*0e80*/  SHF.R.U32.HI R4, RZ, 0x4, R4 ;  /* 0x00000004ff047819 */ /* 0x000fc80000011604 */
[----:B------:R-:W-:Y:S02]  /*0e90*/  LOP3.LUT R40, R5, 0x7c00, RZ, 0xc0, !PT ;  /* 0x00007c0005287812 */ /* 0x000fe400078ec0ff */
[----:B------:R-:W-:-:S04]  /*0ea0*/  LOP3.LUT R4, R4, 0xffffffe, RZ, 0xc0, !PT ;  /* 0x0ffffffe04047812 */ /* 0x000fc800078ec0ff */
[----:B------:R-:W-:Y:S02]  /*0eb0*/  IADD3 R40, PT, PT, R4, R27, R40 ;  /* 0x0000001b04287210 */ /* 0x000fe40007ffe028 */
[----:B------:R-:W-:Y:S02]  /*0ec0*/  SEL R4, R14, 0x80000000, P0 ;  /* 0x800000000e047807 */ /* 0x000fe40000000000 */
[----:B------:R-:W-:Y:S02]  /*0ed0*/  ISETP.NE.AND P0, PT, R15, 0x7fffffff, PT ;  /* 0x7fffffff0f00780c */ /* 0x000fe40003f05270 */
[----:B------:R-:W-:-:S04]  /*0ee0*/  SHF.R.U32.HI R4, RZ, UR6, R4 ;  /* 0x00000006ff047c19 */ /* 0x000fc80008011604 */
[----:B------:R-:W-:-:S05]  /*0ef0*/  LOP3.LUT R4, R4, UR4, RZ, 0xc0, !PT ;  /* 0x0000000404047c12 */ /* 0x000fca000f8ec0ff */
[----:B------:R-:W-:Y:S01]  /*0f00*/  IMAD.SHL.U32 R6, R4, 0x400, RZ ;  /* 0x0000040004067824 */ /* 0x000fe200078e00ff */
[----:B------:R-:W-:-:S04]  /*0f10*/  SHF.R.U32.HI R4, RZ, 0x4, R4 ;  /* 0x00000004ff047819 */ /* 0x000fc80000011604 */
[----:B------:R-:W-:Y:S02]  /*0f20*/  LOP3.LUT R6, R6, 0x7c00, RZ, 0xc0, !PT ;  /* 0x00007c0006067812 */ /* 0x000fe400078ec0ff */
[----:B------:R-:W-:Y:S01]  /*0f30*/  LOP3.LUT R4, R4, 0xffffffe, RZ, 0xc0, !PT ;  /* 0x0ffffffe04047812 */ /* 0x000fe200078ec0ff */
[----:B-1----:R-:W-:-:S03]  /*0f40*/  VIADD R7, R37, 0x1 ;  /* 0x0000000125077836 */ /* 0x002fc60000000000 */
[----:B------:R-:W-:Y:S02]  /*0f50*/  IADD3 R42, PT, PT, R4, R27, R6 ;  /* 0x0000001b042a7210 */ /* 0x000fe40007ffe006 */
[----:B------:R-:W-:Y:S01]  /*0f60*/  STS.U16 [R36], R7 ;  /* 0x0000000724007388 */ /* 0x000fe20000000400 */
[----:B------:R-:W-:Y:S02]  /*0f70*/  SEL R4, R15, 0x80000000, P0 ;  /* 0x800000000f047807 */ /* 0x000fe40000000000 */
[----:B------:R-:W-:Y:S01]  /*0f80*/  ISETP.NE.AND P0, PT, R16, 0x7fffffff, PT ;  /* 0x7fffffff1000780c */ /* 0x000fe20003f05270 */
[----:B------:R-:W0:Y:S01]  /*0f90*/  LDS.U16 R39, [R38] ;  /* 0x0000000026277984 */ /* 0x000e220000000400 */
[----:B------:R-:W-:-:S04]  /*0fa0*/  SHF.R.U32.HI R4, RZ, UR6, R4 ;  /* 0x00000006ff047c19 */ /* 0x000fc80008011604 */
[----:B------:R-:W-:Y:S01]  /*0fb0*/  LOP3.LUT R4, R4, UR4, RZ, 0xc0, !PT ;  /* 0x0000000404047c12 */ /* 0x000fe2000f8ec0ff */
        /* <DEDUP_REMOVED lines=152> */
[----:B------:R-:W-:-:S04]  /*1940*/  SEL R4, R30, 0x80000000, P0 ;  /* 0x800000001e047807 */ /* 0x000fc80000000000 */
[----:B------:R-:W-:Y:S01]  /*1950*/  SHF.R.U32.HI R4, RZ, UR6, R4 ;  /* 0x00000006ff047c19 */ /* 0x000fe20008011604 */
[----:B------:R-:W0:Y:S03]  /*1960*/  S2UR UR6, SR_CgaCtaId ;  /* 0x00000000000679c3 */ /* 0x000e260000008800 */
[----:B------:R-:W-:Y:S01]  /*1970*/  LOP3.LUT R4, R4, UR4, RZ, 0xc0, !PT ;  /* 0x0000000404047c12 */ /* 0x000fe2000f8ec0ff */
[----:B------:R-:W-:-:S04]  /*1980*/  UMOV UR4, 0x400 ;  /* 0x0000040000047882 */ /* 0x000fc80000000000 */
[----:B------:R-:W-:Y:S01]  /*1990*/  IMAD.SHL.U32 R6, R4, 0x400, RZ ;  /* 0x0000040004067824 */ /* 0x000fe200078e00ff */
[----:B------:R-:W-:-:S04]  /*19a0*/  SHF.R.U32.HI R4, RZ, 0x4, R4 ;  /* 0x00000004ff047819 */ /* 0x000fc80000011604 */
[----:B------:R-:W-:Y:S02]  /*19b0*/  LOP3.LUT R6, R6, 0x7c00, RZ, 0xc0, !PT ;  /* 0x00007c0006067812 */ /* 0x000fe400078ec0ff */
[----:B------:R-:W-:Y:S01]  /*19c0*/  LOP3.LUT R4, R4, 0xffffffe, RZ, 0xc0, !PT ;  /* 0x0ffffffe04047812 */ /* 0x000fe200078ec0ff */
[----:B-1----:R-:W-:-:S03]  /*19d0*/  VIADD R7, R65, 0x1 ;  /* 0x0000000141077836 */ /* 0x002fc60000000000 */
[----:B------:R-:W-:Y:S02]  /*19e0*/  IADD3 R70, PT, PT, R4, R27, R6 ;  /* 0x0000001b04467210 */ /* 0x000fe40007ffe006 */
[----:B------:R-:W-:Y:S01]  /*19f0*/  STS.U16 [R64], R7 ;  /* 0x0000000740007388 */ /* 0x000fe20000000400 */
[----:B0-----:R-:W-:-:S03]  /*1a00*/  ULEA UR4, UR6, UR4, 0x18 ;  /* 0x0000000406047291 */ /* 0x001fc6000f8ec0ff */
[----:B------:R-:W0:Y:S02]  /*1a10*/  LDS.U16 R67, [R66] ;  /* 0x0000000042437984 */ /* 0x000e240000000400 */
[----:B0-----:R-:W-:-:S05]  /*1a20*/  VIADD R5, R67, 0x1 ;  /* 0x0000000143057836 */ /* 0x001fca0000000000 */
[----:B------:R-:W-:Y:S04]  /*1a30*/  STS.U16 [R66], R5 ;  /* 0x0000000542007388 */ /* 0x000fe80000000400 */
[----:B------:R-:W0:Y:S02]  /*1a40*/  LDS.U16 R69, [R68] ;  /* 0x0000000044457984 */ /* 0x000e240000000400 */
[----:B0-----:R-:W-:-:S05]  /*1a50*/  VIADD R7, R69, 0x1 ;  /* 0x0000000145077836 */ /* 0x001fca0000000000 */
[----:B------:R-:W-:Y:S04]  /*1a60*/  STS.U16 [R68], R7 ;  /* 0x0000000744007388 */ /* 0x000fe80000000400 */
[----:B------:R-:W0:Y:S02]  /*1a70*/  LDS.U16 R71, [R70] ;  /* 0x0000000046477984 */ /* 0x000e240000000400 */
[----:B0-----:R-:W-:-:S05]  /*1a80*/  VIADD R5, R71, 0x1 ;  /* 0x0000000147057836 */ /* 0x001fca0000000000 */
[----:B------:R-:W-:Y:S01]  /*1a90*/  STS.U16 [R70], R5 ;  /* 0x0000000546007388 */ /* 0x000fe20000000400 */
[----:B------:R-:W-:Y:S06]  /*1aa0*/  BAR.SYNC.DEFER_BLOCKING 0x0 ;  /* 0x0000000000007b1d */ /* 0x000fec0000010000 */
[----:B------:R-:W-:Y:S04]  /*1ab0*/  LDS R72, [R29] ;  /* 0x000000001d487984 */ /* 0x000fe80000000800 */
        /* <DEDUP_REMOVED lines=11> */
[----:B0-----:R-:W-:-:S03]  /*1b70*/  IMAD.IADD R73, R72, 0x1, R73 ;  /* 0x0000000148497824 */ /* 0x001fc600078e0249 */
[----:B------:R-:W0:Y:S01]  /*1b80*/  LDS R84, [R29+0x30] ;  /* 0x000030001d547984 */ /* 0x000e220000000800 */
[----:B-1----:R-:W-:-:S03]  /*1b90*/  IMAD.IADD R74, R74, 0x1, R73 ;  /* 0x000000014a4a7824 */ /* 0x002fc600078e0249 */
[----:B------:R-:W1:Y:S01]  /*1ba0*/  LDS R85, [R29+0x34] ;  /* 0x000034001d557984 */ /* 0x000e620000000800 */
[----:B--2---:R-:W-:-:S03]  /*1bb0*/  IMAD.IADD R75, R75, 0x1, R74 ;  /* 0x000000014b4b7824 */ /* 0x004fc600078e024a */
[----:B------:R-:W2:Y:S01]  /*1bc0*/  LDS R86, [R29+0x38] ;  /* 0x000038001d567984 */ /* 0x000ea20000000800 */
[----:B---3--:R-:W-:-:S03]  /*1bd0*/  IMAD.IADD R76, R76, 0x1, R75 ;  /* 0x000000014c4c7824 */ /* 0x008fc600078e024b */
[----:B------:R-:W3:Y:S01]  /*1be0*/  LDS R87, [R29+0x3c] ;  /* 0x00003c001d577984 */ /* 0x000ee20000000800 */
[----:B----4-:R-:W-:-:S03]  /*1bf0*/  IMAD.IADD R77, R77, 0x1, R76 ;  /* 0x000000014d4d7824 */ /* 0x010fc600078e024c */
[----:B------:R-:W4:Y:S01]  /*1c00*/  LDS R88, [R29+0x40] ;  /* 0x000040001d587984 */ /* 0x000f220000000800 */
[----:B-----5:R-:W-:-:S03]  /*1c10*/  IMAD.IADD R78, R78, 0x1, R77 ;  /* 0x000000014e4e7824 */ /* 0x020fc600078e024d */
[----:B------:R-:W5:Y:S01]  /*1c20*/  LDS R89, [R29+0x44] ;  /* 0x000044001d597984 */ /* 0x000f620000000800 */
[----:B------:R-:W-:-:S03]  /*1c30*/  IMAD.IADD R79, R79, 0x1, R78 ;  /* 0x000000014f4f7824 */ /* 0x000fc600078e024e */
        /* <DEDUP_REMOVED lines=29> */
[----:B------:R-:W-:-:S04]  /*1e10*/  IMAD.IADD R94, R94, 0x1, R93 ;  /* 0x000000015e5e7824 */ /* 0x000fc800078e025d */
[----:B0-----:R-:W-:-:S04]  /*1e20*/  IMAD.IADD R95, R95, 0x1, R94 ;  /* 0x000000015f5f7824 */ /* 0x001fc800078e025e */
[----:B-1----:R-:W-:-:S04]  /*1e30*/  IMAD.IADD R96, R96, 0x1, R95 ;  /* 0x0000000160607824 */ /* 0x002fc800078e025f */
[----:B--2---:R-:W-:-:S04]  /*1e40*/  IMAD.IADD R97, R97, 0x1, R96 ;  /* 0x0000000161617824 */ /* 0x004fc800078e0260 */
[----:B---3--:R-:W-:-:S04]  /*1e50*/  IMAD.IADD R98, R98, 0x1, R97 ;  /* 0x0000000162627824 */ /* 0x008fc800078e0261 */
[----:B----4-:R-:W-:-:S04]  /*1e60*/  IMAD.IADD R99, R99, 0x1, R98 ;  /* 0x0000000163637824 */ /* 0x010fc800078e0262 */
[----:B-----5:R-:W-:-:S04]  /*1e70*/  IMAD.IADD R100, R100, 0x1, R99 ;  /* 0x0000000164647824 */ /* 0x020fc800078e0263 */
[----:B------:R-:W-:-:S04]  /*1e80*/  IMAD.IADD R101, R101, 0x1, R100 ;  /* 0x0000000165657824 */ /* 0x000fc800078e0264 */
[----:B------:R-:W-:-:S04]  /*1e90*/  IMAD.IADD R102, R102, 0x1, R101 ;  /* 0x0000000166667824 */ /* 0x000fc800078e0265 */
[----:B------:R-:W-:-:S04]  /*1ea0*/  IMAD.IADD R103, R103, 0x1, R102 ;  /* 0x0000000167677824 */ /* 0x000fc800078e0266 */
[----:B------:R-:W-:-:S05]  /*1eb0*/  IMAD.IADD R106, R4, 0x1, R103 ;  /* 0x00000001046a7824 */ /* 0x000fca00078e0267 */
        /* <DEDUP_REMOVED lines=8> */
[----:B------:R-:W0:Y:S02]  /*1f40*/  SHFL.UP P0, R107, R108, 0x10, RZ ;  /* 0x060000006c6b7989 */ /* 0x000e2400000000ff */
[----:B0-----:R-:W-:Y:S01]  /*1f50*/  @P0 IMAD.IADD R107, R108, 0x1, R107 ;  /* 0x000000016c6b0824 */ /* 0x001fe200078e026b */
[----:B------:R-:W-:-:S03]  /*1f60*/  ISETP.NE.AND P0, PT, R105, 0x1, PT ;  /* 0x000000016900780c */ /* 0x000fc60003f05270 */
[----:B------:R-:W-:Y:S01]  /*1f70*/  IMAD.IADD R106, R107, 0x1, -R106 ;  /* 0x000000016b6a7824 */ /* 0x000fe200078e0a6a */
[----:B------:R-:W-:Y:S01]  /*1f80*/  @!P1 STS [R31+0x8400], R107 ;  /* 0x0084006b1f009388 */ /* 0x000fe20000000800 */
[----:B------:R-:W-:Y:S01]  /*1f90*/  BAR.SYNC.DEFER_BLOCKING 0x0 ;  /* 0x0000000000007b1d */ /* 0x000fe20000010000 */
[----:B------:R-:W-:-:S05]  /*1fa0*/  ISETP.NE.AND P1, PT, R105, 0x4, PT ;  /* 0x000000046900780c */ /* 0x000fca0003f25270 */
[----:B------:R-:W0:Y:S04]  /*1fb0*/  LDS.128 R4, [UR4+0x8400] ;  /* 0x00840004ff047984 */ /* 0x000e280008000c00 */
[----:B------:R-:W1:Y:S01]  /*1fc0*/  LDS.128 R8, [UR4+0x8410] ;  /* 0x00841004ff087984 */ /* 0x000e620008000c00 */
[C---:B0-----:R-:W-:Y:S01]  /*1fd0*/  SEL R35, R4.reuse, R35, !P0 ;  /* 0x0000002304237207 */ /* 0x041fe20004000000 */
[----:B------:R-:W-:Y:S01]  /*1fe0*/  IMAD.IADD R5, R4, 0x1, R5 ;  /* 0x0000000104057824 */ /* 0x000fe200078e0205 */
[----:B------:R-:W-:-:S03]  /*1ff0*/  ISETP.NE.AND P0, PT, R105, 0x2, PT ;  /* 0x000000026900780c */ /* 0x000fc60003f05270 */
[----:B------:R-:W-:Y:S01]  /*2000*/  IMAD.IADD R6, R6, 0x1, R5 ;  /* 0x0000000106067824 */ /* 0x000fe200078e0205 */
[----:B------:R-:W-:Y:S02]  /*2010*/  SEL R35, R5, R35, !P0 ;  /* 0x0000002305237207 */ /* 0x000fe40004000000 */
[----:B------:R-:W-:Y:S01]  /*2020*/  ISETP.NE.AND P0, PT, R105, 0x3, PT ;  /* 0x000000036900780c */ /* 0x000fe20003f05270 */
[----:B------:R-:W-:-:S03]  /*2030*/  IMAD.IADD R7, R7, 0x1, R6 ;  /* 0x0000000107077824 */ /* 0x000fc600078e0206 */
[----:B------:R-:W-:Y:S01]  /*2040*/  SEL R35, R6, R35, !P0 ;  /* 0x0000002306237207 */ /* 0x000fe20004000000 */
[----:B-1----:R-:W-:Y:S01]  /*2050*/  IMAD.IADD R8, R7, 0x1, R8 ;  /* 0x0000000107087824 */ /* 0x002fe200078e0208 */
[----:B------:R-:W-:Y:S02]  /*2060*/  ISETP.NE.AND P0, PT, R105, 0x5, PT ;  /* 0x000000056900780c */ /* 0x000fe40003f05270 */
[----:B------:R-:W-:Y:S01]  /*2070*/  SEL R35, R7, R35, !P1 ;  /* 0x0000002307237207 */ /* 0x000fe20004800000 */
[----:B------:R-:W-:Y:S01]  /*2080*/  IMAD.IADD R9, R9, 0x1, R8 ;  /* 0x0000000109097824 */ /* 0x000fe200078e0208 */
[----:B------:R-:W-:Y:S02]  /*2090*/  ISETP.NE.AND P1, PT, R104, RZ, PT ;  /* 0x000000ff6800720c */ /* 0x000fe40003f25270 */
[----:B------:R-:W-:Y:S01]  /*20a0*/  SEL R35, R8, R35, !P0 ;  /* 0x0000002308237207 */ /* 0x000fe20004000000 */
[----:B------:R-:W-:Y:S01]  /*20b0*/  IMAD.IADD R10, R10, 0x1, R9 ;  /* 0x000000010a0a7824 */ /* 0x000fe200078e0209 */
[----:B------:R-:W-:-:S02]  /*20c0*/  ISETP.GT.U32.AND P0, PT, R0, 0x1f, PT ;  /* 0x0000001f0000780c */ /* 0x000fc40003f04070 */
[----:B------:R-:W-:Y:S01]  /*20d0*/  SEL R35, R9, R35, !P2 ;  /* 0x0000002309237207 */ /* 0x000fe20005000000 */
[----:B------:R-:W-:Y:S01]  /*20e0*/  IMAD.IADD R11, R11, 0x1, R10 ;  /* 0x000000010b0b7824 */ /* 0x000fe200078e020a */
[----:B------:R-:W-:Y:S02]  /*20f0*/  ISETP.GT.U32.OR P2, PT, R0, 0x1f, P1 ;  /* 0x0000001f0000780c */ /* 0x000fe40000f44470 */
[----:B------:R-:W-:Y:S02]  /*2100*/  SEL R4, R106, RZ, P1 ;  /* 0x000000ff6a047207 */ /* 0x000fe40000800000 */
[----:B------:R-:W-:-:S05]  /*2110*/  SEL R35, R10, R35, !P3 ;  /* 0x000000230a237207 */ /* 0x000fca0005800000 */
[----:B------:R-:W-:Y:S01]  /*2120*/  @P0 IMAD.IADD R106, R35, 0x1, R4 ;  /* 0x00000001236a0824 */ /* 0x000fe200078e0204 */
[----:B------:R-:W-:-:S03]  /*2130*/  ISETP.NE.AND P0, PT, R0, RZ, PT ;  /* 0x000000ff0000720c */ /* 0x000fc60003f05270 */
[----:B------:R-:W-:-:S05]  /*2140*/  @!P2 IMAD.U32 R106, R11, 0x10000, RZ ;  /* 0x000100000b6aa824 */ /* 0x000fca00078e00ff */
[----:B------:R-:W-:Y:S01]  /*2150*/  @!P2 STS [UR4+0x8428], R106 ;  /* 0x0084286aff00a988 */ /* 0x000fe20008000804 */
[----:B------:R-:W-:Y:S06]  /*2160*/  BAR.SYNC.DEFER_BLOCKING 0x0 ;  /* 0x0000000000007b1d */ /* 0x000fec0000010000 */
[----:B------:R-:W0:Y:S02]  /*2170*/  LDS R4, [UR4+0x8428] ;  /* 0x00842804ff047984 */ /* 0x000e240008000800 */
[----:B0-----:R-:W-:-:S05]  /*2180*/  SEL R5, R4, RZ, P0 ;  /* 0x000000ff04057207 */ /* 0x001fca0000000000 */
[----:B------:R-:W-:-:S04]  /*2190*/  IMAD.IADD R4, R5, 0x1, R106 ;  /* 0x0000000105047824 */ /* 0x000fc800078e026a */
[--C-:B------:R-:W-:Y:S01]  /*21a0*/  IMAD.IADD R72, R72, 0x1, R4.reuse ;  /* 0x0000000148487824 */ /* 0x100fe200078e0204 */
[----:B------:R-:W-:Y:S01]  /*21b0*/  STS [R29], R4 ;  /* 0x000000041d007388 */ /* 0x000fe20000000800 */
[--C-:B------:R-:W-:Y:S02]  /*21c0*/  IMAD.IADD R6, R73, 0x1, R4.reuse ;  /* 0x0000000149067824 */ /* 0x100fe400078e0204 */
[--C-:B------:R-:W-:Y:S01]  /*21d0*/  IMAD.IADD R74, R74, 0x1, R4.reuse ;  /* 0x000000014a4a7824 */ /* 0x100fe200078e0204 */
[----:B------:R-:W-:Y:S01]  /*21e0*/  STS [R29+0x4], R72 ;  /* 0x000004481d007388 */ /* 0x000fe20000000800 */
[--C-:B------:R-:W-:Y:S02]  /*21f0*/  IMAD.IADD R8, R75, 0x1, R4.reuse ;  /* 0x000000014b087824 */ /* 0x100fe400078e0204 */
[--C-:B------:R-:W-:Y:S01]  /*2200*/  IMAD.IADD R76, R76, 0x1, R4.reuse ;  /* 0x000000014c4c7824 */ /* 0x100fe200078e0204 */
[----:B------:R-:W-:Y:S01]  /*2210*/  STS [R29+0x8], R6 ;  /* 0x000008061d007388 */ /* 0x000fe20000000800 */
[----:B------:R-:W-:-:S02]  /*2220*/  IMAD.IADD R10, R77, 0x1, R4 ;  /* 0x000000014d0a7824 */ /* 0x000fc400078e0204 */
[--C-:B------:R-:W-:Y:S01]  /*2230*/  IMAD.IADD R78, R78, 0x1, R4.reuse ;  /* 0x000000014e4e7824 */ /* 0x100fe200078e0204 */
[----:B------:R-:W-:Y:S01]  /*2240*/  STS [R29+0xc], R74 ;  /* 0x00000c4a1d007388 */ /* 0x000fe20000000800 */
        /* <DEDUP_REMOVED lines=36> */
[----:B------:R-:W-:-:S03]  /*2490*/  IMAD.IADD R103, R103, 0x1, R4 ;  /* 0x0000000167677824 */ /* 0x000fc600078e0204 */
[----:B------:R-:W-:Y:S04]  /*24a0*/  STS [R29+0x40], R114 ;  /* 0x000040721d007388 */ /* 0x000fe80000000800 */
        /* <DEDUP_REMOVED lines=15> */
[----:B------:R-:W-:Y:S01]  /*25a0*/  STS [R29+0x80], R103 ;  /* 0x000080671d007388 */ /* 0x000fe20000000800 */
[----:B------:R-:W-:Y:S06]  /*25b0*/  BAR.SYNC.DEFER_BLOCKING 0x0 ;  /* 0x0000000000007b1d */ /* 0x000fec0000010000 */
[----:B------:R-:W0:Y:S04]  /*25c0*/  LDS.U16 R5, [R34] ;  /* 0x0000000022057984 */ /* 0x000e280000000400 */
[----:B------:R-:W1:Y:S04]  /*25d0*/  LDS.U16 R36, [R36] ;  /* 0x0000000024247984 */ /* 0x000e680000000400 */
[----:B------:R-:W2:Y:S04]  /*25e0*/  LDS.U16 R38, [R38] ;  /* 0x0000000026267984 */ /* 0x000ea80000000400 */
[----:B------:R-:W3:Y:S04]  /*25f0*/  LDS.U16 R40, [R40] ;  /* 0x0000000028287984 */ /* 0x000ee80000000400 */
[----:B------:R-:W4:Y:S04]  /*2600*/  LDS.U16 R42, [R42] ;  /* 0x000000002a2a7984 */ /* 0x000f280000000400 */
[----:B------:R-:W5:Y:S04]  /*2610*/  LDS.U16 R44, [R44] ;  /* 0x000000002c2c7984 */ /* 0x000f680000000400 */
[----:B------:R-:W5:Y:S04]  /*2620*/  LDS.U16 R46, [R46] ;  /* 0x000000002e2e7984 */ /* 0x000f680000000400 */
[----:B------:R-:W5:Y:S04]  /*2630*/  LDS.U16 R48, [R48] ;  /* 0x0000000030307984 */ /* 0x000f680000000400 */
[----:B------:R-:W5:Y:S04]  /*2640*/  LDS.U16 R50, [R50] ;  /* 0x0000000032327984 */ /* 0x000f680000000400 */
[----:B------:R-:W5:Y:S04]  /*2650*/  LDS.U16 R52, [R52] ;  /* 0x0000000034347984 */ /* 0x000f680000000400 */
[----:B------:R-:W5:Y:S01]  /*2660*/  LDS.U16 R54, [R54] ;  /* 0x0000000036367984 */ /* 0x000f620000000400 */
[----:B0-----:R-:W-:-:S03]  /*2670*/  IMAD.IADD R5, R32, 0x1, R5 ;  /* 0x0000000120057824 */ /* 0x001fc600078e0205 */
[----:B------:R-:W0:Y:S01]  /*2680*/  LDS.U16 R56, [R56] ;  /* 0x0000000038387984 */ /* 0x000e220000000400 */
[----:B-1----:R-:W-:-:S03]  /*2690*/  IMAD.IADD R36, R37, 0x1, R36 ;  /* 0x0000000125247824 */ /* 0x002fc600078e0224 */
[----:B------:R-:W1:Y:S01]  /*26a0*/  LDS.U16 R58, [R58] ;  /* 0x000000003a3a7984 */ /* 0x000e620000000400 */
[----:B--2---:R-:W-:-:S03]  /*26b0*/  IMAD.IADD R38, R39, 0x1, R38 ;  /* 0x0000000127267824 */ /* 0x004fc600078e0226 */
[----:B------:R-:W2:Y:S01]  /*26c0*/  LDS.U16 R60, [R60] ;  /* 0x000000003c3c7984 */ /* 0x000ea20000000400 */
[----:B---3--:R-:W-:-:S03]  /*26d0*/  IMAD.IADD R40, R41, 0x1, R40 ;  /* 0x0000000129287824 */ /* 0x008fc600078e0228 */
[----:B------:R-:W3:Y:S01]  /*26e0*/  LDS.U16 R62, [R62] ;  /* 0x000000003e3e7984 */ /* 0x000ee20000000400 */
[----:B----4-:R-:W-:-:S03]  /*26f0*/  IMAD.IADD R42, R43, 0x1, R42 ;  /* 0x000000012b2a7824 */ /* 0x010fc600078e022a */
[----:B------:R-:W4:Y:S01]  /*2700*/  LDS.U16 R64, [R64] ;  /* 0x0000000040407984 */ /* 0x000f220000000400 */
[----:B-----5:R-:W-:-:S03]  /*2710*/  IMAD.IADD R44, R45, 0x1, R44 ;  /* 0x000000012d2c7824 */ /* 0x020fc600078e022c */
[----:B------:R-:W5:Y:S01]  /*2720*/  LDS.U16 R66, [R66] ;  /* 0x0000000042427984 */ /* 0x000f620000000400 */
[----:B------:R-:W-:-:S03]  /*2730*/  IMAD.IADD R46, R47, 0x1, R46 ;  /* 0x000000012f2e7824 */ /* 0x000fc600078e022e */
[----:B------:R-:W5:Y:S01]  /*2740*/  LDS.U16 R68, [R68] ;  /* 0x0000000044447984 */ /* 0x000f620000000400 */
[----:B------:R-:W-:-:S03]  /*2750*/  IMAD.IADD R48, R49, 0x1, R48 ;  /* 0x0000000131307824 */ /* 0x000fc600078e0230 */
[----:B------:R-:W5:Y:S01]  /*2760*/  LDS.U16 R70, [R70] ;  /* 0x0000000046467984 */ /* 0x000f620000000400 */
[----:B------:R-:W-:Y:S02]  /*2770*/  IMAD.IADD R50, R51, 0x1, R50 ;  /* 0x0000000133327824 */ /* 0x000fe400078e0232 */
[----:B------:R-:W-:Y:S02]  /*2780*/  IMAD.IADD R52, R53, 0x1, R52 ;  /* 0x0000000135347824 */ /* 0x000fe400078e0234 */
[----:B------:R-:W-:Y:S02]  /*2790*/  IMAD.IADD R54, R55, 0x1, R54 ;  /* 0x0000000137367824 */ /* 0x000fe400078e0236 */
[----:B0-----:R-:W-:Y:S02]  /*27a0*/  IMAD.IADD R56, R57, 0x1, R56 ;  /* 0x0000000139387824 */ /* 0x001fe400078e0238 */
[----:B-1----:R-:W-:Y:S02]  /*27b0*/  IMAD.IADD R58, R59, 0x1, R58 ;  /* 0x000000013b3a7824 */ /* 0x002fe400078e023a */
[----:B--2---:R-:W-:-:S02]  /*27c0*/  IMAD.IADD R60, R61, 0x1, R60 ;  /* 0x000000013d3c7824 */ /* 0x004fc400078e023c */
[----:B---3--:R-:W-:Y:S02]  /*27d0*/  IMAD.IADD R62, R63, 0x1, R62 ;  /* 0x000000013f3e7824 */ /* 0x008fe400078e023e */
[----:B----4-:R-:W-:Y:S02]  /*27e0*/  IMAD.IADD R64, R65, 0x1, R64 ;  /* 0x0000000141407824 */ /* 0x010fe400078e0240 */
[----:B-----5:R-:W-:Y:S02]  /*27f0*/  IMAD.IADD R66, R67, 0x1, R66 ;  /* 0x0000000143427824 */ /* 0x020fe400078e0242 */
[----:B------:R-:W-:Y:S02]  /*2800*/  IMAD.IADD R68, R69, 0x1, R68 ;  /* 0x0000000145447824 */ /* 0x000fe400078e0244 */
[----:B------:R-:W-:Y:S01]  /*2810*/  IMAD.IADD R70, R71, 0x1, R70 ;  /* 0x0000000147467824 */ /* 0x000fe200078e0246 */
[----:B------:R-:W-:Y:S06]  /*2820*/  BAR.SYNC.DEFER_BLOCKING 0x0 ;  /* 0x0000000000007b1d */ /* 0x000fec0000010000 */
[----:B------:R-:W-:Y:S05]  /*2830*/  BRA.U UP0, `(.L_x_217) ;  /* 0x0000000100f87547 */ /* 0x000fea000b800000 */
[----:B------:R-:W-:Y:S01]  /*2840*/  LEA R5, R5, UR4, 0x2 ;  /* 0x0000000405057c11 */ /* 0x000fe2000f8e10ff */
[----:B------:R-:W-:Y:S01]  /*2850*/  UIADD3 UR7, UPT, UPT, UR7, 0x6, URZ ;  /* 0x0000000607077890 */ /* 0x000fe2000fffe0ff */
[----:B------:R-:W-:Y:S01]  /*2860*/  LEA R4, R36, UR4, 0x2 ;  /* 0x0000000424047c11 */ /* 0x000fe2000f8e10ff */
[----:B------:R-:W-:Y:S01]  /*2870*/  UIADD3 UR5, UPT, UPT, UR5, -0x6, URZ ;  /* 0xfffffffa05057890 */ /* 0x000fe2000fffe0ff */
[----:B------:R-:W-:Y:S01]  /*2880*/  LEA R7, R38, UR4, 0x2 ;  /* 0x0000000426077c11 */ /* 0x000fe2000f8e10ff */
[----:B------:R0:W-:Y:S01]  /*2890*/  STS [R5], R2 ;  /* 0x0000000205007388 */ /* 0x0001e20000000800 */
[----:B------:R-:W-:Y:S02]  /*28a0*/  LEA R6, R40, UR4, 0x2 ;  /* 0x0000000428067c11 */ /* 0x000fe4000f8e10ff */
[----:B------:R-:W-:Y:S01]  /*28b0*/  LEA R9, R42, UR4, 0x2 ;  /* 0x000000042a097c11 */ /* 0x000fe2000f8e10ff */
[----:B------:R1:W-:Y:S01]  /*28c0*/  STS [R4], R3 ;  /* 0x0000000304007388 */ /* 0x0003e20000000800 */
[----:B------:R-:W-:-:S02]  /*28d0*/  LEA R8, R44, UR4, 0x2 ;  /* 0x000000042c087c11 */ /* 0x000fc4000f8e10ff */
[----:B------:R-:W-:Y:S01]  /*28e0*/  LEA R11, R46, UR4, 0x2 ;  /* 0x000000042e0b7c11 */ /* 0x000fe2000f8e10ff */
[----:B------:R2:W-:Y:S01]  /*28f0*/  STS [R7], R12 ;  /* 0x0000000c07007388 */ /* 0x0005e20000000800 */
[----:B------:R-:W-:Y:S02]  /*2900*/  LEA R10, R48, UR4, 0x2 ;  /* 0x00000004300a7c11 */ /* 0x000fe4000f8e10ff */
[----:B0-----:R-:W-:Y:S01]  /*2910*/  LEA R5, R50, UR4, 0x2 ;  /* 0x0000000432057c11 */ /* 0x001fe2000f8e10ff */
[----:B------:R0:W-:Y:S01]  /*2920*/  STS [R6], R13 ;  /* 0x0000000d06007388 */ /* 0x0001e20000000800 */
[----:B------:R-:W-:Y:S02]  /*2930*/  LEA R2, R52, UR4, 0x2 ;  /* 0x0000000434027c11 */ /* 0x000fe4000f8e10ff */
[----:B-1----:R-:W-:Y:S01]  /*2940*/  LEA R3, R54, UR4, 0x2 ;  /* 0x0000000436037c11 */ /* 0x002fe2000f8e10ff */
[----:B------:R1:W-:Y:S01]  /*2950*/  STS [R9], R14 ;  /* 0x0000000e09007388 */ /* 0x0003e20000000800 */
[----:B------:R-:W-:-:S02]  /*2960*/  LEA R4, R56, UR4, 0x2 ;  /* 0x0000000438047c11 */ /* 0x000fc4000f8e10ff */
[----:B--2---:R-:W-:Y:S01]  /*2970*/  LEA R7, R58, UR4, 0x2 ;  /* 0x000000043a077c11 */ /* 0x004fe2000f8e10ff */
[----:B------:R2:W-:Y:S01]  /*2980*/  STS [R8], R15 ;  /* 0x0000000f08007388 */ /* 0x0005e20000000800 */
[----:B0-----:R-:W-:-:S03]  /*2990*/  LEA R6, R60, UR4, 0x2 ;  /* 0x000000043c067c11 */ /* 0x001fc6000f8e10ff */
[----:B------:R0:W-:Y:S01]  /*29a0*/  STS [R11], R16 ;  /* 0x000000100b007388 */ /* 0x0001e20000000800 */
[----:B-1----:R-:W-:-:S03]  /*29b0*/  LEA R9, R62, UR4, 0x2 ;  /* 0x000000043e097c11 */ /* 0x002fc6000f8e10ff */
[----:B------:R-:W-:Y:S01]  /*29c0*/  STS [R10], R17 ;  /* 0x000000110a007388 */ /* 0x000fe20000000800 */
[----:B--2---:R-:W-:-:S03]  /*29d0*/  LEA R8, R64, UR4, 0x2 ;  /* 0x0000000440087c11 */ /* 0x004fc6000f8e10ff */
[----:B------:R1:W-:Y:S01]  /*29e0*/  STS [R5], R18 ;  /* 0x0000001205007388 */ /* 0x0003e20000000800 */
[----:B0-----:R-:W-:-:S03]  /*29f0*/  LEA R11, R68, UR4, 0x2 ;  /* 0x00000004440b7c11 */ /* 0x001fc6000f8e10ff */
[----:B------:R0:W-:Y:S04]  /*2a00*/  STS [R2], R19 ;  /* 0x0000001302007388 */ /* 0x0001e80000000800 */
[----:B------:R2:W-:Y:S01]  /*2a10*/  STS [R3], R20 ;  /* 0x0000001403007388 */ /* 0x0005e20000000800 */
[----:B-1----:R-:W-:-:S03]  /*2a20*/  LEA R5, R66, UR4, 0x2 ;  /* 0x0000000442057c11 */ /* 0x002fc6000f8e10ff */
[----:B------:R2:W-:Y:S01]  /*2a30*/  STS [R4], R21 ;  /* 0x0000001504007388 */ /* 0x0005e20000000800 */
[----:B0-----:R-:W-:-:S03]  /*2a40*/  LEA R19, R70, UR4, 0x2 ;  /* 0x0000000446137c11 */ /* 0x001fc6000f8e10ff */
[----:B------:R2:W-:Y:S04]  /*2a50*/  STS [R7], R22 ;  /* 0x0000001607007388 */ /* 0x0005e80000000800 */
[----:B------:R2:W-:Y:S04]  /*2a60*/  STS [R6], R23 ;  /* 0x0000001706007388 */ /* 0x0005e80000000800 */
[----:B------:R2:W-:Y:S04]  /*2a70*/  STS [R9], R24 ;  /* 0x0000001809007388 */ /* 0x0005e80000000800 */
[----:B------:R2:W-:Y:S04]  /*2a80*/  STS [R8], R25 ;  /* 0x0000001908007388 */ /* 0x0005e80000000800 */
[----:B------:R2:W-:Y:S04]  /*2a90*/  STS [R5], R26 ;  /* 0x0000001a05007388 */ /* 0x0005e80000000800 */
[----:B------:R2:W-:Y:S04]  /*2aa0*/  STS [R11], R28 ;  /* 0x0000001c0b007388 */ /* 0x0005e80000000800 */
[----:B------:R2:W-:Y:S01]  /*2ab0*/  STS [R19], R30 ;  /* 0x0000001e13007388 */ /* 0x0005e20000000800 */
[----:B------:R-:W-:Y:S06]  /*2ac0*/  BAR.SYNC.DEFER_BLOCKING 0x0 ;  /* 0x0000000000007b1d */ /* 0x000fec0000010000 */
[----:B------:R2:W0:Y:S04]  /*2ad0*/  LDS R2, [R33] ;  /* 0x0000000021027984 */ /* 0x0004280000000800 */
[----:B------:R2:W1:Y:S04]  /*2ae0*/  LDS R3, [R33+0x4] ;  /* 0x0000040021037984 */ /* 0x0004680000000800 */
[----:B------:R2:W3:Y:S04]  /*2af0*/  LDS R12, [R33+0x8] ;  /* 0x00000800210c7984 */ /* 0x0004e80000000800 */
[----:B------:R2:W4:Y:S04]  /*2b00*/  LDS R13, [R33+0xc] ;  /* 0x00000c00210d7984 */ /* 0x0005280000000800 */
[----:B------:R2:W0:Y:S04]  /*2b10*/  LDS R14, [R33+0x10] ;  /* 0x00001000210e7984 */ /* 0x0004280000000800 */
        /* <DEDUP_REMOVED lines=13> */
[----:B------:R2:W0:Y:S01]  /*2bf0*/  LDS R30, [R33+0x48] ;  /* 0x00004800211e7984 */ /* 0x0004220000000800 */
[----:B------:R-:W-:Y:S06]  /*2c00*/  BAR.SYNC.DEFER_BLOCKING 0x0 ;  /* 0x0000000000007b1d */ /* 0x000fec0000010000 */
[----:B-1-34-:R-:W-:Y:S05]  /*2c10*/  BRA `(.L_x_218) ;  /* 0xffffffdc00607947 */ /* 0x01afea000383ffff */
.L_x_217:
[----:B------:R-:W-:Y:S01]  /*2c20*/  LEA R5, R5, UR4, 0x2 ;  /* 0x0000000405057c11 */ /* 0x000fe2000f8e10ff */
[----:B------:R-:W-:Y:S01]  /*2c30*/  IMAD R33, R0, -0x48, R33 ;  /* 0xffffffb800217824 */ /* 0x000fe200078e0221 */
[----:B------:R-:W-:Y:S01]  /*2c40*/  LEA R36, R36, UR4, 0x2 ;  /* 0x0000000424247c11 */ /* 0x000fe2000f8e10ff */
[----:B------:R-:W-:Y:S01]  /*2c50*/  VIADD R8, R0, 0x100 ;  /* 0x0000010000087836 */ /* 0x000fe20000000000 */
[----:B------:R-:W-:Y:S01]  /*2c60*/  LEA R7, R38, UR4, 0x2 ;  /* 0x0000000426077c11 */ /* 0x000fe2000f8e10ff */
[----:B------:R0:W-:Y:S01]  /*2c70*/  STS [R5], R2 ;  /* 0x0000000205007388 */ /* 0x0001e20000000800 */
[----:B------:R-:W-:Y:S01]  /*2c80*/  LEA R40, R40, UR4, 0x2 ;  /* 0x0000000428287c11 */ /* 0x000fe2000f8e10ff */
[----:B------:R-:W-:Y:S01]  /*2c90*/  VIADD R10, R0, 0x200 ;  /* 0x00000200000a7836 */ /* 0x000fe20000000000 */
        /* <DEDUP_REMOVED lines=11> */
[----:B------:R-:W-:Y:S01]  /*2d50*/  LEA R56, R56, UR4, 0x2 ;  /* 0x0000000438387c11 */ /* 0x000fe2000f8e10ff */
[----:B--2---:R-:W-:Y:S01]  /*2d60*/  VIADD R12, R0, 0x300 ;  /* 0x00000300000c7836 */ /* 0x004fe20000000000 */
[----:B------:R-:W-:Y:S01]  /*2d70*/  LEA R7, R58, UR4, 0x2 ;  /* 0x000000043a077c11 */ /* 0x000fe2000f8e10ff */
[----:B------:R2:W-:Y:S01]  /*2d80*/  STS [R44], R15 ;  /* 0x0000000f2c007388 */ /* 0x0005e20000000800 */
[----:B------:R-:W-:-:S02]  /*2d90*/  LEA R60, R60, UR4, 0x2 ;  /* 0x000000043c3c7c11 */ /* 0x000fc4000f8e10ff */
[----:B------:R-:W-:Y:S01]  /*2da0*/  LEA R64, R64, UR4, 0x2 ;  /* 0x0000000440407c11 */ /* 0x000fe2000f8e10ff */
[----:B------:R3:W-:Y:S01]  /*2db0*/  STS [R11], R16 ;  /* 0x000000100b007388 */ /* 0x0007e20000000800 */
[----:B0-----:R-:W-:Y:S02]  /*2dc0*/  LEA R13, R68, UR4, 0x2 ;  /* 0x00000004440d7c11 */ /* 0x001fe4000f8e10ff */
[----:B-1----:R-:W-:Y:S01]  /*2dd0*/  LEA R9, R62, UR4, 0x2 ;  /* 0x000000043e097c11 */ /* 0x002fe2000f8e10ff */
[----:B------:R-:W-:Y:S01]  /*2de0*/  STS [R48], R17 ;  /* 0x0000001130007388 */ /* 0x000fe20000000800 */
[----:B--2---:R-:W-:-:S03]  /*2df0*/  LEA R15, R70, UR4, 0x2 ;  /* 0x00000004460f7c11 */ /* 0x004fc6000f8e10ff */
[----:B------:R-:W-:Y:S01]  /*2e00*/  STS [R5], R18 ;  /* 0x0000001205007388 */ /* 0x000fe20000000800 */
[----:B---3--:R-:W-:Y:S01]  /*2e10*/  LEA R11, R66, UR4, 0x2 ;  /* 0x00000004420b7c11 */ /* 0x008fe2000f8e10ff */
[----:B------:R-:W0:Y:S02]  /*2e20*/  LDCU.64 UR4, c[0x0][0x3a0] ;  /* 0x00007400ff0477ac */ /* 0x000e240008000a00 */
[----:B------:R-:W-:Y:S04]  /*2e30*/  STS [R52], R19 ;  /* 0x0000001334007388 */ /* 0x000fe80000000800 */
[----:B------:R1:W-:Y:S04]  /*2e40*/  STS [R3], R20 ;  /* 0x0000001403007388 */ /* 0x0003e80000000800 */
[----:B------:R-:W-:Y:S04]  /*2e50*/  STS [R56], R21 ;  /* 0x0000001538007388 */ /* 0x000fe80000000800 */
[----:B------:R-:W-:Y:S01]  /*2e60*/  STS [R7], R22 ;  /* 0x0000001607007388 */ /* 0x000fe20000000800 */
[----:B-1----:R-:W1:Y:S03]  /*2e70*/  LDC.64 R2, c[0x0][0x388] ;  /* 0x0000e200ff027b82 */ /* 0x002e660000000a00 */
[----:B------:R-:W-:Y:S01]  /*2e80*/  STS [R60], R23 ;  /* 0x000000173c007388 */ /* 0x000fe20000000800 */
[----:B0-----:R-:W-:-:S02]  /*2e90*/  ISETP.GE.U32.AND P4, PT, R0, UR4, PT ;  /* 0x0000000400007c0c */ /* 0x001fc4000bf86070 */
[----:B------:R-:W-:Y:S01]  /*2ea0*/  ISETP.GE.U32.AND P1, PT, R8, UR4, PT ;  /* 0x0000000408007c0c */ /* 0x000fe2000bf26070 */
[----:B------:R-:W-:Y:S01]  /*2eb0*/  STS [R9], R24 ;  /* 0x0000001809007388 */ /* 0x000fe20000000800 */
[----:B------:R-:W-:Y:S02]  /*2ec0*/  ISETP.GE.U32.AND.EX P4, PT, RZ, UR5, PT, P4 ;  /* 0x00000005ff007c0c */ /* 0x000fe4000bf86140 */
[----:B------:R-:W-:Y:S01]  /*2ed0*/  ISETP.GE.U32.AND.EX P1, PT, RZ, UR5, PT, P1 ;  /* 0x00000005ff007c0c */ /* 0x000fe2000bf26110 */
[----:B------:R-:W-:Y:S01]  /*2ee0*/  STS [R64], R25 ;  /* 0x0000001940007388 */ /* 0x000fe20000000800 */
[----:B------:R-:W-:-:S03]  /*2ef0*/  ISETP.GE.U32.AND P2, PT, R10, UR4, PT ;  /* 0x000000040a007c0c */ /* 0x000fc6000bf46070 */
[----:B------:R0:W-:Y:S01]  /*2f00*/  STS [R11], R26 ;  /* 0x0000001a0b007388 */ /* 0x0001e20000000800 */
[----:B------:R-:W-:-:S03]  /*2f10*/  ISETP.GE.U32.AND.EX P2, PT, RZ, UR5, PT, P2 ;  /* 0x00000005ff007c0c */ /* 0x000fc6000bf46120 */
[----:B------:R-:W-:Y:S04]  /*2f20*/  STS [R13], R28 ;  /* 0x0000001c0d007388 */ /* 0x000fe80000000800 */
[----:B------:R2:W-:Y:S01]  /*2f30*/  STS [R15], R30 ;  /* 0x0000001e0f007388 */ /* 0x0005e20000000800 */
[----:B------:R-:W-:Y:S02]  /*2f40*/  @!P1 IMAD.MOV.U32 R10, RZ, RZ, -0x1 ;  /* 0xffffffffff0a9424 */ /* 0x000fe400078e00ff */
[----:B0-----:R-:W-:Y:S01]  /*2f50*/  @!P4 IMAD.MOV.U32 R11, RZ, RZ, -0x1 ;  /* 0xffffffffff0bc424 */ /* 0x001fe200078e00ff */
[----:B------:R-:W-:Y:S01]  /*2f60*/  BAR.SYNC.DEFER_BLOCKING 0x0 ;  /* 0x0000000000007b1d */ /* 0x000fe20000010000 */
[----:B-1----:R-:W-:-:S04]  /*2f70*/  IMAD.WIDE.U32 R2, R0, 0x4, R2 ;  /* 0x0000000400027825 */ /* 0x002fc800078e0002 */
[----:B--2---:R-:W-:Y:S01]  /*2f80*/  @!P2 IMAD.MOV.U32 R15, RZ, RZ, -0x1 ;  /* 0xffffffffff0fa424 */ /* 0x004fe200078e00ff */
[----:B------:R-:W0:Y:S04]  /*2f90*/  LDS R4, [R33] ;  /* 0x0000000021047984 */ /* 0x000e280000000800 */
[----:B------:R-:W1:Y:S04]  /*2fa0*/  LDS R5, [R33+0x400] ;  /* 0x0004000021057984 */ /* 0x000e680000000800 */
[----:B------:R-:W2:Y:S04]  /*2fb0*/  LDS R6, [R33+0x800] ;  /* 0x0008000021067984 */ /* 0x000ea80000000800 */
[----:B------:R-:W3:Y:S04]  /*2fc0*/  LDS R7, [R33+0xc00] ;  /* 0x000c000021077984 */ /* 0x000ee80000000800 */
[----:B------:R-:W-:Y:S04]  /*2fd0*/  LDS R9, [R33+0x1400] ;  /* 0x0014000021097984 */ /* 0x000fe80000000800 */
[----:B------:R-:W4:Y:S01]  /*2fe0*/  LDS R8, [R33+0x1000] ;  /* 0x0010000021087984 */ /* 0x000f220000000800 */
[----:B0-----:R-:W-:-:S04]  /*2ff0*/  @!P4 ISETP.GT.AND P0, PT, R4, -0x1, PT ;  /* 0xffffffff0400c80c */ /* 0x001fc80003f04270 */
[----:B------:R-:W-:Y:S02]  /*3000*/  @!P4 SEL R11, R11, 0x80000000, P0 ;  /* 0x800000000b0bc807 */ /* 0x000fe40000000000 */
[----:B------:R-:W-:Y:S01]  /*3010*/  ISETP.GE.U32.AND P0, PT, R12, UR4, PT ;  /* 0x000000040c007c0c */ /* 0x000fe2000bf06070 */
[C---:B------:R-:W-:Y:S01]  /*3020*/  VIADD R12, R0.reuse, 0x500 ;  /* 0x00000500000c7836 */ /* 0x040fe20000000000 */
[----:B------:R-:W-:Y:S02]  /*3030*/  @!P4 LOP3.LUT R11, R11, R4, RZ, 0x3c, !PT ;  /* 0x000000040b0bc212 */ /* 0x000fe400078e3cff */
[----:B------:R-:W-:Y:S02]  /*3040*/  LOP3.LUT R4, R0, 0x400, RZ, 0xfc, !PT ;  /* 0x0000040000047812 */ /* 0x000fe400078efcff */
[----:B------:R-:W-:Y:S01]  /*3050*/  ISETP.GE.U32.AND.EX P0, PT, RZ, UR5, PT, P0 ;  /* 0x00000005ff007c0c */ /* 0x000fe2000bf06100 */
[----:B------:R0:W-:Y:S01]  /*3060*/  @!P4 STG.E desc[UR8][R2.64], R11 ;  /* 0x0000000b0200c986 */ /* 0x0001e2000c101908 */
[----:B-1----:R-:W-:-:S02]  /*3070*/  @!P1 ISETP.GT.AND P3, PT, R5, -0x1, PT ;  /* 0xffffffff0500980c */ /* 0x002fc40003f64270 */
[----:B------:R-:W-:Y:S02]  /*3080*/  ISETP.GE.U32.AND P6, PT, R4, UR4, PT ;  /* 0x0000000404007c0c */ /* 0x000fe4000bfc6070 */
[----:B------:R-:W1:Y:S01]  /*3090*/  LDS R4, [R33+0x1800] ;  /* 0x0018000021047984 */ /* 0x000e620000000800 */
[----:B------:R-:W-:Y:S02]  /*30a0*/  @!P1 SEL R10, R10, 0x80000000, P3 ;  /* 0x800000000a0a9807 */ /* 0x000fe40001800000 */
[----:B--2---:R-:W-:Y:S02]  /*30b0*/  @!P2 ISETP.GT.AND P5, PT, R6, -0x1, PT ;  /* 0xffffffff0600a80c */ /* 0x004fe40003fa4270 */
[----:B------:R-:W-:Y:S01]  /*30c0*/  @!P1 LOP3.LUT R13, R10, R5, RZ, 0x3c, !PT ;  /* 0x000000050a0d9212 */ /* 0x000fe200078e3cff */
[----:B------:R-:W-:Y:S01]  /*30d0*/  VIADD R10, R0, 0x600 ;  /* 0x00000600000a7836 */ /* 0x000fe20000000000 */
[----:B------:R-:W-:Y:S01]  /*30e0*/  ISETP.GE.U32.AND P3, PT, R12, UR4, PT ;  /* 0x000000040c007c0c */ /* 0x000fe2000bf66070 */
[----:B------:R-:W-:Y:S01]  /*30f0*/  @!P0 IMAD.MOV.U32 R12, RZ, RZ, -0x1 ;  /* 0xffffffffff0c8424 */ /* 0x000fe200078e00ff */
[----:B------:R-:W-:Y:S01]  /*3100*/  ISETP.GE.U32.AND.EX P4, PT, RZ, UR5, PT, P6 ;  /* 0x00000005ff007c0c */ /* 0x000fe2000bf86160 */
[----:B------:R-:W2:Y:S01]  /*3110*/  LDS R5, [R33+0x1c00] ;  /* 0x001c000021057984 */ /* 0x000ea20000000800 */
[----:B------:R-:W-:-:S02]  /*3120*/  @!P2 SEL R15, R15, 0x80000000, P5 ;  /* 0x800000000f0fa807 */ /* 0x000fc40002800000 */
[----:B---3--:R-:W-:Y:S01]  /*3130*/  @!P0 ISETP.GT.AND P6, PT, R7, -0x1, PT ;  /* 0xffffffff0700880c */ /* 0x008fe20003fc4270 */
[----:B------:R3:W-:Y:S01]  /*3140*/  @!P1 STG.E desc[UR8][R2.64+0x400], R13 ;  /* 0x0004000d02009986 */ /* 0x0007e2000c101908 */
[----:B------:R-:W-:Y:S02]  /*3150*/  ISETP.GE.U32.AND.EX P3, PT, RZ, UR5, PT, P3 ;  /* 0x00000005ff007c0c */ /* 0x000fe4000bf66130 */
[----:B------:R-:W-:Y:S02]  /*3160*/  @!P2 LOP3.LUT R15, R15, R6, RZ, 0x3c, !PT ;  /* 0x000000060f0fa212 */ /* 0x000fe400078e3cff */
[----:B------:R-:W-:Y:S01]  /*3170*/  ISETP.GE.U32.AND P5, PT, R10, UR4, PT ;  /* 0x000000040a007c0c */ /* 0x000fe2000bfa6070 */
[----:B------:R-:W5:Y:S01]  /*3180*/  LDS R6, [R33+0x2000] ;  /* 0x0020000021067984 */ /* 0x000f620000000800 */
[----:B------:R-:W-:Y:S01]  /*3190*/  @!P0 SEL R10, R12, 0x80000000, P6 ;  /* 0x800000000c0a8807 */ /* 0x000fe20003000000 */
[----:B------:R-:W-:Y:S01]  /*31a0*/  @!P4 IMAD.MOV.U32 R14, RZ, RZ, -0x1 ;  /* 0xffffffffff0ec424 */ /* 0x000fe200078e00ff */
[----:B------:R-:W-:Y:S01]  /*31b0*/  ISETP.GE.U32.AND.EX P1, PT, RZ, UR5, PT, P5 ;  /* 0x00000005ff007c0c */ /* 0x000fe2000bf26150 */
[----:B------:R3:W-:Y:S01]  /*31c0*/  @!P2 STG.E desc[UR8][R2.64+0x800], R15 ;  /* 0x0008000f0200a986 */ /* 0x0007e2000c101908 */
[----:B0-----:R-:W-:Y:S01]  /*31d0*/  @!P0 LOP3.LUT R11, R10, R7, RZ, 0x3c, !PT ;  /* 0x000000070a0b8212 */ /* 0x001fe200078e3cff */
[----:B------:R-:W-:Y:S01]  /*31e0*/  VIADD R10, R0, 0x700 ;  /* 0x00000700000a7836 */ /* 0x000fe20000000000 */
[----:B----4-:R-:W-:Y:S01]  /*31f0*/  @!P4 ISETP.GT.AND P5, PT, R8, -0x1, PT ;  /* 0xffffffff0800c80c */ /* 0x010fe20003fa4270 */
[----:B------:R-:W0:Y:S01]  /*3200*/  LDS R7, [R33+0x2400] ;  /* 0x0024000021077984 */ /* 0x000e220000000800 */
[----:B------:R-:W-:Y:S01]  /*3210*/  @!P3 IMAD.MOV.U32 R16, RZ, RZ, -0x1 ;  /* 0xffffffffff10b424 */ /* 0x000fe200078e00ff */
[----:B------:R-:W-:-:S02]  /*3220*/  @!P3 ISETP.GT.AND P6, PT, R9, -0x1, PT ;  /* 0xffffffff0900b80c */ /* 0x000fc40003fc4270 */
[----:B------:R-:W-:Y:S01]  /*3230*/  ISETP.GE.U32.AND P2, PT, R10, UR4, PT ;  /* 0x000000040a007c0c */ /* 0x000fe2000bf46070 */
[----:B------:R4:W-:Y:S01]  /*3240*/  @!P0 STG.E desc[UR8][R2.64+0xc00], R11 ;  /* 0x000c000b02008986 */ /* 0x0009e2000c101908 */
[----:B------:R-:W-:Y:S02]  /*3250*/  @!P3 SEL R10, R16, 0x80000000, P6 ;  /* 0x80000000100ab807 */ /* 0x000fe40003000000 */
[----:B------:R-:W-:Y:S02]  /*3260*/  LOP3.LUT R12, R0, 0x800, RZ, 0xfc, !PT ;  /* 0x00000800000c7812 */ /* 0x000fe400078efcff */
[----:B---3--:R-:W-:Y:S02]  /*3270*/  @!P4 SEL R13, R14, 0x80000000, P5 ;  /* 0x800000000e0dc807 */ /* 0x008fe40002800000 */
[----:B------:R-:W-:Y:S01]  /*3280*/  @!P3 LOP3.LUT R15, R10, R9, RZ, 0x3c, !PT ;  /* 0x000000090a0fb212 */ /* 0x000fe200078e3cff */
[C---:B------:R-:W-:Y:S01]  /*3290*/  VIADD R9, R0.reuse, 0x900 ;  /* 0x0000090000097836 */ /* 0x040fe20000000000 */
[----:B------:R-:W-:Y:S01]  /*32a0*/  ISETP.GE.U32.AND.EX P2, PT, RZ, UR5, PT, P2 ;  /* 0x00000005ff007c0c */ /* 0x000fe2000bf46120 */
[----:B------:R-:W-:Y:S01]  /*32b0*/  VIADD R10, R0, 0xa00 ;  /* 0x00000a00000a7836 */ /* 0x000fe20000000000 */
[----:B------:R-:W-:Y:S01]  /*32c0*/  ISETP.GE.U32.AND P6, PT, R12, UR4, PT ;  /* 0x000000040c007c0c */ /* 0x000fe2000bfc6070 */
[----:B------:R-:W-:Y:S01]  /*32d0*/  @!P1 IMAD.MOV.U32 R12, RZ, RZ, -0x1 ;  /* 0xffffffffff0c9424 */ /* 0x000fe200078e00ff */
[----:B------:R-:W-:Y:S01]  /*32e0*/  @!P4 LOP3.LUT R13, R13, R8, RZ, 0x3c, !PT ;  /* 0x000000080d0dc212 */ /* 0x000fe200078e3cff */
[----:B------:R-:W-:Y:S01]  /*32f0*/  @!P3 STG.E desc[UR8][R2.64+0x1400], R15 ;  /* 0x0014000f0200b986 */ /* 0x000fe2000c101908 */
[----:B-1----:R-:W-:-:S02]  /*3300*/  @!P1 ISETP.GT.AND P5, PT, R4, -0x1, PT ;  /* 0xffffffff0400980c */ /* 0x002fc40003fa4270 */
[----:B------:R-:W-:Y:S01]  /*3310*/  ISETP.GE.U32.AND.EX P0, PT, RZ, UR5, PT, P6 ;  /* 0x00000005ff007c0c */ /* 0x000fe2000bf06160 */
[----:B------:R-:W1:Y:S01]  /*3320*/  LDS R8, [R33+0x2800] ;  /* 0x0028000021087984 */ /* 0x000e620000000800 */
[----:B------:R-:W-:Y:S02]  /*3330*/  ISETP.GE.U32.AND P6, PT, R9, UR4, PT ;  /* 0x0000000409007c0c */ /* 0x000fe4000bfc6070 */
[----:B------:R-:W-:Y:S01]  /*3340*/  @!P1 SEL R9, R12, 0x80000000, P5 ;  /* 0x800000000c099807 */ /* 0x000fe20002800000 */
[----:B------:R-:W-:Y:S01]  /*3350*/  VIADD R12, R0, 0xb00 ;  /* 0x00000b00000c7836 */ /* 0x000fe20000000000 */
[----:B------:R-:W-:Y:S01]  /*3360*/  ISETP.GE.U32.AND.EX P6, PT, RZ, UR5, PT, P6 ;  /* 0x00000005ff007c0c */ /* 0x000fe2000bfc6160 */
[----:B------:R3:W-:Y:S01]  /*3370*/  @!P4 STG.E desc[UR8][R2.64+0x1000], R13 ;  /* 0x0010000d0200c986 */ /* 0x0007e2000c101908 */
[----:B------:R-:W-:Y:S01]  /*3380*/  ISETP.GE.U32.AND P5, PT, R10, UR4, PT ;  /* 0x000000040a007c0c */ /* 0x000fe2000bfa6070 */
[----:B------:R-:W-:Y:S01]  /*3390*/  @!P2 IMAD.MOV.U32 R10, RZ, RZ, -0x1 ;  /* 0xffffffffff0aa424 */ /* 0x000fe200078e00ff */
[----:B----4-:R-:W-:-:S02]  /*33a0*/  @!P1 LOP3.LUT R11, R9, R4, RZ, 0x3c, !PT ;  /* 0x00000004090b9212 */ /* 0x010fc400078e3cff */
[----:B--2---:R-:W-:Y:S01]  /*33b0*/  @!P2 ISETP.GT.AND P3, PT, R5, -0x1, PT ;  /* 0xffffffff0500a80c */ /* 0x004fe20003f64270 */
[----:B------:R-:W2:Y:S01]  /*33c0*/  LDS R4, [R33+0x2c00] ;  /* 0x002c000021047984 */ /* 0x000ea20000000800 */
[----:B------:R-:W-:Y:S01]  /*33d0*/  @!P0 IMAD.MOV.U32 R14, RZ, RZ, -0x1 ;  /* 0xffffffffff0e8424 */ /* 0x000fe200078e00ff */
[----:B------:R-:W-:Y:S02]  /*33e0*/  ISETP.GE.U32.AND P4, PT, R12, UR4, PT ;  /* 0x000000040c007c0c */ /* 0x000fe4000bf86070 */
[----:B------:R4:W-:Y:S01]  /*33f0*/  @!P1 STG.E desc[UR8][R2.64+0x1800], R11 ;  /* 0x0018000b02009986 */ /* 0x0009e2000c101908 */
[----:B------:R-:W-:Y:S01]  /*3400*/  @!P2 SEL R10, R10, 0x80000000, P3 ;  /* 0x800000000a0aa807 */ /* 0x000fe20001800000 */
[----:B------:R-:W-:Y:S01]  /*3410*/  @!P6 IMAD.MOV.U32 R12, RZ, RZ, -0x1 ;  /* 0xffffffffff0ce424 */ /* 0x000fe200078e00ff */
[----:B-----5:R-:W-:Y:S01]  /*3420*/  @!P0 ISETP.GT.AND P1, PT, R6, -0x1, PT ;  /* 0xffffffff0600880c */ /* 0x020fe20003f24270 */
[----:B------:R-:W5:Y:S01]  /*3430*/  LDS R9, [R33+0x3000] ;  /* 0x0030000021097984 */ /* 0x000f620000000800 */
[----:B---3--:R-:W-:-:S02]  /*3440*/  @!P2 LOP3.LUT R13, R10, R5, RZ, 0x3c, !PT ;  /* 0x000000050a0da212 */ /* 0x008fc400078e3cff */
[----:B------:R-:W-:Y:S01]  /*3450*/  @!P0 SEL R5, R14, 0x80000000, P1 ;  /* 0x800000000e058807 */ /* 0x000fe20000800000 */
[C---:B------:R-:W-:Y:S01]  /*3460*/  VIADD R14, R0.reuse, 0xf00 ;  /* 0x00000f00000e7836 */ /* 0x040fe20000000000 */
[----:B0-----:R-:W-:Y:S01]  /*3470*/  @!P6 ISETP.GT.AND P3, PT, R7, -0x1, PT ;  /* 0xffffffff0700e80c */ /* 0x001fe20003f64270 */
[----:B------:R0:W-:Y:S01]  /*3480*/  @!P2 STG.E desc[UR8][R2.64+0x1c00], R13 ;  /* 0x001c000d0200a986 */ /* 0x0001e2000c101908 */
[----:B------:R-:W-:Y:S02]  /*3490*/  ISETP.GE.U32.AND.EX P5, PT, RZ, UR5, PT, P5 ;  /* 0x00000005ff007c0c */ /* 0x000fe4000bfa6150 */
[----:B----4-:R-:W-:Y:S01]  /*34a0*/  @!P0 LOP3.LUT R11, R5, R6, RZ, 0x3c, !PT ;  /* 0x00000006050b8212 */ /* 0x010fe200078e3cff */
[----:B------:R-:W-:Y:S01]  /*34b0*/  VIADD R5, R0, 0xd00 ;  /* 0x00000d0000057836 */ /* 0x000fe20000000000 */
[----:B------:R-:W-:Y:S01]  /*34c0*/  @!P6 SEL R6, R12, 0x80000000, P3 ;  /* 0x800000000c06e807 */ /* 0x000fe20001800000 */
[C---:B------:R-:W-:Y:S01]  /*34d0*/  VIADD R12, R0.reuse, 0xe00 ;  /* 0x00000e00000c7836 */ /* 0x040fe20000000000 */
[----:B------:R-:W-:Y:S01]  /*34e0*/  LOP3.LUT R10, R0, 0xc00, RZ, 0xfc, !PT ;  /* 0x00000c00000a7812 */ /* 0x000fe200078efcff */
[----:B------:R-:W-:Y:S01]  /*34f0*/  @!P0 STG.E desc[UR8][R2.64+0x2000], R11 ;  /* 0x0020000b02008986 */ /* 0x000fe2000c101908 */
[----:B------:R-:W-:-:S02]  /*3500*/  @!P6 LOP3.LUT R15, R6, R7, RZ, 0x3c, !PT ;  /* 0x00000007060fe212 */ /* 0x000fc400078e3cff */
[----:B------:R-:W-:Y:S01]  /*3510*/  ISETP.GE.U32.AND P3, PT, R5, UR4, PT ;  /* 0x0000000405007c0c */ /* 0x000fe2000bf66070 */
[----:B------:R-:W3:Y:S01]  /*3520*/  LDS R6, [R33+0x3800] ;  /* 0x0038000021067984 */ /* 0x000ee20000000800 */
[----:B------:R-:W-:Y:S01]  /*3530*/  ISETP.GE.U32.AND P1, PT, R10, UR4, PT ;  /* 0x000000040a007c0c */ /* 0x000fe2000bf26070 */
[----:B------:R-:W-:Y:S01]  /*3540*/  @!P5 IMAD.MOV.U32 R16, RZ, RZ, -0x1 ;  /* 0xffffffffff10d424 */ /* 0x000fe200078e00ff */
[----:B------:R-:W-:Y:S01]  /*3550*/  ISETP.GE.U32.AND.EX P2, PT, RZ, UR5, PT, P4 ;  /* 0x00000005ff007c0c */ /* 0x000fe2000bf46140 */
[----:B------:R-:W4:Y:S01]  /*3560*/  LDS R5, [R33+0x3400] ;  /* 0x0034000021057984 */ /* 0x000f220000000800 */
[----:B-1----:R-:W-:Y:S02]  /*3570*/  @!P5 ISETP.GT.AND P0, PT, R8, -0x1, PT ;  /* 0xffffffff0800d80c */ /* 0x002fe40003f04270 */
[----:B------:R-:W-:Y:S01]  /*3580*/  ISETP.GE.U32.AND.EX P1, PT, RZ, UR5, PT, P1 ;  /* 0x00000005ff007c0c */ /* 0x000fe2000bf26110 */
[----:B------:R-:W1:Y:S01]  /*3590*/  LDS R10, [R33+0x4000] ;  /* 0x00400000210a7984 */ /* 0x000e620000000800 */
[----:B0-----:R-:W-:-:S02]  /*35a0*/  @!P5 SEL R13, R16, 0x80000000, P0 ;  /* 0x80000000100dd807 */ /* 0x001fc40000000000 */
[----:B------:R-:W-:Y:S01]  /*35b0*/  ISETP.GE.U32.AND P0, PT, R12, UR4, PT ;  /* 0x000000040c007c0c */ /* 0x000fe2000bf06070 */
[----:B------:R-:W0:Y:S01]  /*35c0*/  LDS R7, [R33+0x3c00] ;  /* 0x003c000021077984 */ /* 0x000e220000000800 */
[----:B------:R-:W-:Y:S01]  /*35d0*/  @!P5 LOP3.LUT R13, R13, R8, RZ, 0x3c, !PT ;  /* 0x000000080d0dd212 */ /* 0x000fe200078e3cff */
[C---:B------:R-:W-:Y:S01]  /*35e0*/  VIADD R12, R0.reuse, 0x1100 ;  /* 0x00001100000c7836 */ /* 0x040fe20000000000 */
[----:B------:R-:W-:Y:S01]  /*35f0*/  LOP3.LUT R8, R0, 0x1000, RZ, 0xfc, !PT ;  /* 0x0000100000087812 */ /* 0x000fe200078efcff */
[----:B------:R-:W0:Y:S01]  /*3600*/  LDS R11, [R33+0x4400] ;  /* 0x00440000210b7984 */ /* 0x000e220000000800 */
[----:B------:R-:W-:Y:S01]  /*3610*/  @!P2 IMAD.MOV.U32 R17, RZ, RZ, -0x1 ;  /* 0xffffffffff11a424 */ /* 0x000fe200078e00ff */
[----:B------:R-:W-:Y:S02]  /*3620*/  ISETP.GE.U32.AND.EX P0, PT, RZ, UR5, PT, P0 ;  /* 0x00000005ff007c0c */ /* 0x000fe4000bf06100 */
[----:B------:R-:W-:Y:S01]  /*3630*/  @!P6 STG.E desc[UR8][R2.64+0x2400], R15 ;  /* 0x0024000f0200e986 */ /* 0x000fe2000c101908 */
[----:B--2---:R-:W-:-:S02]  /*3640*/  @!P2 ISETP.GT.AND P6, PT, R4, -0x1, PT ;  /* 0xffffffff0400a80c */ /* 0x004fc40003fc4270 */
[----:B------:R-:W-:Y:S01]  /*3650*/  ISETP.GE.U32.AND.EX P3, PT, RZ, UR5, PT, P3 ;  /* 0x00000005ff007c0c */ /* 0x000fe2000bf66130 */
[----:B------:R2:W-:Y:S01]  /*3660*/  @!P5 STG.E desc[UR8][R2.64+0x2800], R13 ;  /* 0x0028000d0200d986 */ /* 0x0005e2000c101908 */
[----:B------:R-:W-:Y:S01]  /*3670*/  ISETP.GE.U32.AND P5, PT, R8, UR4, PT ;  /* 0x0000000408007c0c */ /* 0x000fe2000bfa6070 */
[----:B------:R-:W-:Y:S01]  /*3680*/  @!P1 IMAD.MOV.U32 R8, RZ, RZ, -0x1 ;  /* 0xffffffffff089424 */ /* 0x000fe200078e00ff */
[----:B------:R-:W-:Y:S02]  /*3690*/  @!P2 SEL R17, R17, 0x80000000, P6 ;  /* 0x800000001111a807 */ /* 0x000fe40003000000 */
[----:B-----5:R-:W-:Y:S02]  /*36a0*/  @!P1 ISETP.GT.AND P6, PT, R9, -0x1, PT ;  /* 0xffffffff0900980c */ /* 0x020fe40003fc4270 */
[----:B------:R-:W-:Y:S02]  /*36b0*/  ISETP.GE.U32.AND P4, PT, R14, UR4, PT ;  /* 0x000000040e007c0c */ /* 0x000fe4000bf86070 */
[----:B------:R-:W-:-:S02]  /*36c0*/  @!P1 SEL R8, R8, 0x80000000, P6 ;  /* 0x8000000008089807 */ /* 0x000fc40003000000 */
[----:B------:R-:W-:Y:S01]  /*36d0*/  ISETP.GE.U32.AND.EX P5, PT, RZ, UR5, PT, P5 ;  /* 0x00000005ff007c0c */ /* 0x000fe2000bfa6150 */
[----:B--2---:R-:W-:Y:S01]  /*36e0*/  @!P0 IMAD.MOV.U32 R13, RZ, RZ, -0x1 ;  /* 0xffffffffff0d8424 */ /* 0x004fe200078e00ff */
[----:B------:R-:W-:Y:S02]  /*36f0*/  ISETP.GE.U32.AND.EX P4, PT, RZ, UR5, PT, P4 ;  /* 0x00000005ff007c0c */ /* 0x000fe4000bf86140 */
[----:B------:R-:W-:Y:S01]  /*3700*/  @!P1 LOP3.LUT R9, R8, R9, RZ, 0x3c, !PT ;  /* 0x0000000908099212 */ /* 0x000fe200078e3cff */
[----:B------:R-:W-:Y:S01]  /*3710*/  VIADD R8, R0, 0x1200 ;  /* 0x0000120000087836 */ /* 0x000fe20000000000 */
[----:B------:R-:W-:Y:S01]  /*3720*/  ISETP.GE.U32.AND P6, PT, R12, UR4, PT ;  /* 0x000000040c007c0c */ /* 0x000fe2000bfc6070 */
[----:B------:R-:W-:Y:S01]  /*3730*/  @!P3 IMAD.MOV.U32 R0, RZ, RZ, -0x1 ;  /* 0xffffffffff00b424 */ /* 0x000fe200078e00ff */
[----:B------:R-:W-:Y:S01]  /*3740*/  @!P2 LOP3.LUT R17, R17, R4, RZ, 0x3c, !PT ;  /* 0x000000041111a212 */ /* 0x000fe200078e3cff */
[----:B------:R2:W-:Y:S01]  /*3750*/  @!P1 STG.E desc[UR8][R2.64+0x3000], R9 ;  /* 0x0030000902009986 */ /* 0x0005e2000c101908 */
[----:B------:R-:W-:-:S02]  /*3760*/  ISETP.GE.U32.AND.EX P6, PT, RZ, UR5, PT, P6 ;  /* 0x00000005ff007c0c */ /* 0x000fc4000bfc6160 */
[----:B---3--:R-:W-:Y:S01]  /*3770*/  @!P0 ISETP.GT.AND P1, PT, R6, -0x1, PT ;  /* 0xffffffff0600880c */ /* 0x008fe20003f24270 */
[----:B------:R3:W-:Y:S01]  /*3780*/  @!P2 STG.E desc[UR8][R2.64+0x2c00], R17 ;  /* 0x002c00110200a986 */ /* 0x0007e2000c101908 */
[----:B----4-:R-:W-:Y:S01]  /*3790*/  @!P3 ISETP.GT.AND P2, PT, R5, -0x1, PT ;  /* 0xffffffff0500b80c */ /* 0x010fe20003f44270 */
[----:B------:R-:W-:Y:S01]  /*37a0*/  @!P5 IMAD.MOV.U32 R12, RZ, RZ, -0x1 ;  /* 0xffffffffff0cd424 */ /* 0x000fe200078e00ff */
[----:B------:R-:W-:Y:S01]  /*37b0*/  @!P0 SEL R13, R13, 0x80000000, P1 ;  /* 0x800000000d0d8807 */ /* 0x000fe20000800000 */
[----:B------:R-:W-:Y:S01]  /*37c0*/  @!P4 IMAD.MOV.U32 R4, RZ, RZ, -0x1 ;  /* 0xffffffffff04c424 */ /* 0x000fe200078e00ff */
[----:B-1----:R-:W-:Y:S02]  /*37d0*/  @!P5 ISETP.GT.AND P1, PT, R10, -0x1, PT ;  /* 0xffffffff0a00d80c */ /* 0x002fe40003f24270 */
[----:B------:R-:W-:Y:S02]  /*37e0*/  @!P3 SEL R0, R0, 0x80000000, P2 ;  /* 0x800000000000b807 */ /* 0x000fe40001000000 */
[----:B0-----:R-:W-:Y:S01]  /*37f0*/  @!P4 ISETP.GT.AND P2, PT, R7, -0x1, PT ;  /* 0xffffffff0700c80c */ /* 0x001fe20003f44270 */
[----:B------:R-:W-:Y:S01]  /*3800*/  @!P6 IMAD.MOV.U32 R14, RZ, RZ, -0x1 ;  /* 0xffffffffff0ee424 */ /* 0x000fe200078e00ff */
[----:B--2---:R-:W-:-:S02]  /*3810*/  @!P5 SEL R9, R12, 0x80000000, P1 ;  /* 0x800000000c09d807 */ /* 0x004fc40000800000 */
[----:B------:R-:W-:Y:S02]  /*3820*/  ISETP.GE.U32.AND P1, PT, R8, UR4, PT ;  /* 0x0000000408007c0c */ /* 0x000fe4000bf26070 */
[----:B------:R-:W-:Y:S02]  /*3830*/  @!P4 SEL R4, R4, 0x80000000, P2 ;  /* 0x800000000404c807 */ /* 0x000fe40001000000 */
[----:B------:R-:W-:Y:S02]  /*3840*/  @!P6 ISETP.GT.AND P2, PT, R11, -0x1, PT ;  /* 0xffffffff0b00e80c */ /* 0x000fe40003f44270 */
[----:B------:R-:W-:Y:S02]  /*3850*/  ISETP.GE.U32.AND.EX P1, PT, RZ, UR5, PT, P1 ;  /* 0x00000005ff007c0c */ /* 0x000fe4000bf26110 */
[----:B------:R-:W-:Y:S02]  /*3860*/  @!P3 LOP3.LUT R5, R0, R5, RZ, 0x3c, !PT ;  /* 0x000000050005b212 */ /* 0x000fe400078e3cff */
[----:B------:R-:W-:-:S02]  /*3870*/  @!P6 SEL R0, R14, 0x80000000, P2 ;  /* 0x800000000e00e807 */ /* 0x000fc40001000000 */
[----:B------:R-:W-:Y:S01]  /*3880*/  @!P0 LOP3.LUT R13, R13, R6, RZ, 0x3c, !PT ;  /* 0x000000060d0d8212 */ /* 0x000fe200078e3cff */
[----:B------:R3:W-:Y:S01]  /*3890*/  @!P3 STG.E desc[UR8][R2.64+0x3400], R5 ;  /* 0x003400050200b986 */ /* 0x0007e2000c101908 */
[----:B------:R-:W-:Y:S02]  /*38a0*/  @!P4 LOP3.LUT R7, R4, R7, RZ, 0x3c, !PT ;  /* 0x000000070407c212 */ /* 0x000fe400078e3cff */
[----:B------:R-:W-:Y:S01]  /*38b0*/  @!P5 LOP3.LUT R9, R9, R10, RZ, 0x3c, !PT ;  /* 0x0000000a0909d212 */ /* 0x000fe200078e3cff */
[----:B------:R3:W-:Y:S01]  /*38c0*/  @!P0 STG.E desc[UR8][R2.64+0x3800], R13 ;  /* 0x0038000d02008986 */ /* 0x0007e2000c101908 */
[----:B------:R-:W-:-:S03]  /*38d0*/  @!P6 LOP3.LUT R11, R0, R11, RZ, 0x3c, !PT ;  /* 0x0000000b000be212 */ /* 0x000fc600078e3cff */
[----:B------:R3:W-:Y:S04]  /*38e0*/  @!P4 STG.E desc[UR8][R2.64+0x3c00], R7 ;  /* 0x003c00070200c986 */ /* 0x0007e8000c101908 */
[----:B------:R3:W-:Y:S04]  /*38f0*/  @!P5 STG.E desc[UR8][R2.64+0x4000], R9 ;  /* 0x004000090200d986 */ /* 0x0007e8000c101908 */
[----:B------:R3:W-:Y:S01]  /*3900*/  @!P6 STG.E desc[UR8][R2.64+0x4400], R11 ;  /* 0x0044000b0200e986 */ /* 0x0007e2000c101908 */
[----:B------:R-:W-:Y:S05]  /*3910*/  @P1 EXIT ;  /* 0x000000000000194d */ /* 0x000fea0003800000 */
[----:B------:R-:W0:Y:S01]  /*3920*/  LDS R33, [R33+0x4800] ;  /* 0x0048000021217984 */ /* 0x000e220000000800 */
[----:B------:R-:W-:Y:S01]  /*3930*/  IMAD.MOV.U32 R0, RZ, RZ, -0x1 ;  /* 0xffffffffff007424 */ /* 0x000fe200078e00ff */
[----:B0-----:R-:W-:-:S04]  /*3940*/  ISETP.GT.AND P0, PT, R33, -0x1, PT ;  /* 0xffffffff2100780c */ /* 0x001fc80003f04270 */
[----:B------:R-:W-:-:S04]  /*3950*/  SEL R0, R0, 0x80000000, P0 ;  /* 0x8000000000007807 */ /* 0x000fc80000000000 */
[----:B---3--:R-:W-:-:S05]  /*3960*/  LOP3.LUT R5, R0, R33, RZ, 0x3c, !PT ;  /* 0x0000002100057212 */ /* 0x008fca00078e3cff */
[----:B------:R-:W-:Y:S01]  /*3970*/  STG.E desc[UR8][R2.64+0x4800], R5 ;  /* 0x0048000502007986 */ /* 0x000fe2000c101908 */
[----:B------:R-:W-:Y:S05]  /*3980*/  EXIT ;  /* 0x000000000000794d */ /* 0x000fea0003800000 */
.L_x_219:
        /* <DEDUP_REMOVED lines=15> */
.L_x_225:


//--------------------- .text._ZN3cub18CUB_300001_SM_10006detail11EmptyKernelIvEEvv --------------------------
	.section	.text._ZN3cub18CUB_300001_SM_10006detail11EmptyKernelIvEEvv,"ax",@progbits
	.align	128
        .global         _ZN3cub18CUB_300001_SM_10006detail11EmptyKernelIvEEvv
        .type           _ZN3cub18CUB_300001_SM_10006detail11EmptyKernelIvEEvv,@function
        .size           _ZN3cub18CUB_300001_SM_10006detail11EmptyKernelIvEEvv,(.L_x_226 - _ZN3cub18CUB_300001_SM_10006detail11EmptyKernelIvEEvv)
        .other          _ZN3cub18CUB_300001_SM_10006detail11EmptyKernelIvEEvv,@"STO_CUDA_ENTRY STV_DEFAULT"
_ZN3cub18CUB_300001_SM_10006detail11EmptyKernelIvEEvv:
.text._ZN3cub18CUB_300001_SM_10006detail11EmptyKernelIvEEvv:
[----:B------:R-:W-:Y:S01]  /*0000*/  LDC R1, c[0x0][0x37c] ;  /* 0x0000df00ff017b82 */ /* 0x000fe20000000800 */
[----:B------:R-:W-:Y:S05]  /*0010*/  EXIT ;  /* 0x000000000000794d */ /* 0x000fea0003800000 */
.L_x_220:
        /* <DEDUP_REMOVED lines=14> */
.L_x_226:


//--------------------- .text._Z4SetVPfi          --------------------------
	.section	.text._Z4SetVPfi,"ax",@progbits
	.align	128
        .global         _Z4SetVPfi
        .type           _Z4SetVPfi,@function
        .size           _Z4SetVPfi,(.L_x_227 - _Z4SetVPfi)
        .other          _Z4SetVPfi,@"STO_CUDA_ENTRY STV_DEFAULT"
_Z4SetVPfi:
.text._Z4SetVPfi:
[----:B------:R-:W-:Y:S01]  /*0000*/  LDC R1, c[0x0][0x37c] ;  /* 0x0000df00ff017b82 */ /* 0x000fe20000000800 */
[----:B------:R-:W0:Y:S01]  /*0010*/  S2R R5, SR_TID.Y ;  /* 0x0000000000057919 */ /* 0x000e220000002200 */
[----:B------:R-:W0:Y:S01]  /*0020*/  LDCU UR4, c[0x0][0x360] ;  /* 0x00006c00ff0477ac */ /* 0x000e220008000800 */
[----:B------:R-:W0:Y:S01]  /*0030*/  S2R R0, SR_TID.X ;  /* 0x0000000000007919 */ /* 0x000e220000002100 */
[----:B------:R-:W1:Y:S01]  /*0040*/  LDCU UR5, c[0x0][0x388] ;  /* 0x00007100ff0577ac */ /* 0x000e620008000800 */
[----:B0-----:R-:W-:-:S05]  /*0050*/  IMAD R5, R5, UR4, R0 ;  /* 0x0000000405057c24 */ /* 0x001fca000f8e0200 */
[----:B-1----:R-:W-:-:S13]  /*0060*/  ISETP.GE.AND P0, PT, R5, UR5, PT ;  /* 0x0000000505007c0c */ /* 0x002fda000bf06270 */
[----:B------:R-:W-:Y:S05]  /*0070*/  @P0 EXIT ;  /* 0x000000000000094d */ /* 0x000fea0003800000 */
[----:B------:R-:W0:Y:S01]  /*0080*/  LDC.64 R2, c[0x0][0x380] ;  /* 0x0000e000ff027b82 */ /* 0x000e220000000a00 */
[----:B------:R-:W-:Y:S01]  /*0090*/  IMAD R0, R5, 0xc5, RZ ;  /* 0x000000c505007824 */ /* 0x000fe200078e02ff */
[----:B------:R-:W1:Y:S03]  /*00a0*/  LDCU.64 UR4, c[0x0][0x358] ;  /* 0x00006b00ff0477ac */ /* 0x000e660008000a00 */
[----:B------:R-:W-:-:S05]  /*00b0*/  IMAD.HI.U32 R4, R0, -0xf0f0f0f, RZ ;  /* 0xf0f0f0f100047827 */ /* 0x000fca00078e00ff */
[----:B------:R-:W-:-:S05]  /*00c0*/  SHF.R.U32.HI R7, RZ, 0x4, R4 ;  /* 0x00000004ff077819 */ /* 0x000fca0000011604 */
[----:B------:R-:W-:-:S05]  /*00d0*/  IMAD R7, R7, -0x11, R0 ;  /* 0xffffffef07077824 */ /* 0x000fca00078e0200 */
[----:B------:R-:W-:Y:S01]  /*00e0*/  IADD3 R7, PT, PT, R7, 0x1, RZ ;  /* 0x0000000107077810 */ /* 0x000fe20007ffe0ff */
[----:B0-----:R-:W-:-:S03]  /*00f0*/  IMAD.WIDE.U32 R2, R5, 0x4, R2 ;  /* 0x0000000405027825 */ /* 0x001fc600078e0002 */
[----:B------:R-:W-:-:S05]  /*0100*/  I2FP.F32.U32 R7, R7 ;  /* 0x0000000700077245 */ /* 0x000fca0000201000 */
[----:B-1----:R-:W-:Y:S01]  /*0110*/  STG.E desc[UR4][R2.64], R7 ;  /* 0x0000000702007986 */ /* 0x002fe2000c101904 */
[----:B------:R-:W-:Y:S05]  /*0120*/  EXIT ;  /* 0x000000000000794d */ /* 0x000fea0003800000 */
.L_x_221:
        /* <DEDUP_REMOVED lines=13> */
.L_x_227:


//--------------------- .nv.shared._ZN3cub18CUB_300001_SM_10006detail10radix_sort29DeviceRadixSortOnesweepKernelINS1_5radix10policy_hubIfNS0_8NullTypeEyE10Policy1000ELNS0_9SortOrderE0EfS6_yiiNS1_21identity_decomposer_tEEEvPT5_SC_PT3_PKSD_PT1_PKSH_PT2_PKSL_T4_iiT6_ --------------------------
	.section	.nv.shared._ZN3cub18CUB_300001_SM_10006detail10radix_sort29DeviceRadixSortOnesweepKernelINS1_5radix10policy_hubIfNS0_8NullTypeEyE10Policy1000ELNS0_9SortOrderE0EfS6_yiiNS1_21identity_decomposer_tEEEvPT5_SC_PT3_PKSD_PT1_PKSH_PT2_PKSL_T4_iiT6_,"aw",@nobits
	.sectionflags	@""
	.align	16
.nv.shared._ZN3cub18CUB_300001_SM_10006detail10radix_sort29DeviceRadixSortOnesweepKernelINS1_5radix10policy_hubIfNS0_8NullTypeEyE10Policy1000ELNS0_9SortOrderE0EfS6_yiiNS1_21identity_decomposer_tEEEvPT5_SC_PT3_PKSD_PT1_PKSH_PT2_PKSL_T4_iiT6_:
	.zero		30720


//--------------------- .nv.shared.reserved.0     --------------------------
	.section	.nv.shared.reserved.0,"aw",@nobits
	.weak		__nv_reservedSMEM_offset_0_alias
	.size		__nv_reservedSMEM_offset_0_alias, 0, 64
	.other		__nv_reservedSMEM_offset_0_alias,@"STO_CUDA_RESERVED_SHARED STV_DEFAULT"
__nv_reservedSMEM_offset_0_alias:
	.zero		0
	.zero		64


//--------------------- .nv.global                --------------------------
	.section	.nv.global,"aw",@nobits
.nv.global:
	.type		_ZN34_INTERNAL_5c9cafa7_4_k_cu_8e2b63036thrust24THRUST_300001_SM_1000_NS12placeholders2_8E,@object
	.size		_ZN34_INTERNAL_5c9cafa7_4_k_cu_8e2b63036thrust24THRUST_300001_SM_1000_NS12placeholders2_8E,(_ZN34_INTERNAL_5c9cafa7_4_k_cu_8e2b63034cuda3std3__436_GLOBAL__N__5c9cafa7_4_k_cu_8e2b63036ignoreE - _ZN34_INTERNAL_5c9cafa7_4_k_cu_8e2b63036thrust24THRUST_300001_SM_1000_NS12placeholders2_8E)
_ZN34_INTERNAL_5c9cafa7_4_k_cu_8e2b63036thrust24THRUST_300001_SM_1000_NS12placeholders2_8E:
	.zero		1
	.type		_ZN34_INTERNAL_5c9cafa7_4_k_cu_8e2b63034cuda3std3__436_GLOBAL__N__5c9cafa7_4_k_cu_8e2b63036ignoreE,@object
	.size		_ZN34_INTERNAL_5c9cafa7_4_k_cu_8e2b63034cuda3std3__436_GLOBAL__N__5c9cafa7_4_k_cu_8e2b63036ignoreE,(_ZN34_INTERNAL_5c9cafa7_4_k_cu_8e2b63034cuda3std6ranges3__45__cpo4dataE - _ZN34_INTERNAL_5c9cafa7_4_k_cu_8e2b63034cuda3std3__436_GLOBAL__N__5c9cafa7_4_k_cu_8e2b63036ignoreE)
_ZN34_INTERNAL_5c9cafa7_4_k_cu_8e2b63034cuda3std3__436_GLOBAL__N__5c9cafa7_4_k_cu_8e2b63036ignoreE:
	.zero		1
	.type		_ZN34_INTERNAL_5c9cafa7_4_k_cu_8e2b63034cuda3std6ranges3__45__cpo4dataE,@object
	.size		_ZN34_INTERNAL_5c9cafa7_4_k_cu_8e2b63034cuda3std6ranges3__45__cpo4dataE,(_ZN34_INTERNAL_5c9cafa7_4_k_cu_8e2b63036thrust24THRUST_300001_SM_1000_NS6system3cpp3parE - _ZN34_INTERNAL_5c9cafa7_4_k_cu_8e2b63034cuda3std6ranges3__45__cpo4dataE)
_ZN34_INTERNAL_5c9cafa7_4_k_cu_8e2b63034cuda3std6ranges3__45__cpo4dataE:
	.zero		1
	.type		_ZN34_INTERNAL_5c9cafa7_4_k_cu_8e2b63036thrust24THRUST_300001_SM_1000_NS6system3cpp3parE,@object
	.size		_ZN34_INTERNAL_5c9cafa7_4_k_cu_8e2b63036thrust24THRUST_300001_SM_1000_NS6system3cpp3parE,(_ZN34_INTERNAL_5c9cafa7_4_k_cu_8e2b63034cuda3std3__45__cpo5beginE - _ZN34_INTERNAL_5c9cafa7_4_k_cu_8e2b63036thrust24THRUST_300001_SM_1000_NS6system3cpp3parE)
_ZN34_INTERNAL_5c9cafa7_4_k_cu_8e2b63036thrust24THRUST_300001_SM_1000_NS6system3cpp3parE:
	.zero		1
	.type		_ZN34_INTERNAL_5c9cafa7_4_k_cu_8e2b63034cuda3std3__45__cpo5beginE,@object
	.size		_ZN34_INTERNAL_5c9cafa7_4_k_cu_8e2b63034cuda3std3__45__cpo5beginE,(_ZN34_INTERNAL_5c9cafa7_4_k_cu_8e2b63034cuda3std6ranges3__45__cpo5beginE - _ZN34_INTERNAL_5c9cafa7_4_k_cu_8e2b63034cuda3std3__45__cpo5beginE)
_ZN34_INTERNAL_5c9cafa7_4_k_cu_8e2b63034cuda3std3__45__cpo5beginE:
	.zero		1
	.type		_ZN34_INTERNAL_5c9cafa7_4_k_cu_8e2b63034cuda3std6ranges3__45__cpo5beginE,@object
	.size		_ZN34_INTERNAL_5c9cafa7_4_k_cu_8e2b63034cuda3std6ranges3__45__cpo5beginE,(_ZN34_INTERNAL_5c9cafa7_4_k_cu_8e2b63036thrust24THRUST_300001_SM_1000_NS6deviceE - _ZN34_INTERNAL_5c9cafa7_4_k_cu_8e2b63034cuda3std6ranges3__45__cpo5beginE)
_ZN34_INTERNAL_5c9cafa7_4_k_cu_8e2b63034cuda3std6ranges3__45__cpo5beginE:
	.zero		1
	.type		_ZN34_INTERNAL_5c9cafa7_4_k_cu_8e2b63036thrust24THRUST_300001_SM_1000_NS6deviceE,@object
	.size		_ZN34_INTERNAL_5c9cafa7_4_k_cu_8e2b63036thrust24THRUST_300001_SM_1000_NS6deviceE,(_ZN34_INTERNAL_5c9cafa7_4_k_cu_8e2b63034cuda3std3__47nulloptE - _ZN34_INTERNAL_5c9cafa7_4_k_cu_8e2b63036thrust24THRUST_300001_SM_1000_NS6deviceE)
_ZN34_INTERNAL_5c9cafa7_4_k_cu_8e2b63036thrust24THRUST_300001_SM_1000_NS6deviceE:
	.zero		1
	.type		_ZN34_INTERNAL_5c9cafa7_4_k_cu_8e2b63034cuda3std3__47nulloptE,@object
	.size		_ZN34_INTERNAL_5c9cafa7_4_k_cu_8e2b63034cuda3std3__47nulloptE,(_ZN34_INTERNAL_5c9cafa7_4_k_cu_8e2b63034cuda3std6ranges3__45__cpo8distanceE - _ZN34_INTERNAL_5c9cafa7_4_k_cu_8e2b63034cuda3std3__47nulloptE)
_ZN34_INTERNAL_5c9cafa7_4_k_cu_8e2b63034cuda3std3__47nulloptE:
	.zero		1
	.type		_ZN34_INTERNAL_5c9cafa7_4_k_cu_8e2b63034cuda3std6ranges3__45__cpo8distanceE,@object
	.size		_ZN34_INTERNAL_5c9cafa7_4_k_cu_8e2b63034cuda3std6ranges3__45__cpo8distanceE,(_ZN34_INTERNAL_5c9cafa7_4_k_cu_8e2b63036thrust24THRUST_300001_SM_1000_NS12placeholders2_4E - _ZN34_INTERNAL_5c9cafa7_4_k_cu_8e2b63034cuda3std6ranges3__45__cpo8distanceE)
_ZN34_INTERNAL_5c9cafa7_4_k_cu_8e2b63034cuda3std6ranges3__45__cpo8distanceE:
	.zero		1
	.type		_ZN34_INTERNAL_5c9cafa7_4_k_cu_8e2b63036thrust24THRUST_300001_SM_1000_NS12placeholders2_4E,@object
	.size		_ZN34_INTERNAL_5c9cafa7_4_k_cu_8e2b63036thrust24THRUST_300001_SM_1000_NS12placeholders2_4E,(_ZN34_INTERNAL_5c9cafa7_4_k_cu_8e2b63034cuda3std3__45__cpo6rbeginE - _ZN34_INTERNAL_5c9cafa7_4_k_cu_8e2b63036thrust24THRUST_300001_SM_1000_NS12placeholders2_4E)
_ZN34_INTERNAL_5c9cafa7_4_k_cu_8e2b63036thrust24THRUST_300001_SM_1000_NS12placeholders2_4E:
	.zero		1
	.type		_ZN34_INTERNAL_5c9cafa7_4_k_cu_8e2b63034cuda3std3__45__cpo6rbeginE,@object
	.size		_ZN34_INTERNAL_5c9cafa7_4_k_cu_8e2b63034cuda3std3__45__cpo6rbeginE,(_ZN34_INTERNAL_5c9cafa7_4_k_cu_8e2b63034cuda3std6ranges3__45__cpo7advanceE - _ZN34_INTERNAL_5c9cafa7_4_k_cu_8e2b63034cuda3std3__45__cpo6rbeginE)
_ZN34_INTERNAL_5c9cafa7_4_k_cu_8e2b63034cuda3std3__45__cpo6rbeginE:
	.zero		1
	.type		_ZN34_INTERNAL_5c9cafa7_4_k_cu_8e2b63034cuda3std6ranges3__45__cpo7advanceE,@object
	.size		_ZN34_INTERNAL_5c9cafa7_4_k_cu_8e2b63034cuda3std6ranges3__45__cpo7advanceE,(_ZN34_INTERNAL_5c9cafa7_4_k_cu_8e2b63036thrust24THRUST_300001_SM_1000_NS12placeholders3_10E - _ZN34_INTERNAL_5c9cafa7_4_k_cu_8e2b63034cuda3std6ranges3__45__cpo7advanceE)
_ZN34_INTERNAL_5c9cafa7_4_k_cu_8e2b63034cuda3std6ranges3__45__cpo7advanceE:
	.zero		1
	.type		_ZN34_INTERNAL_5c9cafa7_4_k_cu_8e2b63036thrust24THRUST_300001_SM_1000_NS12placeholders3_10E,@object
	.size		_ZN34_INTERNAL_5c9cafa7_4_k_cu_8e2b63036thrust24THRUST_300001_SM_1000_NS12placeholders3_10E,(_ZN34_INTERNAL_5c9cafa7_4_k_cu_8e2b63034cuda3std3__48in_placeE - _ZN34_INTERNAL_5c9cafa7_4_k_cu_8e2b63036thrust24THRUST_300001_SM_1000_NS12placeholders3_10E)
_ZN34_INTERNAL_5c9cafa7_4_k_cu_8e2b63036thrust24THRUST_300001_SM_1000_NS12placeholders3_10E:
	.zero		1
	.type		_ZN34_INTERNAL_5c9cafa7_4_k_cu_8e2b63034cuda3std3__48in_placeE,@object
	.size		_ZN34_INTERNAL_5c9cafa7_4_k_cu_8e2b63034cuda3std3__48in_placeE,(_ZN34_INTERNAL_5c9cafa7_4_k_cu_8e2b63034cuda3std6ranges3__45__cpo4sizeE - _ZN34_INTERNAL_5c9cafa7_4_k_cu_8e2b63034cuda3std3__48in_placeE)
_ZN34_INTERNAL_5c9cafa7_4_k_cu_8e2b63034cuda3std3__48in_placeE:
	.zero		1
	.type		_ZN34_INTERNAL_5c9cafa7_4_k_cu_8e2b63034cuda3std6ranges3__45__cpo4sizeE,@object
	.size		_ZN34_INTERNAL_5c9cafa7_4_k_cu_8e2b63034cuda3std6ranges3__45__cpo4sizeE,(_ZN34_INTERNAL_5c9cafa7_4_k_cu_8e2b63036thrust24THRUST_300001_SM_1000_NS12placeholders2_2E - _ZN34_INTERNAL_5c9cafa7_4_k_cu_8e2b63034cuda3std6ranges3__45__cpo4sizeE)
_ZN34_INTERNAL_5c9cafa7_4_k_cu_8e2b63034cuda3std6ranges3__45__cpo4sizeE:
	.zero		1
	.type		_ZN34_INTERNAL_5c9cafa7_4_k_cu_8e2b63036thrust24THRUST_300001_SM_1000_NS12placeholders2_2E,@object
	.size		_ZN34_INTERNAL_5c9cafa7_4_k_cu_8e2b63036thrust24THRUST_300001_SM_1000_NS12placeholders2_2E,(_ZN34_INTERNAL_5c9cafa7_4_k_cu_8e2b63034cuda3std3__45__cpo6cbeginE - _ZN34_INTERNAL_5c9cafa7_4_k_cu_8e2b63036thrust24THRUST_300001_SM_1000_NS12placeholders2_2E)
_ZN34_INTERNAL_5c9cafa7_4_k_cu_8e2b63036thrust24THRUST_300001_SM_1000_NS12placeholders2_2E:
	.zero		1
	.type		_ZN34_INTERNAL_5c9cafa7_4_k_cu_8e2b63034cuda3std3__45__cpo6cbeginE,@object
	.size		_ZN34_INTERNAL_5c9cafa7_4_k_cu_8e2b63034cuda3std3__45__cpo6cbeginE,(_ZN34_INTERNAL_5c9cafa7_4_k_cu_8e2b63034cuda3std6ranges3__45__cpo6cbeginE - _ZN34_INTERNAL_5c9cafa7_4_k_cu_8e2b63034cuda3std3__45__cpo6cbeginE)
_ZN34_INTERNAL_5c9cafa7_4_k_cu_8e2b63034cuda3std3__45__cpo6cbeginE:
	.zero		1
	.type		_ZN34_INTERNAL_5c9cafa7_4_k_cu_8e2b63034cuda3std6ranges3__45__cpo6cbeginE,@object
	.size		_ZN34_INTERNAL_5c9cafa7_4_k_cu_8e2b63034cuda3std6ranges3__45__cpo6cbeginE,(_ZN34_INTERNAL_5c9cafa7_4_k_cu_8e2b63036thrust24THRUST_300001_SM_1000_NS12placeholders2_6E - _ZN34_INTERNAL_5c9cafa7_4_k_cu_8e2b63034cuda3std6ranges3__45__cpo6cbeginE)
_ZN34_INTERNAL_5c9cafa7_4_k_cu_8e2b63034cuda3std6ranges3__45__cpo6cbeginE:
	.zero		1
	.type		_ZN34_INTERNAL_5c9cafa7_4_k_cu_8e2b63036thrust24THRUST_300001_SM_1000_NS12placeholders2_6E,@object
	.size		_ZN34_INTERNAL_5c9cafa7_4_k_cu_8e2b63036thrust24THRUST_300001_SM_1000_NS12placeholders2_6E,(_ZN34_INTERNAL_5c9cafa7_4_k_cu_8e2b63034cuda3std3__45__cpo7crbeginE - _ZN34_INTERNAL_5c9cafa7_4_k_cu_8e2b63036thrust24THRUST_300001_SM_1000_NS12placeholders2_6E)
_ZN34_INTERNAL_5c9cafa7_4_k_cu_8e2b63036thrust24THRUST_300001_SM_1000_NS12placeholders2_6E:
	.zero		1
	.type		_ZN34_INTERNAL_5c9cafa7_4_k_cu_8e2b63034cuda3std3__45__cpo7crbeginE,@object
	.size		_ZN34_INTERNAL_5c9cafa7_4_k_cu_8e2b63034cuda3std3__45__cpo7crbeginE,(_ZN34_INTERNAL_5c9cafa7_4_k_cu_8e2b63034cuda3std6ranges3__45__cpo4nextE - _ZN34_INTERNAL_5c9cafa7_4_k_cu_8e2b63034cuda3std3__45__cpo7crbeginE)
_ZN34_INTERNAL_5c9cafa7_4_k_cu_8e2b63034cuda3std3__45__cpo7crbeginE:
	.zero		1
	.type		_ZN34_INTERNAL_5c9cafa7_4_k_cu_8e2b63034cuda3std6ranges3__45__cpo4nextE,@object
	.size		_ZN34_INTERNAL_5c9cafa7_4_k_cu_8e2b63034cuda3std6ranges3__45__cpo4nextE,(_ZN34_INTERNAL_5c9cafa7_4_k_cu_8e2b63034cuda3std6ranges3__45__cpo4swapE - _ZN34_INTERNAL_5c9cafa7_4_k_cu_8e2b63034cuda3std6ranges3__45__cpo4nextE)
_ZN34_INTERNAL_5c9cafa7_4_k_cu_8e2b63034cuda3std6ranges3__45__cpo4nextE:
	.zero		1
	.type		_ZN34_INTERNAL_5c9cafa7_4_k_cu_8e2b63034cuda3std6ranges3__45__cpo4swapE,@object
	.size		_ZN34_INTERNAL_5c9cafa7_4_k_cu_8e2b63034cuda3std6ranges3__45__cpo4swapE,(_ZN34_INTERNAL_5c9cafa7_4_k_cu_8e2b63036thrust24THRUST_300001_SM_1000_NS8cuda_cub10par_nosyncE - _ZN34_INTERNAL_5c9cafa7_4_k_cu_8e2b63034cuda3std6ranges3__45__cpo4swapE)
_ZN34_INTERNAL_5c9cafa7_4_k_cu_8e2b63034cuda3std6ranges3__45__cpo4swapE:
	.zero		1
	.type		_ZN34_INTERNAL_5c9cafa7_4_k_cu_8e2b63036thrust24THRUST_300001_SM_1000_NS8cuda_cub10par_nosyncE,@object
	.size		_ZN34_INTERNAL_5c9cafa7_4_k_cu_8e2b63036thrust24THRUST_300001_SM_1000_NS8cuda_cub10par_nosyncE,(_ZN34_INTERNAL_5c9cafa7_4_k_cu_8e2b63036thrust24THRUST_300001_SM_1000_NS3seqE - _ZN34_INTERNAL_5c9cafa7_4_k_cu_8e2b63036thrust24THRUST_300001_SM_1000_NS8cuda_cub10par_nosyncE)
_ZN34_INTERNAL_5c9cafa7_4_k_cu_8e2b63036thrust24THRUST_300001_SM_1000_NS8cuda_cub10par_nosyncE:
	.zero		1
	.type		_ZN34_INTERNAL_5c9cafa7_4_k_cu_8e2b63036thrust24THRUST_300001_SM_1000_NS3seqE,@object
	.size		_ZN34_INTERNAL_5c9cafa7_4_k_cu_8e2b63036thrust24THRUST_300001_SM_1000_NS3seqE,(_ZN34_INTERNAL_5c9cafa7_4_k_cu_8e2b63034cuda3std3__420unreachable_sentinelE - _ZN34_INTERNAL_5c9cafa7_4_k_cu_8e2b63036thrust24THRUST_300001_SM_1000_NS3seqE)
_ZN34_INTERNAL_5c9cafa7_4_k_cu_8e2b63036thrust24THRUST_300001_SM_1000_NS3seqE:
	.zero		1
	.type		_ZN34_INTERNAL_5c9cafa7_4_k_cu_8e2b63034cuda3std3__420unreachable_sentinelE,@object
	.size		_ZN34_INTERNAL_5c9cafa7_4_k_cu_8e2b63034cuda3std3__420unreachable_sentinelE,(_ZN34_INTERNAL_5c9cafa7_4_k_cu_8e2b63034cuda3std6ranges3__45__cpo5ssizeE - _ZN34_INTERNAL_5c9cafa7_4_k_cu_8e2b63034cuda3std3__420unreachable_sentinelE)
_ZN34_INTERNAL_5c9cafa7_4_k_cu_8e2b63034cuda3std3__420unreachable_sentinelE:
	.zero		1
	.type		_ZN34_INTERNAL_5c9cafa7_4_k_cu_8e2b63034cuda3std6ranges3__45__cpo5ssizeE,@object
	.size		_ZN34_INTERNAL_5c9cafa7_4_k_cu_8e2b63034cuda3std6ranges3__45__cpo5ssizeE,(_ZN34_INTERNAL_5c9cafa7_4_k_cu_8e2b63036thrust24THRUST_300001_SM_1000_NS12placeholders2_3E - _ZN34_INTERNAL_5c9cafa7_4_k_cu_8e2b63034cuda3std6ranges3__45__cpo5ssizeE)
_ZN34_INTERNAL_5c9cafa7_4_k_cu_8e2b63034cuda3std6ranges3__45__cpo5ssizeE:
	.zero		1
	.type		_ZN34_INTERNAL_5c9cafa7_4_k_cu_8e2b63036thrust24THRUST_300001_SM_1000_NS12placeholders2_3E,@object
	.size		_ZN34_INTERNAL_5c9cafa7_4_k_cu_8e2b63036thrust24THRUST_300001_SM_1000_NS12placeholders2_3E,(_ZN34_INTERNAL_5c9cafa7_4_k_cu_8e2b63034cuda3std3__45__cpo4cendE - _ZN34_INTERNAL_5c9cafa7_4_k_cu_8e2b63036thrust24THRUST_300001_SM_1000_NS12placeholders2_3E)
_ZN34_INTERNAL_5c9cafa7_4_k_cu_8e2b63036thrust24THRUST_300001_SM_1000_NS12placeholders2_3E:
	.zero		1
	.type		_ZN34_INTERNAL_5c9cafa7_4_k_cu_8e2b63034cuda3std3__45__cpo4cendE,@object
	.size		_ZN34_INTERNAL_5c9cafa7_4_k_cu_8e2b63034cuda3std3__45__cpo4cendE,(_ZN34_INTERNAL_5c9cafa7_4_k_cu_8e2b63034cuda3std6ranges3__45__cpo4cendE - _ZN34_INTERNAL_5c9cafa7_4_k_cu_8e2b63034cuda3std3__45__cpo4cendE)
_ZN34_INTERNAL_5c9cafa7_4_k_cu_8e2b63034cuda3std3__45__cpo4cendE:
	.zero		1
	.type		_ZN34_INTERNAL_5c9cafa7_4_k_cu_8e2b63034cuda3std6ranges3__45__cpo4cendE,@object
	.size		_ZN34_INTERNAL_5c9cafa7_4_k_cu_8e2b63034cuda3std6ranges3__45__cpo4cendE,(_ZN34_INTERNAL_5c9cafa7_4_k_cu_8e2b63036thrust24THRUST_300001_SM_1000_NS12placeholders2_7E - _ZN34_INTERNAL_5c9cafa7_4_k_cu_8e2b63034cuda3std6ranges3__45__cpo4cendE)
_ZN34_INTERNAL_5c9cafa7_4_k_cu_8e2b63034cuda3std6ranges3__45__cpo4cendE:
	.zero		1
	.type		_ZN34_INTERNAL_5c9cafa7_4_k_cu_8e2b63036thrust24THRUST_300001_SM_1000_NS12placeholders2_7E,@object
	.size		_ZN34_INTERNAL_5c9cafa7_4_k_cu_8e2b63036thrust24THRUST_300001_SM_1000_NS12placeholders2_7E,(_ZN34_INTERNAL_5c9cafa7_4_k_cu_8e2b63034cuda3std3__45__cpo5crendE - _ZN34_INTERNAL_5c9cafa7_4_k_cu_8e2b63036thrust24THRUST_300001_SM_1000_NS12placeholders2_7E)
_ZN34_INTERNAL_5c9cafa7_4_k_cu_8e2b63036thrust24THRUST_300001_SM_1000_NS12placeholders2_7E:
	.zero		1
	.type		_ZN34_INTERNAL_5c9cafa7_4_k_cu_8e2b63034cuda3std3__45__cpo5crendE,@object
	.size		_ZN34_INTERNAL_5c9cafa7_4_k_cu_8e2b63034cuda3std3__45__cpo5crendE,(_ZN34_INTERNAL_5c9cafa7_4_k_cu_8e2b63034cuda3std6ranges3__45__cpo4prevE - _ZN34_INTERNAL_5c9cafa7_4_k_cu_8e2b63034cuda3std3__45__cpo5crendE)
_ZN34_INTERNAL_5c9cafa7_4_k_cu_8e2b63034cuda3std3__45__cpo5crendE:
	.zero		1
	.type		_ZN34_INTERNAL_5c9cafa7_4_k_cu_8e2b63034cuda3std6ranges3__45__cpo4prevE,@object
	.size		_ZN34_INTERNAL_5c9cafa7_4_k_cu_8e2b63034cuda3std6ranges3__45__cpo4prevE,(_ZN34_INTERNAL_5c9cafa7_4_k_cu_8e2b63034cuda3std6ranges3__45__cpo9iter_moveE - _ZN34_INTERNAL_5c9cafa7_4_k_cu_8e2b63034cuda3std6ranges3__45__cpo4prevE)
_ZN34_INTERNAL_5c9cafa7_4_k_cu_8e2b63034cuda3std6ranges3__45__cpo4prevE:
	.zero		1
	.type		_ZN34_INTERNAL_5c9cafa7_4_k_cu_8e2b63034cuda3std6ranges3__45__cpo9iter_moveE,@object
	.size		_ZN34_INTERNAL_5c9cafa7_4_k_cu_8e2b63034cuda3std6ranges3__45__cpo9iter_moveE,(_ZN34_INTERNAL_5c9cafa7_4_k_cu_8e2b63036thrust24THRUST_300001_SM_1000_NS6system6detail10sequential3seqE - _ZN34_INTERNAL_5c9cafa7_4_k_cu_8e2b63034cuda3std6ranges3__45__cpo9iter_moveE)
_ZN34_INTERNAL_5c9cafa7_4_k_cu_8e2b63034cuda3std6ranges3__45__cpo9iter_moveE:
	.zero		1
	.type		_ZN34_INTERNAL_5c9cafa7_4_k_cu_8e2b63036thrust24THRUST_300001_SM_1000_NS6system6detail10sequential3seqE,@object
	.size		_ZN34_INTERNAL_5c9cafa7_4_k_cu_8e2b63036thrust24THRUST_300001_SM_1000_NS6system6detail10sequential3seqE,(_ZN34_INTERNAL_5c9cafa7_4_k_cu_8e2b63036thrust24THRUST_300001_SM_1000_NS12placeholders2_9E - _ZN34_INTERNAL_5c9cafa7_4_k_cu_8e2b63036thrust24THRUST_300001_SM_1000_NS6system6detail10sequential3seqE)
_ZN34_INTERNAL_5c9cafa7_4_k_cu_8e2b63036thrust24THRUST_300001_SM_1000_NS6system6detail10sequential3seqE:
	.zero		1
	.type		_ZN34_INTERNAL_5c9cafa7_4_k_cu_8e2b63036thrust24THRUST_300001_SM_1000_NS12placeholders2_9E,@object
	.size		_ZN34_INTERNAL_5c9cafa7_4_k_cu_8e2b63036thrust24THRUST_300001_SM_1000_NS12placeholders2_9E,(_ZN34_INTERNAL_5c9cafa7_4_k_cu_8e2b63034cuda3std3__419piecewise_constructE - _ZN34_INTERNAL_5c9cafa7_4_k_cu_8e2b63036thrust24THRUST_300001_SM_1000_NS12placeholders2_9E)
_ZN34_INTERNAL_5c9cafa7_4_k_cu_8e2b63036thrust24THRUST_300001_SM_1000_NS12placeholders2_9E:
	.zero		1
	.type		_ZN34_INTERNAL_5c9cafa7_4_k_cu_8e2b63034cuda3std3__419piecewise_constructE,@object
	.size		_ZN34_INTERNAL_5c9cafa7_4_k_cu_8e2b63034cuda3std3__419piecewise_constructE,(_ZN34_INTERNAL_5c9cafa7_4_k_cu_8e2b63034cuda3std6ranges3__45__cpo5cdataE - _ZN34_INTERNAL_5c9cafa7_4_k_cu_8e2b63034cuda3std3__419piecewise_constructE)
_ZN34_INTERNAL_5c9cafa7_4_k_cu_8e2b63034cuda3std3__419piecewise_constructE:
	.zero		1
	.type		_ZN34_INTERNAL_5c9cafa7_4_k_cu_8e2b63034cuda3std6ranges3__45__cpo5cdataE,@object
	.size		_ZN34_INTERNAL_5c9cafa7_4_k_cu_8e2b63034cuda3std6ranges3__45__cpo5cdataE,(_ZN34_INTERNAL_5c9cafa7_4_k_cu_8e2b63036thrust24THRUST_300001_SM_1000_NS12placeholders2_1E - _ZN34_INTERNAL_5c9cafa7_4_k_cu_8e2b63034cuda3std6ranges3__45__cpo5cdataE)
_ZN34_INTERNAL_5c9cafa7_4_k_cu_8e2b63034cuda3std6ranges3__45__cpo5cdataE:
	.zero		1
	.type		_ZN34_INTERNAL_5c9cafa7_4_k_cu_8e2b63036thrust24THRUST_300001_SM_1000_NS12placeholders2_1E,@object
	.size		_ZN34_INTERNAL_5c9cafa7_4_k_cu_8e2b63036thrust24THRUST_300001_SM_1000_NS12placeholders2_1E,(_ZN34_INTERNAL_5c9cafa7_4_k_cu_8e2b63034cuda3std3__45__cpo3endE - _ZN34_INTERNAL_5c9cafa7_4_k_cu_8e2b63036thrust24THRUST_300001_SM_1000_NS12placeholders2_1E)
_ZN34_INTERNAL_5c9cafa7_4_k_cu_8e2b63036thrust24THRUST_300001_SM_1000_NS12placeholders2_1E:
	.zero		1
	.type		_ZN34_INTERNAL_5c9cafa7_4_k_cu_8e2b63034cuda3std3__45__cpo3endE,@object
	.size		_ZN34_INTERNAL_5c9cafa7_4_k_cu_8e2b63034cuda3std3__45__cpo3endE,(_ZN34_INTERNAL_5c9cafa7_4_k_cu_8e2b63034cuda3std6ranges3__45__cpo3endE - _ZN34_INTERNAL_5c9cafa7_4_k_cu_8e2b63034cuda3std3__45__cpo3endE)
_ZN34_INTERNAL_5c9cafa7_4_k_cu_8e2b63034cuda3std3__45__cpo3endE:
	.zero		1
	.type		_ZN34_INTERNAL_5c9cafa7_4_k_cu_8e2b63034cuda3std6ranges3__45__cpo3endE,@object
	.size		_ZN34_INTERNAL_5c9cafa7_4_k_cu_8e2b63034cuda3std6ranges3__45__cpo3endE,(_ZN34_INTERNAL_5c9cafa7_4_k_cu_8e2b63036thrust24THRUST_300001_SM_1000_NS12placeholders2_5E - _ZN34_INTERNAL_5c9cafa7_4_k_cu_8e2b63034cuda3std6ranges3__45__cpo3endE)
_ZN34_INTERNAL_5c9cafa7_4_k_cu_8e2b63034cuda3std6ranges3__45__cpo3endE:
	.zero		1
	.type		_ZN34_INTERNAL_5c9cafa7_4_k_cu_8e2b63036thrust24THRUST_300001_SM_1000_NS12placeholders2_5E,@object
	.size		_ZN34_INTERNAL_5c9cafa7_4_k_cu_8e2b63036thrust24THRUST_300001_SM_1000_NS12placeholders2_5E,(_ZN34_INTERNAL_5c9cafa7_4_k_cu_8e2b63034cuda3std3__45__cpo4rendE - _ZN34_INTERNAL_5c9cafa7_4_k_cu_8e2b63036thrust24THRUST_300001_SM_1000_NS12placeholders2_5E)
_ZN34_INTERNAL_5c9cafa7_4_k_cu_8e2b63036thrust24THRUST_300001_SM_1000_NS12placeholders2_5E:
	.zero		1
	.type		_ZN34_INTERNAL_5c9cafa7_4_k_cu_8e2b63034cuda3std3__45__cpo4rendE,@object
	.size		_ZN34_INTERNAL_5c9cafa7_4_k_cu_8e2b63034cuda3std3__45__cpo4rendE,(_ZN34_INTERNAL_5c9cafa7_4_k_cu_8e2b63034cuda3std6ranges3__45__cpo9iter_swapE - _ZN34_INTERNAL_5c9cafa7_4_k_cu_8e2b63034cuda3std3__45__cpo4rendE)
_ZN34_INTERNAL_5c9cafa7_4_k_cu_8e2b63034cuda3std3__45__cpo4rendE:
	.zero		1
	.type		_ZN34_INTERNAL_5c9cafa7_4_k_cu_8e2b63034cuda3std6ranges3__45__cpo9iter_swapE,@object
	.size		_ZN34_INTERNAL_5c9cafa7_4_k_cu_8e2b63034cuda3std6ranges3__45__cpo9iter_swapE,(_ZN34_INTERNAL_5c9cafa7_4_k_cu_8e2b63034cuda3std3__48unexpectE - _ZN34_INTERNAL_5c9cafa7_4_k_cu_8e2b63034cuda3std6ranges3__45__cpo9iter_swapE)
_ZN34_INTERNAL_5c9cafa7_4_k_cu_8e2b63034cuda3std6ranges3__45__cpo9iter_swapE:
	.zero		1
	.type		_ZN34_INTERNAL_5c9cafa7_4_k_cu_8e2b63034cuda3std3__48unexpectE,@object
	.size		_ZN34_INTERNAL_5c9cafa7_4_k_cu_8e2b63034cuda3std3__48unexpectE,(_ZN34_INTERNAL_5c9cafa7_4_k_cu_8e2b63036thrust24THRUST_300001_SM_1000_NS8cuda_cub3parE - _ZN34_INTERNAL_5c9cafa7_4_k_cu_8e2b63034cuda3std3__48unexpectE)
_ZN34_INTERNAL_5c9cafa7_4_k_cu_8e2b63034cuda3std3__48unexpectE:
	.zero		1
	.type		_ZN34_INTERNAL_5c9cafa7_4_k_cu_8e2b63036thrust24THRUST_300001_SM_1000_NS8cuda_cub3parE,@object
	.size		_ZN34_INTERNAL_5c9cafa7_4_k_cu_8e2b63036thrust24THRUST_300001_SM_1000_NS8cuda_cub3parE,(.L_29 - _ZN34_INTERNAL_5c9cafa7_4_k_cu_8e2b63036thrust24THRUST_300001_SM_1000_NS8cuda_cub3parE)
_ZN34_INTERNAL_5c9cafa7_4_k_cu_8e2b63036thrust24THRUST_300001_SM_1000_NS8cuda_cub3parE:
	.zero		1
.L_29:


//--------------------- .nv.shared._ZN3cub18CUB_300001_SM_10006detail10radix_sort33DeviceRadixSortExclusiveSumKernelINS1_5radix10policy_hubIfNS0_8NullTypeEyE10Policy1000EyEEvPT0_ --------------------------
	.section	.nv.shared._ZN3cub18CUB_300001_SM_10006detail10radix_sort33DeviceRadixSortExclusiveSumKernelINS1_5radix10policy_hubIfNS0_8NullTypeEyE10Policy1000EyEEvPT0_,"aw",@nobits
	.sectionflags	@""
	.align	16
.nv.shared._ZN3cub18CUB_300001_SM_10006detail10radix_sort33DeviceRadixSortExclusiveSumKernelINS1_5radix10policy_hubIfNS0_8NullTypeEyE10Policy1000EyEEvPT0_:
	.zero		3360


//--------------------- .nv.shared._ZN3cub18CUB_300001_SM_10006detail10radix_sort30DeviceRadixSortHistogramKernelINS1_5radix10policy_hubIfNS0_8NullTypeEyE10Policy1000ELNS0_9SortOrderE0EfyNS1_21identity_decomposer_tEEEvPT2_PKT1_SB_iiT3_ --------------------------
	.section	.nv.shared._ZN3cub18CUB_300001_SM_10006detail10radix_sort30DeviceRadixSortHistogramKernelINS1_5radix10policy_hubIfNS0_8NullTypeEyE10Policy1000ELNS0_9SortOrderE0EfyNS1_21identity_decomposer_tEEEvPT2_PKT1_SB_iiT3_,"aw",@nobits
	.sectionflags	@""
	.align	4
.nv.shared._ZN3cub18CUB_300001_SM_10006detail10radix_sort30DeviceRadixSortHistogramKernelINS1_5radix10policy_hubIfNS0_8NullTypeEyE10Policy1000ELNS0_9SortOrderE0EfyNS1_21identity_decomposer_tEEEvPT2_PKT1_SB_iiT3_:
	.zero		5120


//--------------------- .nv.shared._ZN3cub18CUB_300001_SM_10006detail10radix_sort31DeviceRadixSortSingleTileKernelINS1_5radix10policy_hubIfNS0_8NullTypeEyE10Policy1000ELNS0_9SortOrderE0EfS6_yNS1_21identity_decomposer_tEEEvPKT1_PSB_PKT2_PSF_T3_iiT4_ --------------------------
	.section	.nv.shared._ZN3cub18CUB_300001_SM_10006detail10radix_sort31DeviceRadixSortSingleTileKernelINS1_5radix10policy_hubIfNS0_8NullTypeEyE10Policy1000ELNS0_9SortOrderE0EfS6_yNS1_21identity_decomposer_tEEEvPKT1_PSB_PKT2_PSF_T3_iiT4_,"aw",@nobits
	.sectionflags	@""
	.align	16
.nv.shared._ZN3cub18CUB_300001_SM_10006detail10radix_sort31DeviceRadixSortSingleTileKernelINS1_5radix10policy_hubIfNS0_8NullTypeEyE10Policy1000ELNS0_9SortOrderE0EfS6_yNS1_21identity_decomposer_tEEEvPKT1_PSB_PKT2_PSF_T3_iiT4_:
	.zero		34880


//--------------------- .nv.constant0._ZN3cub18CUB_300001_SM_10006detail10radix_sort29DeviceRadixSortOnesweepKernelINS1_5radix10policy_hubIfNS0_8NullTypeEyE10Policy1000ELNS0_9SortOrderE0EfS6_yiiNS1_21identity_decomposer_tEEEvPT5_SC_PT3_PKSD_PT1_PKSH_PT2_PKSL_T4_iiT6_ --------------------------
	.section	.nv.constant0._ZN3cub18CUB_300001_SM_10006detail10radix_sort29DeviceRadixSortOnesweepKernelINS1_5radix10policy_hubIfNS0_8NullTypeEyE10Policy1000ELNS0_9SortOrderE0EfS6_yiiNS1_21identity_decomposer_tEEEvPT5_SC_PT3_PKSD_PT1_PKSH_PT2_PKSL_T4_iiT6_,"a",@progbits
	.sectionflags	@""
	.align	4
.nv.constant0._ZN3cub18CUB_300001_SM_10006detail10radix_sort29DeviceRadixSortOnesweepKernelINS1_5radix10policy_hubIfNS0_8NullTypeEyE10Policy1000ELNS0_9SortOrderE0EfS6_yiiNS1_21identity_decomposer_tEEEvPT5_SC_PT3_PKSD_PT1_PKSH_PT2_PKSL_T4_iiT6_:
	.zero		973


//--------------------- .nv.constant0._ZN3cub18CUB_300001_SM_10006detail10radix_sort33DeviceRadixSortExclusiveSumKernelINS1_5radix10policy_hubIfNS0_8NullTypeEyE10Policy1000EyEEvPT0_ --------------------------
	.section	.nv.constant0._ZN3cub18CUB_300001_SM_10006detail10radix_sort33DeviceRadixSortExclusiveSumKernelINS1_5radix10policy_hubIfNS0_8NullTypeEyE10Policy1000EyEEvPT0_,"a",@progbits
	.sectionflags	@""
	.align	4
.nv.constant0._ZN3cub18CUB_300001_SM_10006detail10radix_sort33DeviceRadixSortExclusiveSumKernelINS1_5radix10policy_hubIfNS0_8NullTypeEyE10Policy1000EyEEvPT0_:
	.zero		904


//--------------------- .nv.constant0._ZN3cub18CUB_300001_SM_10006detail10radix_sort30DeviceRadixSortHistogramKernelINS1_5radix10policy_hubIfNS0_8NullTypeEyE10Policy1000ELNS0_9SortOrderE0EfyNS1_21identity_decomposer_tEEEvPT2_PKT1_SB_iiT3_ --------------------------
	.section	.nv.constant0._ZN3cub18CUB_300001_SM_10006detail10radix_sort30DeviceRadixSortHistogramKernelINS1_5radix10policy_hubIfNS0_8NullTypeEyE10Policy1000ELNS0_9SortOrderE0EfyNS1_21identity_decomposer_tEEEvPT2_PKT1_SB_iiT3_,"a",@progbits
	.sectionflags	@""
	.align	4
.nv.constant0._ZN3cub18CUB_300001_SM_10006detail10radix_sort30DeviceRadixSortHistogramKernelINS1_5radix10policy_hubIfNS0_8NullTypeEyE10Policy1000ELNS0_9SortOrderE0EfyNS1_21identity_decomposer_tEEEvPT2_PKT1_SB_iiT3_:
	.zero		929


//--------------------- .nv.constant0._ZN3cub18CUB_300001_SM_10006detail10radix_sort31DeviceRadixSortSingleTileKernelINS1_5radix10policy_hubIfNS0_8NullTypeEyE10Policy1000ELNS0_9SortOrderE0EfS6_yNS1_21identity_decomposer_tEEEvPKT1_PSB_PKT2_PSF_T3_iiT4_ --------------------------
	.section	.nv.constant0._ZN3cub18CUB_300001_SM_10006detail10radix_sort31DeviceRadixSortSingleTileKernelINS1_5radix10policy_hubIfNS0_8NullTypeEyE10Policy1000ELNS0_9SortOrderE0EfS6_yNS1_21identity_decomposer_tEEEvPKT1_PSB_PKT2_PSF_T3_iiT4_,"a",@progbits
	.sectionflags	@""
	.align	4
.nv.constant0._ZN3cub18CUB_300001_SM_10006detail10radix_sort31DeviceRadixSortSingleTileKernelINS1_5radix10policy_hubIfNS0_8NullTypeEyE10Policy1000ELNS0_9SortOrderE0EfS6_yNS1_21identity_decomposer_tEEEvPKT1_PSB_PKT2_PSF_T3_iiT4_:
	.zero		945


//--------------------- .nv.constant0._ZN3cub18CUB_300001_SM_10006detail11EmptyKernelIvEEvv --------------------------
	.section	.nv.constant0._ZN3cub18CUB_300001_SM_10006detail11EmptyKernelIvEEvv,"a",@progbits
	.sectionflags	@""
	.align	4
.nv.constant0._ZN3cub18CUB_300001_SM_10006detail11EmptyKernelIvEEvv:
	.zero		896


//--------------------- .nv.constant0._Z4SetVPfi  --------------------------
	.section	.nv.constant0._Z4SetVPfi,"a",@progbits
	.sectionflags	@""
	.align	4
.nv.constant0._Z4SetVPfi:
	.zero		908


//--------------------- SYMBOLS --------------------------

	.type		.nv.reservedSmem.offset0,@object
	.size		.nv.reservedSmem.offset0,0x4
	.type		.nv.reservedSmem.cap,@object
	.size		.nv.reservedSmem.cap,0x4
